	.target	sm_90a

	.elftype	@"ET_EXEC"


//--------------------- .note.nv.tkinfo           --------------------------
	.section	.note.nv.tkinfo,"",@"SHT_NOTE"
	.sectionflags	@"SHF_NOTE_NV_TKINFO"
	.tkinfo
        /*0018*/ 	.word	0x00000002
        /*0030*/ 	.string	""
        /*0030*/ 	.string	"ptxas"
        /*0030*/ 	.string	"Cuda compilation tools, release 13.0, V13.0.88"
        /*0030*/ 	.string	"Build cuda_13.0.r13.0/compiler.36424714_0"
        /*0030*/ 	.string	"-arch sm_90a -m 64 "



//--------------------- .note.nv.cuinfo           --------------------------
	.section	.note.nv.cuinfo,"",@"SHT_NOTE"
	.sectionflags	@"SHF_NOTE_NV_CUINFO"
        /*0018*/ 	.short	0x0002
        /*001a*/ 	.short	0x005a
        /*001c*/ 	.short	0x0082
	.zero		2


//--------------------- .nv.info                  --------------------------
	.section	.nv.info,"",@"SHT_CUDA_INFO"
	.align	4


	//----- nvinfo : EIATTR_REGCOUNT
	.align		4
        /*0000*/ 	.byte	0x04, 0x2f
        /*0002*/ 	.short	(.L_21 - .L_20)
	.align		4
.L_20:
        /*0004*/ 	.word	index@(_ZN7cutlass13device_kernelIN5flash11enable_sm90INS1_16FlashAttnFwdSm90INS1_25CollectiveMainloopFwdSm90ILi2EN4cute5tupleIJNS5_1CILi1EEES8_S8_EEENS6_IJNS7_ILi192EEENS7_ILi160EEENS7_ILi64EEEEEELi64ENS_12float_e4m3_tEfNS_4arch4Sm90ELb1ELb0ELb0ELb1ELb0ELb1ELb0ELb1ELb1ELb1ELb1ELb0EEENS1_21CollectiveEpilogueFwdINS6_IJSA_SC_SB_EEES9_NS_10bfloat16_tESG_Li384ELb1ELb1ELb1ELb1EEENS1_36VarlenDynamicPersistentTileSchedulerILi192ELi160ELi384ELi128ELb1ELb1ELb1ELb1ELb1ELb1EEEEEEEEEvNT_6ParamsE)
        /*0008*/ 	.word	0x00000080


	//----- nvinfo : EIATTR_FRAME_SIZE
	.align		4
.L_21:
        /*000c*/ 	.byte	0x04, 0x11
        /*000e*/ 	.short	(.L_23 - .L_22)
	.align		4
.L_22:
        /*0010*/ 	.word	index@(_ZN7cutlass13device_kernelIN5flash11enable_sm90INS1_16FlashAttnFwdSm90INS1_25CollectiveMainloopFwdSm90ILi2EN4cute5tupleIJNS5_1CILi1EEES8_S8_EEENS6_IJNS7_ILi192EEENS7_ILi160EEENS7_ILi64EEEEEELi64ENS_12float_e4m3_tEfNS_4arch4Sm90ELb1ELb0ELb0ELb1ELb0ELb1ELb0ELb1ELb1ELb1ELb1ELb0EEENS1_21CollectiveEpilogueFwdINS6_IJSA_SC_SB_EEES9_NS_10bfloat16_tESG_Li384ELb1ELb1ELb1ELb1EEENS1_36VarlenDynamicPersistentTileSchedulerILi192ELi160ELi384ELi128ELb1ELb1ELb1ELb1ELb1ELb1EEEEEEEEEvNT_6ParamsE)
        /*0014*/ 	.word	0x000000a0


	//----- nvinfo : EIATTR_REGCOUNT
	.align		4
.L_23:
        /*0018*/ 	.byte	0x04, 0x2f
        /*001a*/ 	.short	(.L_25 - .L_24)
	.align		4
.L_24:
        /*001c*/ 	.word	index@(_ZN7cutlass13device_kernelIN5flash11enable_sm90INS1_16FlashAttnFwdSm90INS1_25CollectiveMainloopFwdSm90ILi2EN4cute5tupleIJNS5_1CILi1EEES8_S8_EEENS6_IJNS7_ILi192EEENS7_ILi160EEENS7_ILi64EEEEEELi64ENS_12float_e4m3_tEfNS_4arch4Sm90ELb1ELb0ELb0ELb1ELb0ELb0ELb0ELb1ELb1ELb1ELb1ELb0EEENS1_21CollectiveEpilogueFwdINS6_IJSA_SC_SB_EEES9_NS_10bfloat16_tESG_Li384ELb1ELb1ELb1ELb1EEENS1_36VarlenDynamicPersistentTileSchedulerILi192ELi160ELi384ELi128ELb1ELb1ELb1ELb1ELb1ELb1EEEEEEEEEvNT_6ParamsE)
        /*0020*/ 	.word	0x00000080


	//----- nvinfo : EIATTR_FRAME_SIZE
	.align		4
.L_25:
        /*0024*/ 	.byte	0x04, 0x11
        /*0026*/ 	.short	(.L_27 - .L_26)
	.align		4
.L_26:
        /*0028*/ 	.word	index@(_ZN7cutlass13device_kernelIN5flash11enable_sm90INS1_16FlashAttnFwdSm90INS1_25CollectiveMainloopFwdSm90ILi2EN4cute5tupleIJNS5_1CILi1EEES8_S8_EEENS6_IJNS7_ILi192EEENS7_ILi160EEENS7_ILi64EEEEEELi64ENS_12float_e4m3_tEfNS_4arch4Sm90ELb1ELb0ELb0ELb1ELb0ELb0ELb0ELb1ELb1ELb1ELb1ELb0EEENS1_21CollectiveEpilogueFwdINS6_IJSA_SC_SB_EEES9_NS_10bfloat16_tESG_Li384ELb1ELb1ELb1ELb1EEENS1_36VarlenDynamicPersistentTileSchedulerILi192ELi160ELi384ELi128ELb1ELb1ELb1ELb1ELb1ELb1EEEEEEEEEvNT_6ParamsE)
        /*002c*/ 	.word	0x00000020


	//----- nvinfo : EIATTR_REGCOUNT
	.align		4
.L_27:
        /*0030*/ 	.byte	0x04, 0x2f
        /*0032*/ 	.short	(.L_29 - .L_28)
	.align		4
.L_28:
        /*0034*/ 	.word	index@(_ZN7cutlass13device_kernelIN5flash11enable_sm90INS1_16FlashAttnFwdSm90INS1_25CollectiveMainloopFwdSm90ILi2EN4cute5tupleIJNS5_1CILi1EEES8_S8_EEENS6_IJNS7_ILi192EEENS7_ILi160EEENS7_ILi64EEEEEELi64ENS_12float_e4m3_tEfNS_4arch4Sm90ELb1ELb0ELb0ELb0ELb0ELb0ELb0ELb1ELb1ELb1ELb1ELb0EEENS1_21CollectiveEpilogueFwdINS6_IJSA_SC_SB_EEES9_NS_10bfloat16_tESG_Li384ELb0ELb1ELb1ELb1EEENS1_19SingleTileSchedulerILb0ELb1ELb1ELi192EEEEEEEEEvNT_6ParamsE)
        /*0038*/ 	.word	0x00000080


	//----- nvinfo : EIATTR_FRAME_SIZE
	.align		4
.L_29:
        /*003c*/ 	.byte	0x04, 0x11
        /*003e*/ 	.short	(.L_31 - .L_30)
	.align		4
.L_30:
        /*0040*/ 	.word	index@(_ZN7cutlass13device_kernelIN5flash11enable_sm90INS1_16FlashAttnFwdSm90INS1_25CollectiveMainloopFwdSm90ILi2EN4cute5tupleIJNS5_1CILi1EEES8_S8_EEENS6_IJNS7_ILi192EEENS7_ILi160EEENS7_ILi64EEEEEELi64ENS_12float_e4m3_tEfNS_4arch4Sm90ELb1ELb0ELb0ELb0ELb0ELb0ELb0ELb1ELb1ELb1ELb1ELb0EEENS1_21CollectiveEpilogueFwdINS6_IJSA_SC_SB_EEES9_NS_10bfloat16_tESG_Li384ELb0ELb1ELb1ELb1EEENS1_19SingleTileSchedulerILb0ELb1ELb1ELi192EEEEEEEEEvNT_6ParamsE)
        /*0044*/ 	.word	0x00000000


	//----- nvinfo : EIATTR_REGCOUNT
	.align		4
.L_31:
        /*0048*/ 	.byte	0x04, 0x2f
        /*004a*/ 	.short	(.L_33 - .L_32)
	.align		4
.L_32:
        /*004c*/ 	.word	index@(_ZN7cutlass13device_kernelIN5flash11enable_sm90INS1_16FlashAttnFwdSm90INS1_25CollectiveMainloopFwdSm90ILi2EN4cute5tupleIJNS5_1CILi1EEES8_S8_EEENS6_IJNS7_ILi192EEENS7_ILi160EEENS7_ILi64EEEEEELi64ENS_12float_e4m3_tEfNS_4arch4Sm90ELb0ELb1ELb0ELb1ELb0ELb1ELb0ELb1ELb1ELb1ELb1ELb0EEENS1_21CollectiveEpilogueFwdINS6_IJSA_SC_SB_EEES9_NS_10bfloat16_tESG_Li384ELb1ELb1ELb1ELb1EEENS1_36VarlenDynamicPersistentTileSchedulerILi192ELi160ELi384ELi128ELb1ELb1ELb1ELb1ELb0ELb1EEEEEEEEEvNT_6ParamsE)
        /*0050*/ 	.word	0x00000080


	//----- nvinfo : EIATTR_FRAME_SIZE
	.align		4
.L_33:
        /*0054*/ 	.byte	0x04, 0x11
        /*0056*/ 	.short	(.L_35 - .L_34)
	.align		4
.L_34:
        /*0058*/ 	.word	index@(_ZN7cutlass13device_kernelIN5flash11enable_sm90INS1_16FlashAttnFwdSm90INS1_25CollectiveMainloopFwdSm90ILi2EN4cute5tupleIJNS5_1CILi1EEES8_S8_EEENS6_IJNS7_ILi192EEENS7_ILi160EEENS7_ILi64EEEEEELi64ENS_12float_e4m3_tEfNS_4arch4Sm90ELb0ELb1ELb0ELb1ELb0ELb1ELb0ELb1ELb1ELb1ELb1ELb0EEENS1_21CollectiveEpilogueFwdINS6_IJSA_SC_SB_EEES9_NS_10bfloat16_tESG_Li384ELb1ELb1ELb1ELb1EEENS1_36VarlenDynamicPersistentTileSchedulerILi192ELi160ELi384ELi128ELb1ELb1ELb1ELb1ELb0ELb1EEEEEEEEEvNT_6ParamsE)
        /*005c*/ 	.word	0x00000080


	//----- nvinfo : EIATTR_REGCOUNT
	.align		4
.L_35:
        /*0060*/ 	.byte	0x04, 0x2f
        /*0062*/ 	.short	(.L_37 - .L_36)
	.align		4
.L_36:
        /*0064*/ 	.word	index@(_ZN7cutlass13device_kernelIN5flash11enable_sm90INS1_16FlashAttnFwdSm90INS1_25CollectiveMainloopFwdSm90ILi2EN4cute5tupleIJNS5_1CILi1EEES8_S8_EEENS6_IJNS7_ILi192EEENS7_ILi160EEENS7_ILi64EEEEEELi64ENS_12float_e4m3_tEfNS_4arch4Sm90ELb0ELb1ELb0ELb1ELb0ELb0ELb0ELb1ELb1ELb1ELb1ELb0EEENS1_21CollectiveEpilogueFwdINS6_IJSA_SC_SB_EEES9_NS_10bfloat16_tESG_Li384ELb1ELb1ELb1ELb1EEENS1_36VarlenDynamicPersistentTileSchedulerILi192ELi160ELi384ELi128ELb1ELb1ELb1ELb1ELb0ELb1EEEEEEEEEvNT_6ParamsE)
        /*0068*/ 	.word	0x00000080


	//----- nvinfo : EIATTR_FRAME_SIZE
	.align		4
.L_37:
        /*006c*/ 	.byte	0x04, 0x11
        /*006e*/ 	.short	(.L_39 - .L_38)
	.align		4
.L_38:
        /*0070*/ 	.word	index@(_ZN7cutlass13device_kernelIN5flash11enable_sm90INS1_16FlashAttnFwdSm90INS1_25CollectiveMainloopFwdSm90ILi2EN4cute5tupleIJNS5_1CILi1EEES8_S8_EEENS6_IJNS7_ILi192EEENS7_ILi160EEENS7_ILi64EEEEEELi64ENS_12float_e4m3_tEfNS_4arch4Sm90ELb0ELb1ELb0ELb1ELb0ELb0ELb0ELb1ELb1ELb1ELb1ELb0EEENS1_21CollectiveEpilogueFwdINS6_IJSA_SC_SB_EEES9_NS_10bfloat16_tESG_Li384ELb1ELb1ELb1ELb1EEENS1_36VarlenDynamicPersistentTileSchedulerILi192ELi160ELi384ELi128ELb1ELb1ELb1ELb1ELb0ELb1EEEEEEEEEvNT_6ParamsE)
        /*0074*/ 	.word	0x00000018


	//----- nvinfo : EIATTR_REGCOUNT
	.align		4
.L_39:
        /*0078*/ 	.byte	0x04, 0x2f
        /*007a*/ 	.short	(.L_41 - .L_40)
	.align		4
.L_40:
        /*007c*/ 	.word	index@(_ZN7cutlass13device_kernelIN5flash11enable_sm90INS1_16FlashAttnFwdSm90INS1_25CollectiveMainloopFwdSm90ILi2EN4cute5tupleIJNS5_1CILi1EEES8_S8_EEENS6_IJNS7_ILi192EEENS7_ILi160EEENS7_ILi64EEEEEELi64ENS_12float_e4m3_tEfNS_4arch4Sm90ELb0ELb1ELb0ELb0ELb0ELb0ELb0ELb1ELb1ELb1ELb1ELb0EEENS1_21CollectiveEpilogueFwdINS6_IJSA_SC_SB_EEES9_NS_10bfloat16_tESG_Li384ELb0ELb1ELb1ELb1EEENS1_19SingleTileSchedulerILb0ELb1ELb1ELi192EEEEEEEEEvNT_6ParamsE)
        /*0080*/ 	.word	0x00000080


	//----- nvinfo : EIATTR_FRAME_SIZE
	.align		4
.L_41:
        /*0084*/ 	.byte	0x04, 0x11
        /*0086*/ 	.short	(.L_43 - .L_42)
	.align		4
.L_42:
        /*0088*/ 	.word	index@(_ZN7cutlass13device_kernelIN5flash11enable_sm90INS1_16FlashAttnFwdSm90INS1_25CollectiveMainloopFwdSm90ILi2EN4cute5tupleIJNS5_1CILi1EEES8_S8_EEENS6_IJNS7_ILi192EEENS7_ILi160EEENS7_ILi64EEEEEELi64ENS_12float_e4m3_tEfNS_4arch4Sm90ELb0ELb1ELb0ELb0ELb0ELb0ELb0ELb1ELb1ELb1ELb1ELb0EEENS1_21CollectiveEpilogueFwdINS6_IJSA_SC_SB_EEES9_NS_10bfloat16_tESG_Li384ELb0ELb1ELb1ELb1EEENS1_19SingleTileSchedulerILb0ELb1ELb1ELi192EEEEEEEEEvNT_6ParamsE)
        /*008c*/ 	.word	0x00000000


	//----- nvinfo : EIATTR_REGCOUNT
	.align		4
.L_43:
        /*0090*/ 	.byte	0x04, 0x2f
        /*0092*/ 	.short	(.L_45 - .L_44)
	.align		4
.L_44:
        /*0094*/ 	.word	index@(_ZN7cutlass13device_kernelIN5flash11enable_sm90INS1_16FlashAttnFwdSm90INS1_25CollectiveMainloopFwdSm90ILi2EN4cute5tupleIJNS5_1CILi1EEES8_S8_EEENS6_IJNS7_ILi192EEENS7_ILi160EEENS7_ILi64EEEEEELi64ENS_12float_e4m3_tEfNS_4arch4Sm90ELb0ELb0ELb0ELb1ELb0ELb1ELb0ELb1ELb1ELb1ELb1ELb0EEENS1_21CollectiveEpilogueFwdINS6_IJSA_SC_SB_EEES9_NS_10bfloat16_tESG_Li384ELb1ELb1ELb1ELb1EEENS1_36VarlenDynamicPersistentTileSchedulerILi192ELi160ELi384ELi128ELb1ELb1ELb1ELb0ELb1ELb1EEEEEEEEEvNT_6ParamsE)
        /*0098*/ 	.word	0x00000080


	//----- nvinfo : EIATTR_FRAME_SIZE
	.align		4
.L_45:
        /*009c*/ 	.byte	0x04, 0x11
        /*009e*/ 	.short	(.L_47 - .L_46)
	.align		4
.L_46:
        /*00a0*/ 	.word	index@(_ZN7cutlass13device_kernelIN5flash11enable_sm90INS1_16FlashAttnFwdSm90INS1_25CollectiveMainloopFwdSm90ILi2EN4cute5tupleIJNS5_1CILi1EEES8_S8_EEENS6_IJNS7_ILi192EEENS7_ILi160EEENS7_ILi64EEEEEELi64ENS_12float_e4m3_tEfNS_4arch4Sm90ELb0ELb0ELb0ELb1ELb0ELb1ELb0ELb1ELb1ELb1ELb1ELb0EEENS1_21CollectiveEpilogueFwdINS6_IJSA_SC_SB_EEES9_NS_10bfloat16_tESG_Li384ELb1ELb1ELb1ELb1EEENS1_36VarlenDynamicPersistentTileSchedulerILi192ELi160ELi384ELi128ELb1ELb1ELb1ELb0ELb1ELb1EEEEEEEEEvNT_6ParamsE)
        /*00a4*/ 	.word	0x00000098


	//----- nvinfo : EIATTR_REGCOUNT
	.align		4
.L_47:
        /*00a8*/ 	.byte	0x04, 0x2f
        /*00aa*/ 	.short	(.L_49 - .L_48)
	.align		4
.L_48:
        /*00ac*/ 	.word	index@(_ZN7cutlass13device_kernelIN5flash11enable_sm90INS1_16FlashAttnFwdSm90INS1_25CollectiveMainloopFwdSm90ILi2EN4cute5tupleIJNS5_1CILi1EEES8_S8_EEENS6_IJNS7_ILi192EEENS7_ILi160EEENS7_ILi64EEEEEELi64ENS_12float_e4m3_tEfNS_4arch4Sm90ELb0ELb0ELb0ELb1ELb0ELb0ELb0ELb1ELb1ELb1ELb1ELb0EEENS1_21CollectiveEpilogueFwdINS6_IJSA_SC_SB_EEES9_NS_10bfloat16_tESG_Li384ELb1ELb1ELb1ELb1EEENS1_36VarlenDynamicPersistentTileSchedulerILi192ELi160ELi384ELi128ELb1ELb1ELb1ELb0ELb1ELb1EEEEEEEEEvNT_6ParamsE)
        /*00b0*/ 	.word	0x00000080


	//----- nvinfo : EIATTR_FRAME_SIZE
	.align		4
.L_49:
        /*00b4*/ 	.byte	0x04, 0x11
        /*00b6*/ 	.short	(.L_51 - .L_50)
	.align		4
.L_50:
        /*00b8*/ 	.word	index@(_ZN7cutlass13device_kernelIN5flash11enable_sm90INS1_16FlashAttnFwdSm90INS1_25CollectiveMainloopFwdSm90ILi2EN4cute5tupleIJNS5_1CILi1EEES8_S8_EEENS6_IJNS7_ILi192EEENS7_ILi160EEENS7_ILi64EEEEEELi64ENS_12float_e4m3_tEfNS_4arch4Sm90ELb0ELb0ELb0ELb1ELb0ELb0ELb0ELb1ELb1ELb1ELb1ELb0EEENS1_21CollectiveEpilogueFwdINS6_IJSA_SC_SB_EEES9_NS_10bfloat16_tESG_Li384ELb1ELb1ELb1ELb1EEENS1_36VarlenDynamicPersistentTileSchedulerILi192ELi160ELi384ELi128ELb1ELb1ELb1ELb0ELb1ELb1EEEEEEEEEvNT_6ParamsE)
        /*00bc*/ 	.word	0x00000020


	//----- nvinfo : EIATTR_REGCOUNT
	.align		4
.L_51:
        /*00c0*/ 	.byte	0x04, 0x2f
        /*00c2*/ 	.short	(.L_53 - .L_52)
	.align		4
.L_52:
        /*00c4*/ 	.word	index@(_ZN7cutlass13device_kernelIN5flash11enable_sm90INS1_16FlashAttnFwdSm90INS1_25CollectiveMainloopFwdSm90ILi2EN4cute5tupleIJNS5_1CILi1EEES8_S8_EEENS6_IJNS7_ILi192EEENS7_ILi160EEENS7_ILi64EEEEEELi64ENS_12float_e4m3_tEfNS_4arch4Sm90ELb0ELb0ELb0ELb0ELb0ELb0ELb0ELb1ELb1ELb1ELb1ELb0EEENS1_21CollectiveEpilogueFwdINS6_IJSA_SC_SB_EEES9_NS_10bfloat16_tESG_Li384ELb0ELb1ELb1ELb1EEENS1_19SingleTileSchedulerILb0ELb1ELb1ELi192EEEEEEEEEvNT_6ParamsE)
        /*00c8*/ 	.word	0x00000080


	//----- nvinfo : EIATTR_FRAME_SIZE
	.align		4
.L_53:
        /*00cc*/ 	.byte	0x04, 0x11
        /*00ce*/ 	.short	(.L_55 - .L_54)
	.align		4
.L_54:
        /*00d0*/ 	.word	index@(_ZN7cutlass13device_kernelIN5flash11enable_sm90INS1_16FlashAttnFwdSm90INS1_25CollectiveMainloopFwdSm90ILi2EN4cute5tupleIJNS5_1CILi1EEES8_S8_EEENS6_IJNS7_ILi192EEENS7_ILi160EEENS7_ILi64EEEEEELi64ENS_12float_e4m3_tEfNS_4arch4Sm90ELb0ELb0ELb0ELb0ELb0ELb0ELb0ELb1ELb1ELb1ELb1ELb0EEENS1_21CollectiveEpilogueFwdINS6_IJSA_SC_SB_EEES9_NS_10bfloat16_tESG_Li384ELb0ELb1ELb1ELb1EEENS1_19SingleTileSchedulerILb0ELb1ELb1ELi192EEEEEEEEEvNT_6ParamsE)
        /*00d4*/ 	.word	0x00000000


	//----- nvinfo : EIATTR_MIN_STACK_SIZE
	.align		4
.L_55:
        /*00d8*/ 	.byte	0x04, 0x12
        /*00da*/ 	.short	(.L_57 - .L_56)
	.align		4
.L_56:
        /*00dc*/ 	.word	index@(_ZN7cutlass13device_kernelIN5flash11enable_sm90INS1_16FlashAttnFwdSm90INS1_25CollectiveMainloopFwdSm90ILi2EN4cute5tupleIJNS5_1CILi1EEES8_S8_EEENS6_IJNS7_ILi192EEENS7_ILi160EEENS7_ILi64EEEEEELi64ENS_12float_e4m3_tEfNS_4arch4Sm90ELb0ELb0ELb0ELb0ELb0ELb0ELb0ELb1ELb1ELb1ELb1ELb0EEENS1_21CollectiveEpilogueFwdINS6_IJSA_SC_SB_EEES9_NS_10bfloat16_tESG_Li384ELb0ELb1ELb1ELb1EEENS1_19SingleTileSchedulerILb0ELb1ELb1ELi192EEEEEEEEEvNT_6ParamsE)
        /*00e0*/ 	.word	0x00000000


	//----- nvinfo : EIATTR_MIN_STACK_SIZE
	.align		4
.L_57:
        /*00e4*/ 	.byte	0x04, 0x12
        /*00e6*/ 	.short	(.L_59 - .L_58)
	.align		4
.L_58:
        /*00e8*/ 	.word	index@(_ZN7cutlass13device_kernelIN5flash11enable_sm90INS1_16FlashAttnFwdSm90INS1_25CollectiveMainloopFwdSm90ILi2EN4cute5tupleIJNS5_1CILi1EEES8_S8_EEENS6_IJNS7_ILi192EEENS7_ILi160EEENS7_ILi64EEEEEELi64ENS_12float_e4m3_tEfNS_4arch4Sm90ELb0ELb0ELb0ELb1ELb0ELb0ELb0ELb1ELb1ELb1ELb1ELb0EEENS1_21CollectiveEpilogueFwdINS6_IJSA_SC_SB_EEES9_NS_10bfloat16_tESG_Li384ELb1ELb1ELb1ELb1EEENS1_36VarlenDynamicPersistentTileSchedulerILi192ELi160ELi384ELi128ELb1ELb1ELb1ELb0ELb1ELb1EEEEEEEEEvNT_6ParamsE)
        /*00ec*/ 	.word	0x00000020


	//----- nvinfo : EIATTR_MIN_STACK_SIZE
	.align		4
.L_59:
        /*00f0*/ 	.byte	0x04, 0x12
        /*00f2*/ 	.short	(.L_61 - .L_60)
	.align		4
.L_60:
        /*00f4*/ 	.word	index@(_ZN7cutlass13device_kernelIN5flash11enable_sm90INS1_16FlashAttnFwdSm90INS1_25CollectiveMainloopFwdSm90ILi2EN4cute5tupleIJNS5_1CILi1EEES8_S8_EEENS6_IJNS7_ILi192EEENS7_ILi160EEENS7_ILi64EEEEEELi64ENS_12float_e4m3_tEfNS_4arch4Sm90ELb0ELb0ELb0ELb1ELb0ELb1ELb0ELb1ELb1ELb1ELb1ELb0EEENS1_21CollectiveEpilogueFwdINS6_IJSA_SC_SB_EEES9_NS_10bfloat16_tESG_Li384ELb1ELb1ELb1ELb1EEENS1_36VarlenDynamicPersistentTileSchedulerILi192ELi160ELi384ELi128ELb1ELb1ELb1ELb0ELb1ELb1EEEEEEEEEvNT_6ParamsE)
        /*00f8*/ 	.word	0x00000098


	//----- nvinfo : EIATTR_MIN_STACK_SIZE
	.align		4
.L_61:
        /*00fc*/ 	.byte	0x04, 0x12
        /*00fe*/ 	.short	(.L_63 - .L_62)
	.align		4
.L_62:
        /*0100*/ 	.word	index@(_ZN7cutlass13device_kernelIN5flash11enable_sm90INS1_16FlashAttnFwdSm90INS1_25CollectiveMainloopFwdSm90ILi2EN4cute5tupleIJNS5_1CILi1EEES8_S8_EEENS6_IJNS7_ILi192EEENS7_ILi160EEENS7_ILi64EEEEEELi64ENS_12float_e4m3_tEfNS_4arch4Sm90ELb0ELb1ELb0ELb0ELb0ELb0ELb0ELb1ELb1ELb1ELb1ELb0EEENS1_21CollectiveEpilogueFwdINS6_IJSA_SC_SB_EEES9_NS_10bfloat16_tESG_Li384ELb0ELb1ELb1ELb1EEENS1_19SingleTileSchedulerILb0ELb1ELb1ELi192EEEEEEEEEvNT_6ParamsE)
        /*0104*/ 	.word	0x00000000


	//----- nvinfo : EIATTR_MIN_STACK_SIZE
	.align		4
.L_63:
        /*0108*/ 	.byte	0x04, 0x12
        /*010a*/ 	.short	(.L_65 - .L_64)
	.align		4
.L_64:
        /*010c*/ 	.word	index@(_ZN7cutlass13device_kernelIN5flash11enable_sm90INS1_16FlashAttnFwdSm90INS1_25CollectiveMainloopFwdSm90ILi2EN4cute5tupleIJNS5_1CILi1EEES8_S8_EEENS6_IJNS7_ILi192EEENS7_ILi160EEENS7_ILi64EEEEEELi64ENS_12float_e4m3_tEfNS_4arch4Sm90ELb0ELb1ELb0ELb1ELb0ELb0ELb0ELb1ELb1ELb1ELb1ELb0EEENS1_21CollectiveEpilogueFwdINS6_IJSA_SC_SB_EEES9_NS_10bfloat16_tESG_Li384ELb1ELb1ELb1ELb1EEENS1_36VarlenDynamicPersistentTileSchedulerILi192ELi160ELi384ELi128ELb1ELb1ELb1ELb1ELb0ELb1EEEEEEEEEvNT_6ParamsE)
        /*0110*/ 	.word	0x00000018


	//----- nvinfo : EIATTR_MIN_STACK_SIZE
	.align		4
.L_65:
        /*0114*/ 	.byte	0x04, 0x12
        /*0116*/ 	.short	(.L_67 - .L_66)
	.align		4
.L_66:
        /*0118*/ 	.word	index@(_ZN7cutlass13device_kernelIN5flash11enable_sm90INS1_16FlashAttnFwdSm90INS1_25CollectiveMainloopFwdSm90ILi2EN4cute5tupleIJNS5_1CILi1EEES8_S8_EEENS6_IJNS7_ILi192EEENS7_ILi160EEENS7_ILi64EEEEEELi64ENS_12float_e4m3_tEfNS_4arch4Sm90ELb0ELb1ELb0ELb1ELb0ELb1ELb0ELb1ELb1ELb1ELb1ELb0EEENS1_21CollectiveEpilogueFwdINS6_IJSA_SC_SB_EEES9_NS_10bfloat16_tESG_Li384ELb1ELb1ELb1ELb1EEENS1_36VarlenDynamicPersistentTileSchedulerILi192ELi160ELi384ELi128ELb1ELb1ELb1ELb1ELb0ELb1EEEEEEEEEvNT_6ParamsE)
        /*011c*/ 	.word	0x00000080


	//----- nvinfo : EIATTR_MIN_STACK_SIZE
	.align		4
.L_67:
        /*0120*/ 	.byte	0x04, 0x12
        /*0122*/ 	.short	(.L_69 - .L_68)
	.align		4
.L_68:
        /*0124*/ 	.word	index@(_ZN7cutlass13device_kernelIN5flash11enable_sm90INS1_16FlashAttnFwdSm90INS1_25CollectiveMainloopFwdSm90ILi2EN4cute5tupleIJNS5_1CILi1EEES8_S8_EEENS6_IJNS7_ILi192EEENS7_ILi160EEENS7_ILi64EEEEEELi64ENS_12float_e4m3_tEfNS_4arch4Sm90ELb1ELb0ELb0ELb0ELb0ELb0ELb0ELb1ELb1ELb1ELb1ELb0EEENS1_21CollectiveEpilogueFwdINS6_IJSA_SC_SB_EEES9_NS_10bfloat16_tESG_Li384ELb0ELb1ELb1ELb1EEENS1_19SingleTileSchedulerILb0ELb1ELb1ELi192EEEEEEEEEvNT_6ParamsE)
        /*0128*/ 	.word	0x00000000


	//----- nvinfo : EIATTR_MIN_STACK_SIZE
	.align		4
.L_69:
        /*012c*/ 	.byte	0x04, 0x12
        /*012e*/ 	.short	(.L_71 - .L_70)
	.align		4
.L_70:
        /*0130*/ 	.word	index@(_ZN7cutlass13device_kernelIN5flash11enable_sm90INS1_16FlashAttnFwdSm90INS1_25CollectiveMainloopFwdSm90ILi2EN4cute5tupleIJNS5_1CILi1EEES8_S8_EEENS6_IJNS7_ILi192EEENS7_ILi160EEENS7_ILi64EEEEEELi64ENS_12float_e4m3_tEfNS_4arch4Sm90ELb1ELb0ELb0ELb1ELb0ELb0ELb0ELb1ELb1ELb1ELb1ELb0EEENS1_21CollectiveEpilogueFwdINS6_IJSA_SC_SB_EEES9_NS_10bfloat16_tESG_Li384ELb1ELb1ELb1ELb1EEENS1_36VarlenDynamicPersistentTileSchedulerILi192ELi160ELi384ELi128ELb1ELb1ELb1ELb1ELb1ELb1EEEEEEEEEvNT_6ParamsE)
        /*0134*/ 	.word	0x00000020


	//----- nvinfo : EIATTR_MIN_STACK_SIZE
	.align		4
.L_71:
        /*0138*/ 	.byte	0x04, 0x12
        /*013a*/ 	.short	(.L_73 - .L_72)
	.align		4
.L_72:
        /*013c*/ 	.word	index@(_ZN7cutlass13device_kernelIN5flash11enable_sm90INS1_16FlashAttnFwdSm90INS1_25CollectiveMainloopFwdSm90ILi2EN4cute5tupleIJNS5_1CILi1EEES8_S8_EEENS6_IJNS7_ILi192EEENS7_ILi160EEENS7_ILi64EEEEEELi64ENS_12float_e4m3_tEfNS_4arch4Sm90ELb1ELb0ELb0ELb1ELb0ELb1ELb0ELb1ELb1ELb1ELb1ELb0EEENS1_21CollectiveEpilogueFwdINS6_IJSA_SC_SB_EEES9_NS_10bfloat16_tESG_Li384ELb1ELb1ELb1ELb1EEENS1_36VarlenDynamicPersistentTileSchedulerILi192ELi160ELi384ELi128ELb1ELb1ELb1ELb1ELb1ELb1EEEEEEEEEvNT_6ParamsE)
        /*0140*/ 	.word	0x000000a0
.L_73:


//--------------------- .nv.compat                --------------------------
	.section	.nv.compat,"",@"SHT_CUDA_COMPAT_INFO"
	.align	4
        /*0000*/ 	.byte	0x02, 0x09, 0x01, 0x00, 0x02, 0x02, 0x04, 0x00, 0x02, 0x05, 0x05, 0x00, 0x03, 0x07, 0x01, 0x01
        /*0010*/ 	.byte	0x02, 0x03, 0x01, 0x00, 0x02, 0x06, 0x01, 0x00, 0x04, 0x0b, 0x08, 0x00, 0x00, 0x00, 0x00, 0x00
        /*0020*/ 	.byte	0x00, 0x00, 0x00, 0x00


//--------------------- .nv.info._ZN7cutlass13device_kernelIN5flash11enable_sm90INS1_16FlashAttnFwdSm90INS1_25CollectiveMainloopFwdSm90ILi2EN4cute5tupleIJNS5_1CILi1EEES8_S8_EEENS6_IJNS7_ILi192EEENS7_ILi160EEENS7_ILi64EEEEEELi64ENS_12float_e4m3_tEfNS_4arch4Sm90ELb0ELb0ELb0ELb0ELb0ELb0ELb0ELb1ELb1ELb1ELb1ELb0EEENS1_21CollectiveEpilogueFwdINS6_IJSA_SC_SB_EEES9_NS_10bfloat16_tESG_Li384ELb0ELb1ELb1ELb1EEENS1_19SingleTileSchedulerILb0ELb1ELb1ELi192EEEEEEEEEvNT_6ParamsE --------------------------
	.section	.nv.info._ZN7cutlass13device_kernelIN5flash11enable_sm90INS1_16FlashAttnFwdSm90INS1_25CollectiveMainloopFwdSm90ILi2EN4cute5tupleIJNS5_1CILi1EEES8_S8_EEENS6_IJNS7_ILi192EEENS7_ILi160EEENS7_ILi64EEEEEELi64ENS_12float_e4m3_tEfNS_4arch4Sm90ELb0ELb0ELb0ELb0ELb0ELb0ELb0ELb1ELb1ELb1ELb1ELb0EEENS1_21CollectiveEpilogueFwdINS6_IJSA_SC_SB_EEES9_NS_10bfloat16_tESG_Li384ELb0ELb1ELb1ELb1EEENS1_19SingleTileSchedulerILb0ELb1ELb1ELi192EEEEEEEEEvNT_6ParamsE,"",@"SHT_CUDA_INFO"
	.sectionflags	@""
	.align	4


	//----- nvinfo : EIATTR_CUDA_API_VERSION
	.align		4
        /*0000*/ 	.byte	0x04, 0x37
        /*0002*/ 	.short	(.L_75 - .L_74)
.L_74:
        /*0004*/ 	.word	0x00000082


	//----- nvinfo : EIATTR_KPARAM_INFO
	.align		4
.L_75:
        /*0008*/ 	.byte	0x04, 0x17
        /*000a*/ 	.short	(.L_77 - .L_76)
.L_76:
        /*000c*/ 	.word	0x00000000
        /*0010*/ 	.short	0x0000
        /*0012*/ 	.short	0x0070
        /*0014*/ 	.byte	0x00, 0xf0, 0x01, 0x28


	//----- nvinfo : EIATTR_SPARSE_MMA_MASK
	.align		4
.L_77:
        /*0018*/ 	.byte	0x03, 0x50
        /*001a*/ 	.short	0x0000


	//----- nvinfo : EIATTR_MAXREG_COUNT
	.align		4
        /*001c*/ 	.byte	0x03, 0x1b
        /*001e*/ 	.short	0x0080


	//----- nvinfo : EIATTR_NUM_BARRIERS
	.align		4
        /*0020*/ 	.byte	0x02, 0x4c
        /*0022*/ 	.byte	0x09
	.zero		1


	//----- nvinfo : EIATTR_EXTERNS
	.align		4
        /*0024*/ 	.byte	0x04, 0x0f
        /*0026*/ 	.short	(.L_79 - .L_78)


	//   ....[0]....
	.align		4
.L_78:
        /*0028*/ 	.word	index@(__assertfail)


	//----- nvinfo : EIATTR_MERCURY_ISA_VERSION
	.align		4
.L_79:
        /*002c*/ 	.byte	0x03, 0x5f
        /*002e*/ 	.short	0x0101


	//----- nvinfo : EIATTR_INT_WARP_WIDE_INSTR_OFFSETS
	.align		4
        /*0030*/ 	.byte	0x04, 0x31
        /*0032*/ 	.short	(.L_81 - .L_80)


	//   ....[0]....
.L_80:
        /*0034*/ 	.word	0x00000120


	//   ....[1]....
        /*0038*/ 	.word	0x00000160


	//   ....[2]....
        /*003c*/ 	.word	0x000001d0


	//----- nvinfo : EIATTR_COOP_GROUP_MASK_REGIDS
	.align		4
.L_81:
        /*0040*/ 	.byte	0x04, 0x29
        /*0042*/ 	.short	(.L_83 - .L_82)


	//   ....[0]....
.L_82:
        /*0044*/ 	.word	0xffffffff


	//   ....[1]....
        /*0048*/ 	.word	0xffffffff


	//   ....[2]....
        /*004c*/ 	.word	0xffffffff


	//   ....[3]....
        /*0050*/ 	.word	0xffffffff


	//   ....[4]....
        /*0054*/ 	.word	0xffffffff


	//   ....[5]....
        /*0058*/ 	.word	0xffffffff


	//   ....[6]....
        /*005c*/ 	.word	0xffffffff


	//   ....[7]....
        /*0060*/ 	.word	0xffffffff


	//   ....[8]....
        /*0064*/ 	.word	0xffffffff


	//   ....[9]....
        /*0068*/ 	.word	0xffffffff


	//   ....[10]....
        /*006c*/ 	.word	0xffffffff


	//   ....[11]....
        /*0070*/ 	.word	0xffffffff


	//   ....[12]....
        /*0074*/ 	.word	0xffffffff


	//   ....[13]....
        /*0078*/ 	.word	0xffffffff


	//   ....[14]....
        /*007c*/ 	.word	0xffffffff


	//   ....[15]....
        /*0080*/ 	.word	0xffffffff


	//   ....[16]....
        /*0084*/ 	.word	0xffffffff


	//   ....[17]....
        /*0088*/ 	.word	0xffffffff


	//   ....[18]....
        /*008c*/ 	.word	0xffffffff


	//   ....[19]....
        /*0090*/ 	.word	0xffffffff


	//   ....[20]....
        /*0094*/ 	.word	0xffffffff


	//   ....[21]....
        /*0098*/ 	.word	0xffffffff


	//   ....[22]....
        /*009c*/ 	.word	0xffffffff


	//   ....[23]....
        /*00a0*/ 	.word	0xffffffff


	//   ....[24]....
        /*00a4*/ 	.word	0xffffffff


	//   ....[25]....
        /*00a8*/ 	.word	0xffffffff


	//   ....[26]....
        /*00ac*/ 	.word	0xffffffff


	//   ....[27]....
        /*00b0*/ 	.word	0xffffffff


	//   ....[28]....
        /*00b4*/ 	.word	0xffffffff


	//   ....[29]....
        /*00b8*/ 	.word	0xffffffff


	//   ....[30]....
        /*00bc*/ 	.word	0xffffffff


	//   ....[31]....
        /*00c0*/ 	.word	0xffffffff


	//   ....[32]....
        /*00c4*/ 	.word	0xffffffff


	//   ....[33]....
        /*00c8*/ 	.word	0xffffffff


	//   ....[34]....
        /*00cc*/ 	.word	0xffffffff


	//   ....[35]....
        /*00d0*/ 	.word	0xffffffff


	//   ....[36]....
        /*00d4*/ 	.word	0xffffffff


	//   ....[37]....
        /*00d8*/ 	.word	0xffffffff


	//   ....[38]....
        /*00dc*/ 	.word	0xffffffff


	//   ....[39]....
        /*00e0*/ 	.word	0xffffffff


	//   ....[40]....
        /*00e4*/ 	.word	0xffffffff


	//   ....[41]....
        /*00e8*/ 	.word	0xffffffff


	//   ....[42]....
        /*00ec*/ 	.word	0xffffffff


	//   ....[43]....
        /*00f0*/ 	.word	0xffffffff


	//   ....[44]....
        /*00f4*/ 	.word	0xffffffff


	//   ....[45]....
        /*00f8*/ 	.word	0xffffffff


	//   ....[46]....
        /*00fc*/ 	.word	0xffffffff


	//   ....[47]....
        /*0100*/ 	.word	0xffffffff


	//   ....[48]....
        /*0104*/ 	.word	0xffffffff


	//   ....[49]....
        /*0108*/ 	.word	0xffffffff


	//   ....[50]....
        /*010c*/ 	.word	0xffffffff


	//   ....[51]....
        /*0110*/ 	.word	0xffffffff


	//   ....[52]....
        /*0114*/ 	.word	0xffffffff


	//   ....[53]....
        /*0118*/ 	.word	0xffffffff


	//   ....[54]....
        /*011c*/ 	.word	0xffffffff


	//   ....[55]....
        /*0120*/ 	.word	0xffffffff


	//   ....[56]....
        /*0124*/ 	.word	0xffffffff


	//   ....[57]....
        /*0128*/ 	.word	0xffffffff


	//   ....[58]....
        /*012c*/ 	.word	0xffffffff


	//   ....[59]....
        /*0130*/ 	.word	0xffffffff


	//   ....[60]....
        /*0134*/ 	.word	0xffffffff


	//   ....[61]....
        /*0138*/ 	.word	0xffffffff


	//   ....[62]....
        /*013c*/ 	.word	0xffffffff


	//   ....[63]....
        /*0140*/ 	.word	0xffffffff


	//   ....[64]....
        /*0144*/ 	.word	0xffffffff


	//   ....[65]....
        /*0148*/ 	.word	0xffffffff


	//   ....[66]....
        /*014c*/ 	.word	0xffffffff


	//   ....[67]....
        /*0150*/ 	.word	0xffffffff


	//   ....[68]....
        /*0154*/ 	.word	0xffffffff


	//   ....[69]....
        /*0158*/ 	.word	0xffffffff


	//   ....[70]....
        /*015c*/ 	.word	0xffffffff


	//   ....[71]....
        /*0160*/ 	.word	0xffffffff


	//   ....[72]....
        /*0164*/ 	.word	0xffffffff


	//   ....[73]....
        /*0168*/ 	.word	0xffffffff


	//   ....[74]....
        /*016c*/ 	.word	0xffffffff


	//   ....[75]....
        /*0170*/ 	.word	0x0500000f


	//   ....[76]....
        /*0174*/ 	.word	0x0500000f


	//   ....[77]....
        /*0178*/ 	.word	0x0500000f


	//   ....[78]....
        /*017c*/ 	.word	0x0500000f


	//   ....[79]....
        /*0180*/ 	.word	0x0500000f


	//   ....[80]....
        /*0184*/ 	.word	0x0500000f


	//   ....[81]....
        /*0188*/ 	.word	0x0500000f


	//   ....[82]....
        /*018c*/ 	.word	0x0500000f


	//   ....[83]....
        /*0190*/ 	.word	0x0500000f


	//   ....[84]....
        /*0194*/ 	.word	0x0500000f


	//   ....[85]....
        /*0198*/ 	.word	0x0500000f


	//   ....[86]....
        /*019c*/ 	.word	0x0500000f


	//   ....[87]....
        /*01a0*/ 	.word	0x0500000f


	//----- nvinfo : EIATTR_COOP_GROUP_INSTR_OFFSETS
	.align		4
.L_83:
        /*01a4*/ 	.byte	0x04, 0x28
        /*01a6*/ 	.short	(.L_85 - .L_84)


	//   ....[0]....
.L_84:
        /*01a8*/ 	.word	0x00000050


	//   ....[1]....
        /*01ac*/ 	.word	0x00000130


	//   ....[2]....
        /*01b0*/ 	.word	0x00000180


	//   ....[3]....
        /*01b4*/ 	.word	0x000003b0


	//   ....[4]....
        /*01b8*/ 	.word	0x00000510


	//   ....[5]....
        /*01bc*/ 	.word	0x00000630


	//   ....[6]....
        /*01c0*/ 	.word	0x00000790


	//   ....[7]....
        /*01c4*/ 	.word	0x00001310


	//   ....[8]....
        /*01c8*/ 	.word	0x00002580


	//   ....[9]....
        /*01cc*/ 	.word	0x00002650


	//   ....[10]....
        /*01d0*/ 	.word	0x00002c90


	//   ....[11]....
        /*01d4*/ 	.word	0x00002d40


	//   ....[12]....
        /*01d8*/ 	.word	0x000049d0


	//   ....[13]....
        /*01dc*/ 	.word	0x00004a20


	//   ....[14]....
        /*01e0*/ 	.word	0x00004aa0


	//   ....[15]....
        /*01e4*/ 	.word	0x00004ac0


	//   ....[16]....
        /*01e8*/ 	.word	0x00006500


	//   ....[17]....
        /*01ec*/ 	.word	0x00006510


	//   ....[18]....
        /*01f0*/ 	.word	0x00006590


	//   ....[19]....
        /*01f4*/ 	.word	0x000065b0


	//   ....[20]....
        /*01f8*/ 	.word	0x00007120


	//   ....[21]....
        /*01fc*/ 	.word	0x00007130


	//   ....[22]....
        /*0200*/ 	.word	0x00007140


	//   ....[23]....
        /*0204*/ 	.word	0x00007150


	//   ....[24]....
        /*0208*/ 	.word	0x00007160


	//   ....[25]....
        /*020c*/ 	.word	0x00007170


	//   ....[26]....
        /*0210*/ 	.word	0x00007180


	//   ....[27]....
        /*0214*/ 	.word	0x000071a0


	//   ....[28]....
        /*0218*/ 	.word	0x000071d0


	//   ....[29]....
        /*021c*/ 	.word	0x000071f0


	//   ....[30]....
        /*0220*/ 	.word	0x00007200


	//   ....[31]....
        /*0224*/ 	.word	0x00007230


	//   ....[32]....
        /*0228*/ 	.word	0x00007250


	//   ....[33]....
        /*022c*/ 	.word	0x00007290


	//   ....[34]....
        /*0230*/ 	.word	0x000072a0


	//   ....[35]....
        /*0234*/ 	.word	0x000072d0


	//   ....[36]....
        /*0238*/ 	.word	0x000072f0


	//   ....[37]....
        /*023c*/ 	.word	0x00007330


	//   ....[38]....
        /*0240*/ 	.word	0x00007340


	//   ....[39]....
        /*0244*/ 	.word	0x00007350


	//   ....[40]....
        /*0248*/ 	.word	0x00007360


	//   ....[41]....
        /*024c*/ 	.word	0x00007370


	//   ....[42]....
        /*0250*/ 	.word	0x00007380


	//   ....[43]....
        /*0254*/ 	.word	0x00007390


	//   ....[44]....
        /*0258*/ 	.word	0x000073a0


	//   ....[45]....
        /*025c*/ 	.word	0x000073b0


	//   ....[46]....
        /*0260*/ 	.word	0x000073c0


	//   ....[47]....
        /*0264*/ 	.word	0x000073d0


	//   ....[48]....
        /*0268*/ 	.word	0x000073e0


	//   ....[49]....
        /*026c*/ 	.word	0x000073f0


	//   ....[50]....
        /*0270*/ 	.word	0x00007400


	//   ....[51]....
        /*0274*/ 	.word	0x00007420


	//   ....[52]....
        /*0278*/ 	.word	0x000076b0


	//   ....[53]....
        /*027c*/ 	.word	0x000076f0


	//   ....[54]....
        /*0280*/ 	.word	0x00007720


	//   ....[55]....
        /*0284*/ 	.word	0x00007760


	//   ....[56]....
        /*0288*/ 	.word	0x00007790


	//   ....[57]....
        /*028c*/ 	.word	0x000077c0


	//   ....[58]....
        /*0290*/ 	.word	0x00007b90


	//   ....[59]....
        /*0294*/ 	.word	0x00007bc0


	//   ....[60]....
        /*0298*/ 	.word	0x000083b0


	//   ....[61]....
        /*029c*/ 	.word	0x00009080


	//   ....[62]....
        /*02a0*/ 	.word	0x00009b80


	//   ....[63]....
        /*02a4*/ 	.word	0x00009bb0


	//   ....[64]....
        /*02a8*/ 	.word	0x00009be0


	//   ....[65]....
        /*02ac*/ 	.word	0x00009c00


	//   ....[66]....
        /*02b0*/ 	.word	0x00009c10


	//   ....[67]....
        /*02b4*/ 	.word	0x00009c20


	//   ....[68]....
        /*02b8*/ 	.word	0x00009c70


	//   ....[69]....
        /*02bc*/ 	.word	0x00009cf0


	//   ....[70]....
        /*02c0*/ 	.word	0x00009d50


	//   ....[71]....
        /*02c4*/ 	.word	0x00009d80


	//   ....[72]....
        /*02c8*/ 	.word	0x00009db0


	//   ....[73]....
        /*02cc*/ 	.word	0x00009df0


	//   ....[74]....
        /*02d0*/ 	.word	0x0000afc0


	//   ....[75]....
        /*02d4*/ 	.word	0x0000b4b0


	//   ....[76]....
        /*02d8*/ 	.word	0x0000b680


	//   ....[77]....
        /*02dc*/ 	.word	0x0000b6e0


	//   ....[78]....
        /*02e0*/ 	.word	0x0000b7a0


	//   ....[79]....
        /*02e4*/ 	.word	0x0000b850


	//   ....[80]....
        /*02e8*/ 	.word	0x0000b8b0


	//   ....[81]....
        /*02ec*/ 	.word	0x0000b970


	//   ....[82]....
        /*02f0*/ 	.word	0x0000b9e0


	//   ....[83]....
        /*02f4*/ 	.word	0x0000ba90


	//   ....[84]....
        /*02f8*/ 	.word	0x0000bb20


	//   ....[85]....
        /*02fc*/ 	.word	0x0000bbe0


	//   ....[86]....
        /*0300*/ 	.word	0x0000bc50


	//   ....[87]....
        /*0304*/ 	.word	0x0000bd00


	//----- nvinfo : EIATTR_REG_RECONFIG
	.align		4
.L_85:
        /*0308*/ 	.byte	0x01, 0x54
	.zero		2


	//----- nvinfo : EIATTR_SYSCALL_OFFSETS
	.align		4
        /*030c*/ 	.byte	0x04, 0x46
        /*030e*/ 	.short	(.L_87 - .L_86)


	//   ....[0]....
.L_86:
        /*0310*/ 	.word	0x000014d0


	//   ....[1]....
        /*0314*/ 	.word	0x00008ab0


	//   ....[2]....
        /*0318*/ 	.word	0x00008bf0


	//   ....[3]....
        /*031c*/ 	.word	0x00008d30


	//   ....[4]....
        /*0320*/ 	.word	0x00008e50


	//   ....[5]....
        /*0324*/ 	.word	0x00009720


	//----- nvinfo : EIATTR_MBARRIER_INSTR_OFFSETS
	.align		4
.L_87:
        /*0328*/ 	.byte	0x04, 0x39
        /*032a*/ 	.short	(.L_89 - .L_88)


	//   ....[0]....
.L_88:
        /*032c*/ 	.word	0x00000260
        /*0330*/ 	.word	0x000000ff
        /*0334*/ 	.word	0x00012400
        /*0338*/ 	.short	0x0100
        /*033a*/ 	.byte	0x08
	.zero		1


	//   ....[1]....
        /*033c*/ 	.word	0x00000270
        /*0340*/ 	.word	0x000000ff
        /*0344*/ 	.word	0x00012420
        /*0348*/ 	.short	0x0100
        /*034a*/ 	.byte	0x08
	.zero		1


	//   ....[2]....
        /*034c*/ 	.word	0x00000360
        /*0350*/ 	.word	0x000000ff
        /*0354*/ 	.word	0x00012430
        /*0358*/ 	.short	0x0100
        /*035a*/ 	.byte	0x08
	.zero		1


	//   ....[3]....
        /*035c*/ 	.word	0x00000370
        /*0360*/ 	.word	0x000000ff
        /*0364*/ 	.word	0x00012440
        /*0368*/ 	.short	0x0100
        /*036a*/ 	.byte	0x08
	.zero		1


	//   ....[4]....
        /*036c*/ 	.word	0x00000380
        /*0370*/ 	.word	0x000000ff
        /*0374*/ 	.word	0x00012438
        /*0378*/ 	.short	0x0100
        /*037a*/ 	.byte	0x08
	.zero		1


	//   ....[5]....
        /*037c*/ 	.word	0x00000390
        /*0380*/ 	.word	0x000000ff
        /*0384*/ 	.word	0x00012448
        /*0388*/ 	.short	0x0100
        /*038a*/ 	.byte	0x08
	.zero		1


	//   ....[6]....
        /*038c*/ 	.word	0x000004c0
        /*0390*/ 	.word	0x000000ff
        /*0394*/ 	.word	0x00012450
        /*0398*/ 	.short	0x0100
        /*039a*/ 	.byte	0x08
	.zero		1


	//   ....[7]....
        /*039c*/ 	.word	0x000004d0
        /*03a0*/ 	.word	0x000000ff
        /*03a4*/ 	.word	0x00012460
        /*03a8*/ 	.short	0x0100
        /*03aa*/ 	.byte	0x08
	.zero		1


	//   ....[8]....
        /*03ac*/ 	.word	0x000004e0
        /*03b0*/ 	.word	0x000000ff
        /*03b4*/ 	.word	0x00012458
        /*03b8*/ 	.short	0x0100
        /*03ba*/ 	.byte	0x08
	.zero		1


	//   ....[9]....
        /*03bc*/ 	.word	0x000004f0
        /*03c0*/ 	.word	0x000000ff
        /*03c4*/ 	.word	0x00012468
        /*03c8*/ 	.short	0x0100
        /*03ca*/ 	.byte	0x08
	.zero		1


	//   ....[10]....
        /*03cc*/ 	.word	0x000005e0
        /*03d0*/ 	.word	0x000000ff
        /*03d4*/ 	.word	0x00012470
        /*03d8*/ 	.short	0x0100
        /*03da*/ 	.byte	0x06
	.zero		1


	//   ....[11]....
        /*03dc*/ 	.word	0x000005f0
        /*03e0*/ 	.word	0x000000ff
        /*03e4*/ 	.word	0x00012480
        /*03e8*/ 	.short	0x0100
        /*03ea*/ 	.byte	0x06
	.zero		1


	//   ....[12]....
        /*03ec*/ 	.word	0x00000600
        /*03f0*/ 	.word	0x000000ff
        /*03f4*/ 	.word	0x00012478
        /*03f8*/ 	.short	0x0100
        /*03fa*/ 	.byte	0x06
	.zero		1


	//   ....[13]....
        /*03fc*/ 	.word	0x00000610
        /*0400*/ 	.word	0x000000ff
        /*0404*/ 	.word	0x00012488
        /*0408*/ 	.short	0x0100
        /*040a*/ 	.byte	0x06
	.zero		1


	//   ....[14]....
        /*040c*/ 	.word	0x00000740
        /*0410*/ 	.word	0x000000ff
        /*0414*/ 	.word	0x00012490
        /*0418*/ 	.short	0x0100
        /*041a*/ 	.byte	0x08
	.zero		1


	//   ....[15]....
        /*041c*/ 	.word	0x00000750
        /*0420*/ 	.word	0x000000ff
        /*0424*/ 	.word	0x000124a0
        /*0428*/ 	.short	0x0100
        /*042a*/ 	.byte	0x08
	.zero		1


	//   ....[16]....
        /*042c*/ 	.word	0x00000760
        /*0430*/ 	.word	0x000000ff
        /*0434*/ 	.word	0x00012498
        /*0438*/ 	.short	0x0100
        /*043a*/ 	.byte	0x08
	.zero		1


	//   ....[17]....
        /*043c*/ 	.word	0x00000770
        /*0440*/ 	.word	0x000000ff
        /*0444*/ 	.word	0x000124a8
        /*0448*/ 	.short	0x0100
        /*044a*/ 	.byte	0x08
	.zero		1


	//   ....[18]....
        /*044c*/ 	.word	0x000008a0
        /*0450*/ 	.word	0x000000ff
        /*0454*/ 	.word	0x000124b0
        /*0458*/ 	.short	0x0100
        /*045a*/ 	.byte	0x08
	.zero		1


	//   ....[19]....
        /*045c*/ 	.word	0x000008b0
        /*0460*/ 	.word	0x000000ff
        /*0464*/ 	.word	0x000124c0
        /*0468*/ 	.short	0x0100
        /*046a*/ 	.byte	0x08
	.zero		1


	//   ....[20]....
        /*046c*/ 	.word	0x000008c0
        /*0470*/ 	.word	0x000000ff
        /*0474*/ 	.word	0x000124b8
        /*0478*/ 	.short	0x0100
        /*047a*/ 	.byte	0x08
	.zero		1


	//   ....[21]....
        /*047c*/ 	.word	0x000008d0
        /*0480*/ 	.word	0x000000ff
        /*0484*/ 	.word	0x000124c8
        /*0488*/ 	.short	0x0100
        /*048a*/ 	.byte	0x08
	.zero		1


	//   ....[22]....
        /*048c*/ 	.word	0x000014f0
        /*0490*/ 	.word	0x000000ff
        /*0494*/ 	.word	0x00012400
        /*0498*/ 	.short	0x010a
        /*049a*/ 	.byte	0x26
	.zero		1


	//   ....[23]....
        /*049c*/ 	.word	0x00001560
        /*04a0*/ 	.word	0x000000ff
        /*04a4*/ 	.word	0x00012430
        /*04a8*/ 	.short	0x010a
        /*04aa*/ 	.byte	0x26
	.zero		1


	//   ....[24]....
        /*04ac*/ 	.word	0x000015c0
        /*04b0*/ 	.word	0x000000ff
        /*04b4*/ 	.word	0x00012430
        /*04b8*/ 	.short	0x010a
        /*04ba*/ 	.byte	0x26
	.zero		1


	//   ....[25]....
        /*04bc*/ 	.word	0x000030e0
        /*04c0*/ 	.word	0x0000004a
        /*04c4*/ 	.word	0x00000000
        /*04c8*/ 	.short	0x0101
        /*04ca*/ 	.byte	0x3f
	.zero		1


	//   ....[26]....
        /*04cc*/ 	.word	0x00003f70
        /*04d0*/ 	.word	0x000000ff
        /*04d4*/ 	.word	0x00012430
        /*04d8*/ 	.short	0x010a
        /*04da*/ 	.byte	0x22
	.zero		1


	//   ....[27]....
        /*04dc*/ 	.word	0x00003fb0
        /*04e0*/ 	.word	0x000000ff
        /*04e4*/ 	.word	0x00012430
        /*04e8*/ 	.short	0x010a
        /*04ea*/ 	.byte	0x22
	.zero		1


	//   ....[28]....
        /*04ec*/ 	.word	0x00004450
        /*04f0*/ 	.word	0x000000ff
        /*04f4*/ 	.word	0x00012450
        /*04f8*/ 	.short	0x010a
        /*04fa*/ 	.byte	0x08
	.zero		1


	//   ....[29]....
        /*04fc*/ 	.word	0x00004980
        /*0500*/ 	.word	0x000000ff
        /*0504*/ 	.word	0x00012450
        /*0508*/ 	.short	0x010a
        /*050a*/ 	.byte	0x08
	.zero		1


	//   ....[30]....
        /*050c*/ 	.word	0x00005a50
        /*0510*/ 	.word	0x00000007
        /*0514*/ 	.word	0x00000000
        /*0518*/ 	.short	0x0101
        /*051a*/ 	.byte	0x3f
	.zero		1


	//   ....[31]....
        /*051c*/ 	.word	0x00005d20
        /*0520*/ 	.word	0x000000ff
        /*0524*/ 	.word	0x00000000
        /*0528*/ 	.short	0x0101
        /*052a*/ 	.byte	0x06
	.zero		1


	//   ....[32]....
        /*052c*/ 	.word	0x000061c0
        /*0530*/ 	.word	0x000000ff
        /*0534*/ 	.word	0x00012450
        /*0538*/ 	.short	0x010a
        /*053a*/ 	.byte	0x10
	.zero		1


	//   ....[33]....
        /*053c*/ 	.word	0x00006200
        /*0540*/ 	.word	0x000000ff
        /*0544*/ 	.word	0x00012450
        /*0548*/ 	.short	0x010a
        /*054a*/ 	.byte	0x10
	.zero		1


	//   ....[34]....
        /*054c*/ 	.word	0x00006890
        /*0550*/ 	.word	0x000000ff
        /*0554*/ 	.word	0x00000000
        /*0558*/ 	.short	0x0101
        /*055a*/ 	.byte	0x04
	.zero		1


	//   ....[35]....
        /*055c*/ 	.word	0x000077b0
        /*0560*/ 	.word	0x000000ff
        /*0564*/ 	.word	0x00000000
        /*0568*/ 	.short	0x0101
        /*056a*/ 	.byte	0x04
	.zero		1


	//   ....[36]....
        /*056c*/ 	.word	0x000092a0
        /*0570*/ 	.word	0x000000ff
        /*0574*/ 	.word	0x00012480
        /*0578*/ 	.short	0x010a
        /*057a*/ 	.byte	0x27
	.zero		1


	//   ....[37]....
        /*057c*/ 	.word	0x00009400
        /*0580*/ 	.word	0x000000ff
        /*0584*/ 	.word	0x00012440
        /*0588*/ 	.short	0x010a
        /*058a*/ 	.byte	0x27
	.zero		1


	//   ....[38]....
        /*058c*/ 	.word	0x00009f00
        /*0590*/ 	.word	0x000000ff
        /*0594*/ 	.word	0x00012400
        /*0598*/ 	.short	0x0107
        /*059a*/ 	.byte	0x27
	.zero		1


	//   ....[39]....
        /*059c*/ 	.word	0x00009f40
        /*05a0*/ 	.word	0x000000ff
        /*05a4*/ 	.word	0x00012400
        /*05a8*/ 	.short	0x0101
        /*05aa*/ 	.byte	0x27
	.zero		1


	//   ....[40]....
        /*05ac*/ 	.word	0x00009f50
        /*05b0*/ 	.word	0x000000ff
        /*05b4*/ 	.word	0x00012420
        /*05b8*/ 	.short	0x010a
        /*05ba*/ 	.byte	0x27
	.zero		1


	//   ....[41]....
        /*05bc*/ 	.word	0x0000a240
        /*05c0*/ 	.word	0x00000007
        /*05c4*/ 	.word	0x00012480
        /*05c8*/ 	.short	0x010a
        /*05ca*/ 	.byte	0x3f
	.zero		1


	//   ....[42]....
        /*05cc*/ 	.word	0x0000a440
        /*05d0*/ 	.word	0x00000007
        /*05d4*/ 	.word	0x00012440
        /*05d8*/ 	.short	0x010a
        /*05da*/ 	.byte	0x3f
	.zero		1


	//   ....[43]....
        /*05dc*/ 	.word	0x0000a6b0
        /*05e0*/ 	.word	0x00000014
        /*05e4*/ 	.word	0x00012470
        /*05e8*/ 	.short	0x010a
        /*05ea*/ 	.byte	0x3f
	.zero		1


	//   ....[44]....
        /*05ec*/ 	.word	0x0000a710
        /*05f0*/ 	.word	0x00000014
        /*05f4*/ 	.word	0x00012460
        /*05f8*/ 	.short	0x010a
        /*05fa*/ 	.byte	0x3f
	.zero		1


	//   ....[45]....
        /*05fc*/ 	.word	0x0000a9d0
        /*0600*/ 	.word	0x00000014
        /*0604*/ 	.word	0x00012450
        /*0608*/ 	.short	0x0101
        /*060a*/ 	.byte	0x3f
	.zero		1


	//   ....[46]....
        /*060c*/ 	.word	0x0000aa40
        /*0610*/ 	.word	0x00000004
        /*0614*/ 	.word	0x00000000
        /*0618*/ 	.short	0x0101
        /*061a*/ 	.byte	0x3f
	.zero		1


	//   ....[47]....
        /*061c*/ 	.word	0x0000ab40
        /*0620*/ 	.word	0x0000000c
        /*0624*/ 	.word	0x00012470
        /*0628*/ 	.short	0x010a
        /*062a*/ 	.byte	0x3f
	.zero		1


	//   ....[48]....
        /*062c*/ 	.word	0x0000abe0
        /*0630*/ 	.word	0x0000000c
        /*0634*/ 	.word	0x00012460
        /*0638*/ 	.short	0x010a
        /*063a*/ 	.byte	0x3f
	.zero		1


	//   ....[49]....
        /*063c*/ 	.word	0x0000aea0
        /*0640*/ 	.word	0x0000000c
        /*0644*/ 	.word	0x00012450
        /*0648*/ 	.short	0x0101
        /*064a*/ 	.byte	0x3f
	.zero		1


	//   ....[50]....
        /*064c*/ 	.word	0x0000af00
        /*0650*/ 	.word	0x00000004
        /*0654*/ 	.word	0x00000000
        /*0658*/ 	.short	0x0101
        /*065a*/ 	.byte	0x3f
	.zero		1


	//   ....[51]....
        /*065c*/ 	.word	0x0000afa0
        /*0660*/ 	.word	0x00000009
        /*0664*/ 	.word	0x00012420
        /*0668*/ 	.short	0x010a
        /*066a*/ 	.byte	0x3f
	.zero		1


	//   ....[52]....
        /*066c*/ 	.word	0x0000b0b0
        /*0670*/ 	.word	0x00000007
        /*0674*/ 	.word	0x00000000
        /*0678*/ 	.short	0x010a
        /*067a*/ 	.byte	0x3f
	.zero		1


	//   ....[53]....
        /*067c*/ 	.word	0x0000b120
        /*0680*/ 	.word	0x00000005
        /*0684*/ 	.word	0x00000000
        /*0688*/ 	.short	0x010a
        /*068a*/ 	.byte	0x3f
	.zero		1


	//   ....[54]....
        /*068c*/ 	.word	0x0000b170
        /*0690*/ 	.word	0x00000003
        /*0694*/ 	.word	0x00012460
        /*0698*/ 	.short	0x010a
        /*069a*/ 	.byte	0x3f
	.zero		1


	//   ....[55]....
        /*069c*/ 	.word	0x0000b1c0
        /*06a0*/ 	.word	0x00000005
        /*06a4*/ 	.word	0x00012460
        /*06a8*/ 	.short	0x010a
        /*06aa*/ 	.byte	0x3f
	.zero		1


	//   ....[56]....
        /*06ac*/ 	.word	0x0000b200
        /*06b0*/ 	.word	0x00000003
        /*06b4*/ 	.word	0x00012480
        /*06b8*/ 	.short	0x010a
        /*06ba*/ 	.byte	0x3f
	.zero		1


	//   ....[57]....
        /*06bc*/ 	.word	0x0000b220
        /*06c0*/ 	.word	0x00000005
        /*06c4*/ 	.word	0x00012480
        /*06c8*/ 	.short	0x010a
        /*06ca*/ 	.byte	0x3f
	.zero		1


	//   ....[58]....
        /*06cc*/ 	.word	0x0000b290
        /*06d0*/ 	.word	0x00000003
        /*06d4*/ 	.word	0x00012400
        /*06d8*/ 	.short	0x010a
        /*06da*/ 	.byte	0x3f
	.zero		1


	//   ....[59]....
        /*06dc*/ 	.word	0x0000b2f0
        /*06e0*/ 	.word	0x00000003
        /*06e4*/ 	.word	0x00012430
        /*06e8*/ 	.short	0x010a
        /*06ea*/ 	.byte	0x3f
	.zero		1


	//   ....[60]....
        /*06ec*/ 	.word	0x0000b350
        /*06f0*/ 	.word	0x00000009
        /*06f4*/ 	.word	0x00012430
        /*06f8*/ 	.short	0x010a
        /*06fa*/ 	.byte	0x3f
	.zero		1


	//   ....[61]....
        /*06fc*/ 	.word	0x0000b3b0
        /*0700*/ 	.word	0x00000009
        /*0704*/ 	.word	0x00012450
        /*0708*/ 	.short	0x010a
        /*070a*/ 	.byte	0x3f
	.zero		1


	//   ....[62]....
        /*070c*/ 	.word	0x0000b410
        /*0710*/ 	.word	0x00000003
        /*0714*/ 	.word	0x00012450
        /*0718*/ 	.short	0x010a
        /*071a*/ 	.byte	0x3f
	.zero		1


	//   ....[63]....
        /*071c*/ 	.word	0x0000b570
        /*0720*/ 	.word	0x00000005
        /*0724*/ 	.word	0x00012480
        /*0728*/ 	.short	0x010a
        /*072a*/ 	.byte	0x3f
	.zero		1


	//   ....[64]....
        /*072c*/ 	.word	0x0000b5d0
        /*0730*/ 	.word	0x00000005
        /*0734*/ 	.word	0x00012440
        /*0738*/ 	.short	0x010a
        /*073a*/ 	.byte	0x3f
	.zero		1


	//   ....[65]....
        /*073c*/ 	.word	0x0000bd40
        /*0740*/ 	.word	0x00000003
        /*0744*/ 	.word	0x00012420
        /*0748*/ 	.short	0x010a
        /*074a*/ 	.byte	0x3f
	.zero		1


	//   ....[66]....
        /*074c*/ 	.word	0x0000bd90
        /*0750*/ 	.word	0x00000007
        /*0754*/ 	.word	0x00012480
        /*0758*/ 	.short	0x010a
        /*075a*/ 	.byte	0x3f
	.zero		1


	//   ....[67]....
        /*075c*/ 	.word	0x0000bde0
        /*0760*/ 	.word	0x00000007
        /*0764*/ 	.word	0x00012440
        /*0768*/ 	.short	0x010a
        /*076a*/ 	.byte	0x3f
	.zero		1


	//   ....[68]....
        /*076c*/ 	.word	0x0000be30
        /*0770*/ 	.word	0x00000014
        /*0774*/ 	.word	0x00012470
        /*0778*/ 	.short	0x010a
        /*077a*/ 	.byte	0x3f
	.zero		1


	//   ....[69]....
        /*077c*/ 	.word	0x0000be80
        /*0780*/ 	.word	0x00000014
        /*0784*/ 	.word	0x00012460
        /*0788*/ 	.short	0x010a
        /*078a*/ 	.byte	0x3f
	.zero		1


	//   ....[70]....
        /*078c*/ 	.word	0x0000bed0
        /*0790*/ 	.word	0x0000000c
        /*0794*/ 	.word	0x00012470
        /*0798*/ 	.short	0x010a
        /*079a*/ 	.byte	0x3f
	.zero		1


	//   ....[71]....
        /*079c*/ 	.word	0x0000bf20
        /*07a0*/ 	.word	0x0000000c
        /*07a4*/ 	.word	0x00012460
        /*07a8*/ 	.short	0x010a
        /*07aa*/ 	.byte	0x3f
	.zero		1


	//   ....[72]....
        /*07ac*/ 	.word	0x0000bf70
        /*07b0*/ 	.word	0x00000009
        /*07b4*/ 	.word	0x00012420
        /*07b8*/ 	.short	0x010a
        /*07ba*/ 	.byte	0x3f
	.zero		1


	//   ....[73]....
        /*07bc*/ 	.word	0x0000bfc0
        /*07c0*/ 	.word	0x00000007
        /*07c4*/ 	.word	0x00000000
        /*07c8*/ 	.short	0x010a
        /*07ca*/ 	.byte	0x3f
	.zero		1


	//   ....[74]....
        /*07cc*/ 	.word	0x0000c010
        /*07d0*/ 	.word	0x00000005
        /*07d4*/ 	.word	0x00000000
        /*07d8*/ 	.short	0x010a
        /*07da*/ 	.byte	0x3f
	.zero		1


	//   ....[75]....
        /*07dc*/ 	.word	0x0000c060
        /*07e0*/ 	.word	0x00000003
        /*07e4*/ 	.word	0x00012460
        /*07e8*/ 	.short	0x010a
        /*07ea*/ 	.byte	0x3f
	.zero		1


	//   ....[76]....
        /*07ec*/ 	.word	0x0000c0b0
        /*07f0*/ 	.word	0x00000005
        /*07f4*/ 	.word	0x00012460
        /*07f8*/ 	.short	0x010a
        /*07fa*/ 	.byte	0x3f
	.zero		1


	//   ....[77]....
        /*07fc*/ 	.word	0x0000c100
        /*0800*/ 	.word	0x00000003
        /*0804*/ 	.word	0x00012480
        /*0808*/ 	.short	0x010a
        /*080a*/ 	.byte	0x3f
	.zero		1


	//----- nvinfo : EIATTR_NUM_MBARRIERS
	.align		4
.L_89:
        /*080c*/ 	.byte	0x03, 0x38
        /*080e*/ 	.short	0x0016


	//----- nvinfo : EIATTR_EXIT_INSTR_OFFSETS
	.align		4
        /*0810*/ 	.byte	0x04, 0x1c
        /*0812*/ 	.short	(.L_91 - .L_90)


	//   ....[0]....
.L_90:
        /*0814*/ 	.word	0x0000b270


	//----- nvinfo : EIATTR_MAX_THREADS
	.align		4
.L_91:
        /*0818*/ 	.byte	0x04, 0x05
        /*081a*/ 	.short	(.L_93 - .L_92)
.L_92:
        /*081c*/ 	.word	0x00000200
        /*0820*/ 	.word	0x00000001
        /*0824*/ 	.word	0x00000001


	//----- nvinfo : EIATTR_CRS_STACK_SIZE
	.align		4
.L_93:
        /*0828*/ 	.byte	0x04, 0x1e
        /*082a*/ 	.short	(.L_95 - .L_94)
.L_94:
        /*082c*/ 	.word	0x00000000


	//----- nvinfo : EIATTR_CBANK_PARAM_SIZE
	.align		4
.L_95:
        /*0830*/ 	.byte	0x03, 0x19
        /*0832*/ 	.short	0x0a70


	//----- nvinfo : EIATTR_PARAM_CBANK
	.align		4
        /*0834*/ 	.byte	0x04, 0x0a
        /*0836*/ 	.short	(.L_97 - .L_96)
	.align		4
.L_96:
        /*0838*/ 	.word	index@(.nv.constant0._ZN7cutlass13device_kernelIN5flash11enable_sm90INS1_16FlashAttnFwdSm90INS1_25CollectiveMainloopFwdSm90ILi2EN4cute5tupleIJNS5_1CILi1EEES8_S8_EEENS6_IJNS7_ILi192EEENS7_ILi160EEENS7_ILi64EEEEEELi64ENS_12float_e4m3_tEfNS_4arch4Sm90ELb0ELb0ELb0ELb0ELb0ELb0ELb0ELb1ELb1ELb1ELb1ELb0EEENS1_21CollectiveEpilogueFwdINS6_IJSA_SC_SB_EEES9_NS_10bfloat16_tESG_Li384ELb0ELb1ELb1ELb1EEENS1_19SingleTileSchedulerILb0ELb1ELb1ELi192EEEEEEEEEvNT_6ParamsE)
        /*083c*/ 	.short	0x0210
        /*083e*/ 	.short	0x0a70


	//----- nvinfo : EIATTR_SW_WAR
	.align		4
.L_97:
        /*0840*/ 	.byte	0x04, 0x36
        /*0842*/ 	.short	(.L_99 - .L_98)
.L_98:
        /*0844*/ 	.word	0x00000008
.L_99:


//--------------------- .nv.info._ZN7cutlass13device_kernelIN5flash11enable_sm90INS1_16FlashAttnFwdSm90INS1_25CollectiveMainloopFwdSm90ILi2EN4cute5tupleIJNS5_1CILi1EEES8_S8_EEENS6_IJNS7_ILi192EEENS7_ILi160EEENS7_ILi64EEEEEELi64ENS_12float_e4m3_tEfNS_4arch4Sm90ELb0ELb0ELb0ELb1ELb0ELb0ELb0ELb1ELb1ELb1ELb1ELb0EEENS1_21CollectiveEpilogueFwdINS6_IJSA_SC_SB_EEES9_NS_10bfloat16_tESG_Li384ELb1ELb1ELb1ELb1EEENS1_36VarlenDynamicPersistentTileSchedulerILi192ELi160ELi384ELi128ELb1ELb1ELb1ELb0ELb1ELb1EEEEEEEEEvNT_6ParamsE --------------------------
	.section	.nv.info._ZN7cutlass13device_kernelIN5flash11enable_sm90INS1_16FlashAttnFwdSm90INS1_25CollectiveMainloopFwdSm90ILi2EN4cute5tupleIJNS5_1CILi1EEES8_S8_EEENS6_IJNS7_ILi192EEENS7_ILi160EEENS7_ILi64EEEEEELi64ENS_12float_e4m3_tEfNS_4arch4Sm90ELb0ELb0ELb0ELb1ELb0ELb0ELb0ELb1ELb1ELb1ELb1ELb0EEENS1_21CollectiveEpilogueFwdINS6_IJSA_SC_SB_EEES9_NS_10bfloat16_tESG_Li384ELb1ELb1ELb1ELb1EEENS1_36VarlenDynamicPersistentTileSchedulerILi192ELi160ELi384ELi128ELb1ELb1ELb1ELb0ELb1ELb1EEEEEEEEEvNT_6ParamsE,"",@"SHT_CUDA_INFO"
	.sectionflags	@""
	.align	4


	//----- nvinfo : EIATTR_CUDA_API_VERSION
	.align		4
        /*0000*/ 	.byte	0x04, 0x37
        /*0002*/ 	.short	(.L_101 - .L_100)
.L_100:
        /*0004*/ 	.word	0x00000082


	//----- nvinfo : EIATTR_KPARAM_INFO
	.align		4
.L_101:
        /*0008*/ 	.byte	0x04, 0x17
        /*000a*/ 	.short	(.L_103 - .L_102)
.L_102:
        /*000c*/ 	.word	0x00000000
        /*0010*/ 	.short	0x0000
        /*0012*/ 	.short	0x0070
        /*0014*/ 	.byte	0x00, 0xf0, 0x01, 0x2a


	//----- nvinfo : EIATTR_SPARSE_MMA_MASK
	.align		4
.L_103:
        /*0018*/ 	.byte	0x03, 0x50
        /*001a*/ 	.short	0x0000


	//----- nvinfo : EIATTR_MAXREG_COUNT
	.align		4
        /*001c*/ 	.byte	0x03, 0x1b
        /*001e*/ 	.short	0x0080


	//----- nvinfo : EIATTR_NUM_BARRIERS
	.align		4
        /*0020*/ 	.byte	0x02, 0x4c
        /*0022*/ 	.byte	0x09
	.zero		1


	//----- nvinfo : EIATTR_EXTERNS
	.align		4
        /*0024*/ 	.byte	0x04, 0x0f
        /*0026*/ 	.short	(.L_105 - .L_104)


	//   ....[0]....
	.align		4
.L_104:
        /*0028*/ 	.word	index@(__assertfail)


	//----- nvinfo : EIATTR_ANNOTATIONS
	.align		4
.L_105:
        /*002c*/ 	.byte	0x04, 0x55
        /*002e*/ 	.short	(.L_107 - .L_106)


	//   ....[0]....
.L_106:
        /*0030*/ 	.word	0x00000001
        /*0034*/ 	.byte	0x00, 0x0d, 0x00, 0x00, 0x01, 0x00, 0x00, 0x00, 0x70, 0x0d, 0x00, 0x00, 0x01, 0x00, 0x00, 0x00
        /* <DEDUP_REMOVED lines=11> */
        /*00f4*/ 	.byte	0x80, 0xca, 0x00, 0x00, 0x01, 0x00, 0x00, 0x00, 0xe0, 0xe7, 0x00, 0x00


	//----- nvinfo : EIATTR_MERCURY_ISA_VERSION
	.align		4
.L_107:
        /*0100*/ 	.byte	0x03, 0x5f
        /*0102*/ 	.short	0x0101


	//----- nvinfo : EIATTR_UNUSED_LOAD_BYTE_OFFSET
	.align		4
        /*0104*/ 	.byte	0x04, 0x44
        /*0106*/ 	.short	(.L_109 - .L_108)


	//   ....[0]....
.L_108:
        /*0108*/ 	.word	0x00000a00
        /*010c*/ 	.word	0x0000fff0


	//   ....[1]....
        /*0110*/ 	.word	0x00007110
        /*0114*/ 	.word	0x0000fff0


	//----- nvinfo : EIATTR_INT_WARP_WIDE_INSTR_OFFSETS
	.align		4
.L_109:
        /*0118*/ 	.byte	0x04, 0x31
        /*011a*/ 	.short	(.L_111 - .L_110)


	//   ....[0]....
.L_110:
        /*011c*/ 	.word	0x00000130


	//   ....[1]....
        /*0120*/ 	.word	0x00000170


	//   ....[2]....
        /*0124*/ 	.word	0x000001e0


	//   ....[3]....
        /*0128*/ 	.word	0x0000b310


	//   ....[4]....
        /*012c*/ 	.word	0x0000b3a0


	//   ....[5]....
        /*0130*/ 	.word	0x0000d700


	//   ....[6]....
        /*0134*/ 	.word	0x0000d790


	//----- nvinfo : EIATTR_COOP_GROUP_MASK_REGIDS
	.align		4
.L_111:
        /*0138*/ 	.byte	0x04, 0x29
        /*013a*/ 	.short	(.L_113 - .L_112)


	//   ....[0]....
.L_112:
        /*013c*/ 	.word	0xffffffff


	//   ....[1]....
        /*0140*/ 	.word	0xffffffff


	//   ....[2]....
        /*0144*/ 	.word	0xffffffff


	//   ....[3]....
        /*0148*/ 	.word	0xffffffff


	//   ....[4]....
        /*014c*/ 	.word	0xffffffff


	//   ....[5]....
        /*0150*/ 	.word	0xffffffff


	//   ....[6]....
        /*0154*/ 	.word	0xffffffff


	//   ....[7]....
        /*0158*/ 	.word	0xffffffff


	//   ....[8]....
        /*015c*/ 	.word	0xffffffff


	//   ....[9]....
        /*0160*/ 	.word	0xffffffff


	//   ....[10]....
        /*0164*/ 	.word	0xffffffff


	//   ....[11]....
        /*0168*/ 	.word	0xffffffff


	//   ....[12]....
        /*016c*/ 	.word	0xffffffff


	//   ....[13]....
        /*0170*/ 	.word	0xffffffff


	//   ....[14]....
        /*0174*/ 	.word	0xffffffff


	//   ....[15]....
        /*0178*/ 	.word	0xffffffff


	//   ....[16]....
        /*017c*/ 	.word	0xffffffff


	//   ....[17]....
        /*0180*/ 	.word	0xffffffff


	//   ....[18]....
        /*0184*/ 	.word	0xffffffff


	//   ....[19]....
        /*0188*/ 	.word	0xffffffff


	//   ....[20]....
        /*018c*/ 	.word	0xffffffff


	//   ....[21]....
        /*0190*/ 	.word	0xffffffff


	//   ....[22]....
        /*0194*/ 	.word	0xffffffff


	//   ....[23]....
        /*0198*/ 	.word	0xffffffff


	//   ....[24]....
        /*019c*/ 	.word	0xffffffff


	//   ....[25]....
        /*01a0*/ 	.word	0xffffffff


	//   ....[26]....
        /*01a4*/ 	.word	0xffffffff


	//   ....[27]....
        /*01a8*/ 	.word	0xffffffff


	//   ....[28]....
        /*01ac*/ 	.word	0xffffffff


	//   ....[29]....
        /*01b0*/ 	.word	0xffffffff


	//   ....[30]....
        /*01b4*/ 	.word	0xffffffff


	//   ....[31]....
        /*01b8*/ 	.word	0xffffffff


	//   ....[32]....
        /*01bc*/ 	.word	0xffffffff


	//   ....[33]....
        /*01c0*/ 	.word	0xffffffff


	//   ....[34]....
        /*01c4*/ 	.word	0xffffffff


	//   ....[35]....
        /*01c8*/ 	.word	0xffffffff


	//   ....[36]....
        /*01cc*/ 	.word	0xffffffff


	//   ....[37]....
        /*01d0*/ 	.word	0xffffffff


	//   ....[38]....
        /*01d4*/ 	.word	0xffffffff


	//   ....[39]....
        /*01d8*/ 	.word	0xffffffff


	//   ....[40]....
        /*01dc*/ 	.word	0xffffffff


	//   ....[41]....
        /*01e0*/ 	.word	0xffffffff


	//   ....[42]....
        /*01e4*/ 	.word	0xffffffff


	//   ....[43]....
        /*01e8*/ 	.word	0xffffffff


	//   ....[44]....
        /*01ec*/ 	.word	0xffffffff


	//   ....[45]....
        /*01f0*/ 	.word	0xffffffff


	//   ....[46]....
        /*01f4*/ 	.word	0xffffffff


	//   ....[47]....
        /*01f8*/ 	.word	0xffffffff


	//   ....[48]....
        /*01fc*/ 	.word	0xffffffff


	//   ....[49]....
        /*0200*/ 	.word	0xffffffff


	//   ....[50]....
        /*0204*/ 	.word	0xffffffff


	//   ....[51]....
        /*0208*/ 	.word	0xffffffff


	//   ....[52]....
        /*020c*/ 	.word	0xffffffff


	//   ....[53]....
        /*0210*/ 	.word	0xffffffff


	//   ....[54]....
        /*0214*/ 	.word	0xffffffff


	//   ....[55]....
        /*0218*/ 	.word	0xffffffff


	//   ....[56]....
        /*021c*/ 	.word	0xffffffff


	//   ....[57]....
        /*0220*/ 	.word	0xffffffff


	//   ....[58]....
        /*0224*/ 	.word	0xffffffff


	//   ....[59]....
        /*0228*/ 	.word	0xffffffff


	//   ....[60]....
        /*022c*/ 	.word	0xffffffff


	//   ....[61]....
        /*0230*/ 	.word	0xffffffff


	//   ....[62]....
        /*0234*/ 	.word	0xffffffff


	//   ....[63]....
        /*0238*/ 	.word	0xffffffff


	//   ....[64]....
        /*023c*/ 	.word	0xffffffff


	//   ....[65]....
        /*0240*/ 	.word	0xffffffff


	//   ....[66]....
        /*0244*/ 	.word	0xffffffff


	//   ....[67]....
        /*0248*/ 	.word	0xffffffff


	//   ....[68]....
        /*024c*/ 	.word	0xffffffff


	//   ....[69]....
        /*0250*/ 	.word	0xffffffff


	//   ....[70]....
        /*0254*/ 	.word	0xffffffff


	//   ....[71]....
        /*0258*/ 	.word	0xffffffff


	//   ....[72]....
        /*025c*/ 	.word	0xffffffff


	//   ....[73]....
        /*0260*/ 	.word	0xffffffff


	//   ....[74]....
        /*0264*/ 	.word	0xffffffff


	//   ....[75]....
        /*0268*/ 	.word	0xffffffff


	//   ....[76]....
        /*026c*/ 	.word	0xffffffff


	//   ....[77]....
        /*0270*/ 	.word	0xffffffff


	//   ....[78]....
        /*0274*/ 	.word	0xffffffff


	//   ....[79]....
        /*0278*/ 	.word	0xffffffff


	//   ....[80]....
        /*027c*/ 	.word	0xffffffff


	//   ....[81]....
        /*0280*/ 	.word	0xffffffff


	//   ....[82]....
        /*0284*/ 	.word	0xffffffff


	//   ....[83]....
        /*0288*/ 	.word	0xffffffff


	//   ....[84]....
        /*028c*/ 	.word	0xffffffff


	//   ....[85]....
        /*0290*/ 	.word	0xffffffff


	//   ....[86]....
        /*0294*/ 	.word	0xffffffff


	//   ....[87]....
        /*0298*/ 	.word	0xffffffff


	//   ....[88]....
        /*029c*/ 	.word	0xffffffff


	//   ....[89]....
        /*02a0*/ 	.word	0xffffffff


	//   ....[90]....
        /*02a4*/ 	.word	0xffffffff


	//   ....[91]....
        /*02a8*/ 	.word	0xffffffff


	//   ....[92]....
        /*02ac*/ 	.word	0xffffffff


	//   ....[93]....
        /*02b0*/ 	.word	0xffffffff


	//   ....[94]....
        /*02b4*/ 	.word	0xffffffff


	//   ....[95]....
        /*02b8*/ 	.word	0xffffffff


	//   ....[96]....
        /*02bc*/ 	.word	0xffffffff


	//   ....[97]....
        /*02c0*/ 	.word	0xffffffff


	//   ....[98]....
        /*02c4*/ 	.word	0xffffffff


	//   ....[99]....
        /*02c8*/ 	.word	0xffffffff


	//   ....[100]....
        /*02cc*/ 	.word	0xffffffff


	//   ....[101]....
        /*02d0*/ 	.word	0xffffffff


	//   ....[102]....
        /*02d4*/ 	.word	0xffffffff


	//   ....[103]....
        /*02d8*/ 	.word	0xffffffff


	//   ....[104]....
        /*02dc*/ 	.word	0xffffffff


	//   ....[105]....
        /*02e0*/ 	.word	0xffffffff


	//   ....[106]....
        /*02e4*/ 	.word	0xffffffff


	//   ....[107]....
        /*02e8*/ 	.word	0xffffffff


	//   ....[108]....
        /*02ec*/ 	.word	0xffffffff


	//   ....[109]....
        /*02f0*/ 	.word	0xffffffff


	//   ....[110]....
        /*02f4*/ 	.word	0xffffffff


	//   ....[111]....
        /*02f8*/ 	.word	0xffffffff


	//   ....[112]....
        /*02fc*/ 	.word	0xffffffff


	//   ....[113]....
        /*0300*/ 	.word	0xffffffff


	//   ....[114]....
        /*0304*/ 	.word	0xffffffff


	//   ....[115]....
        /*0308*/ 	.word	0xffffffff


	//   ....[116]....
        /*030c*/ 	.word	0xffffffff


	//   ....[117]....
        /*0310*/ 	.word	0xffffffff


	//   ....[118]....
        /*0314*/ 	.word	0xffffffff


	//   ....[119]....
        /*0318*/ 	.word	0xffffffff


	//   ....[120]....
        /*031c*/ 	.word	0xffffffff


	//   ....[121]....
        /*0320*/ 	.word	0xffffffff


	//   ....[122]....
        /*0324*/ 	.word	0xffffffff


	//   ....[123]....
        /*0328*/ 	.word	0xffffffff


	//   ....[124]....
        /*032c*/ 	.word	0xffffffff


	//   ....[125]....
        /*0330*/ 	.word	0x0500000f


	//   ....[126]....
        /*0334*/ 	.word	0x0500000f


	//   ....[127]....
        /*0338*/ 	.word	0x0500000f


	//   ....[128]....
        /*033c*/ 	.word	0x0500000f


	//   ....[129]....
        /*0340*/ 	.word	0x0500000f


	//   ....[130]....
        /*0344*/ 	.word	0x0500000f


	//   ....[131]....
        /*0348*/ 	.word	0x0500000f


	//   ....[132]....
        /*034c*/ 	.word	0x0500000f


	//   ....[133]....
        /*0350*/ 	.word	0x0500000f


	//   ....[134]....
        /*0354*/ 	.word	0x0500000f


	//   ....[135]....
        /*0358*/ 	.word	0x0500000f


	//   ....[136]....
        /*035c*/ 	.word	0x0500000f


	//   ....[137]....
        /*0360*/ 	.word	0x0500000f


	//   ....[138]....
        /*0364*/ 	.word	0x0500000f


	//----- nvinfo : EIATTR_COOP_GROUP_INSTR_OFFSETS
	.align		4
.L_113:
        /*0368*/ 	.byte	0x04, 0x28
        /*036a*/ 	.short	(.L_115 - .L_114)


	//   ....[0]....
.L_114:
        /*036c*/ 	.word	0x00000060


	//   ....[1]....
        /*0370*/ 	.word	0x00000140


	//   ....[2]....
        /*0374*/ 	.word	0x00000190


	//   ....[3]....
        /*0378*/ 	.word	0x000003c0


	//   ....[4]....
        /*037c*/ 	.word	0x00000520


	//   ....[5]....
        /*0380*/ 	.word	0x00000640


	//   ....[6]....
        /*0384*/ 	.word	0x000007a0


	//   ....[7]....
        /*0388*/ 	.word	0x000019b0


	//   ....[8]....
        /*038c*/ 	.word	0x00002bc0


	//   ....[9]....
        /*0390*/ 	.word	0x00002cd0


	//   ....[10]....
        /*0394*/ 	.word	0x000032e0


	//   ....[11]....
        /*0398*/ 	.word	0x00003340


	//   ....[12]....
        /*039c*/ 	.word	0x00005100


	//   ....[13]....
        /*03a0*/ 	.word	0x00005110


	//   ....[14]....
        /*03a4*/ 	.word	0x00005140


	//   ....[15]....
        /*03a8*/ 	.word	0x00005150


	//   ....[16]....
        /*03ac*/ 	.word	0x00006b30


	//   ....[17]....
        /*03b0*/ 	.word	0x00006b40


	//   ....[18]....
        /*03b4*/ 	.word	0x00006be0


	//   ....[19]....
        /*03b8*/ 	.word	0x00006bf0


	//   ....[20]....
        /*03bc*/ 	.word	0x00007610


	//   ....[21]....
        /*03c0*/ 	.word	0x00007630


	//   ....[22]....
        /*03c4*/ 	.word	0x00007640


	//   ....[23]....
        /*03c8*/ 	.word	0x00007650


	//   ....[24]....
        /*03cc*/ 	.word	0x00007660


	//   ....[25]....
        /*03d0*/ 	.word	0x00007670


	//   ....[26]....
        /*03d4*/ 	.word	0x00007680


	//   ....[27]....
        /*03d8*/ 	.word	0x00007690


	//   ....[28]....
        /*03dc*/ 	.word	0x000076a0


	//   ....[29]....
        /*03e0*/ 	.word	0x000076b0


	//   ....[30]....
        /*03e4*/ 	.word	0x000076c0


	//   ....[31]....
        /*03e8*/ 	.word	0x000076d0


	//   ....[32]....
        /*03ec*/ 	.word	0x000076e0


	//   ....[33]....
        /*03f0*/ 	.word	0x000076f0


	//   ....[34]....
        /*03f4*/ 	.word	0x00007700


	//   ....[35]....
        /*03f8*/ 	.word	0x00007710


	//   ....[36]....
        /*03fc*/ 	.word	0x00007720


	//   ....[37]....
        /*0400*/ 	.word	0x00007730


	//   ....[38]....
        /*0404*/ 	.word	0x00007740


	//   ....[39]....
        /*0408*/ 	.word	0x00007750


	//   ....[40]....
        /*040c*/ 	.word	0x00007760


	//   ....[41]....
        /*0410*/ 	.word	0x00007770


	//   ....[42]....
        /*0414*/ 	.word	0x00007780


	//   ....[43]....
        /*0418*/ 	.word	0x00007790


	//   ....[44]....
        /*041c*/ 	.word	0x000077a0


	//   ....[45]....
        /*0420*/ 	.word	0x000077b0


	//   ....[46]....
        /*0424*/ 	.word	0x000077c0


	//   ....[47]....
        /*0428*/ 	.word	0x000077d0


	//   ....[48]....
        /*042c*/ 	.word	0x000077e0


	//   ....[49]....
        /*0430*/ 	.word	0x000077f0


	//   ....[50]....
        /*0434*/ 	.word	0x00007800


	//   ....[51]....
        /*0438*/ 	.word	0x00007810


	//   ....[52]....
        /*043c*/ 	.word	0x00008050


	//   ....[53]....
        /*0440*/ 	.word	0x00008060


	//   ....[54]....
        /*0444*/ 	.word	0x00008070


	//   ....[55]....
        /*0448*/ 	.word	0x000080b0


	//   ....[56]....
        /*044c*/ 	.word	0x000086d0


	//   ....[57]....
        /*0450*/ 	.word	0x00008710


	//   ....[58]....
        /*0454*/ 	.word	0x00008730


	//   ....[59]....
        /*0458*/ 	.word	0x00008770


	//   ....[60]....
        /*045c*/ 	.word	0x00008790


	//   ....[61]....
        /*0460*/ 	.word	0x000087a0


	//   ....[62]....
        /*0464*/ 	.word	0x000087c0


	//   ....[63]....
        /*0468*/ 	.word	0x000087e0


	//   ....[64]....
        /*046c*/ 	.word	0x00008c30


	//   ....[65]....
        /*0470*/ 	.word	0x00008c40


	//   ....[66]....
        /*0474*/ 	.word	0x00008e80


	//   ....[67]....
        /*0478*/ 	.word	0x00008e90


	//   ....[68]....
        /*047c*/ 	.word	0x000099d0


	//   ....[69]....
        /*0480*/ 	.word	0x00009a00


	//   ....[70]....
        /*0484*/ 	.word	0x00009a40


	//   ....[71]....
        /*0488*/ 	.word	0x00009a70


	//   ....[72]....
        /*048c*/ 	.word	0x00009a80


	//   ....[73]....
        /*0490*/ 	.word	0x00009a90


	//   ....[74]....
        /*0494*/ 	.word	0x00009aa0


	//   ....[75]....
        /*0498*/ 	.word	0x00009ac0


	//   ....[76]....
        /*049c*/ 	.word	0x00009c10


	//   ....[77]....
        /*04a0*/ 	.word	0x00009e20


	//   ....[78]....
        /*04a4*/ 	.word	0x00009e50


	//   ....[79]....
        /*04a8*/ 	.word	0x00009e80


	//   ....[80]....
        /*04ac*/ 	.word	0x00009eb0


	//   ....[81]....
        /*04b0*/ 	.word	0x00009ee0


	//   ....[82]....
        /*04b4*/ 	.word	0x00009f20


	//   ....[83]....
        /*04b8*/ 	.word	0x0000a0c0


	//   ....[84]....
        /*04bc*/ 	.word	0x0000a0f0


	//   ....[85]....
        /*04c0*/ 	.word	0x0000a120


	//   ....[86]....
        /*04c4*/ 	.word	0x0000a150


	//   ....[87]....
        /*04c8*/ 	.word	0x0000a180


	//   ....[88]....
        /*04cc*/ 	.word	0x0000a1b0


	//   ....[89]....
        /*04d0*/ 	.word	0x0000a240


	//   ....[90]....
        /*04d4*/ 	.word	0x0000a290


	//   ....[91]....
        /*04d8*/ 	.word	0x0000a2a0


	//   ....[92]....
        /*04dc*/ 	.word	0x0000a350


	//   ....[93]....
        /*04e0*/ 	.word	0x0000ba60


	//   ....[94]....
        /*04e4*/ 	.word	0x0000c670


	//   ....[95]....
        /*04e8*/ 	.word	0x0000c6a0


	//   ....[96]....
        /*04ec*/ 	.word	0x0000c710


	//   ....[97]....
        /*04f0*/ 	.word	0x0000c750


	//   ....[98]....
        /*04f4*/ 	.word	0x0000c790


	//   ....[99]....
        /*04f8*/ 	.word	0x0000c7c0


	//   ....[100]....
        /*04fc*/ 	.word	0x0000c7d0


	//   ....[101]....
        /*0500*/ 	.word	0x0000c7e0


	//   ....[102]....
        /*0504*/ 	.word	0x0000c7f0


	//   ....[103]....
        /*0508*/ 	.word	0x0000c810


	//   ....[104]....
        /*050c*/ 	.word	0x0000c860


	//   ....[105]....
        /*0510*/ 	.word	0x0000c8d0


	//   ....[106]....
        /*0514*/ 	.word	0x0000de50


	//   ....[107]....
        /*0518*/ 	.word	0x0000de80


	//   ....[108]....
        /*051c*/ 	.word	0x0000deb0


	//   ....[109]....
        /*0520*/ 	.word	0x0000dec0


	//   ....[110]....
        /*0524*/ 	.word	0x0000dee0


	//   ....[111]....
        /*0528*/ 	.word	0x0000df00


	//   ....[112]....
        /*052c*/ 	.word	0x0000df40


	//   ....[113]....
        /*0530*/ 	.word	0x0000df70


	//   ....[114]....
        /*0534*/ 	.word	0x0000e0e0


	//   ....[115]....
        /*0538*/ 	.word	0x0000e110


	//   ....[116]....
        /*053c*/ 	.word	0x0000e140


	//   ....[117]....
        /*0540*/ 	.word	0x0000e170


	//   ....[118]....
        /*0544*/ 	.word	0x0000e1a0


	//   ....[119]....
        /*0548*/ 	.word	0x0000e1e0


	//   ....[120]....
        /*054c*/ 	.word	0x0000e260


	//   ....[121]....
        /*0550*/ 	.word	0x0000e2b0


	//   ....[122]....
        /*0554*/ 	.word	0x0000e2c0


	//   ....[123]....
        /*0558*/ 	.word	0x0000e350


	//   ....[124]....
        /*055c*/ 	.word	0x0000e900


	//   ....[125]....
        /*0560*/ 	.word	0x0000ede0


	//   ....[126]....
        /*0564*/ 	.word	0x0000efa0


	//   ....[127]....
        /*0568*/ 	.word	0x0000f010


	//   ....[128]....
        /*056c*/ 	.word	0x0000f090


	//   ....[129]....
        /*0570*/ 	.word	0x0000f140


	//   ....[130]....
        /*0574*/ 	.word	0x0000f1c0


	//   ....[131]....
        /*0578*/ 	.word	0x0000f260


	//   ....[132]....
        /*057c*/ 	.word	0x0000f2e0


	//   ....[133]....
        /*0580*/ 	.word	0x0000f390


	//   ....[134]....
        /*0584*/ 	.word	0x0000f3f0


	//   ....[135]....
        /*0588*/ 	.word	0x0000f4a0


	//   ....[136]....
        /*058c*/ 	.word	0x0000f520


	//   ....[137]....
        /*0590*/ 	.word	0x0000f5c0


	//   ....[138]....
        /*0594*/ 	.word	0x0000f900


	//----- nvinfo : EIATTR_REG_RECONFIG
	.align		4
.L_115:
        /*0598*/ 	.byte	0x01, 0x54
	.zero		2


	//----- nvinfo : EIATTR_SYSCALL_OFFSETS
	.align		4
        /*059c*/ 	.byte	0x04, 0x46
        /*059e*/ 	.short	(.L_117 - .L_116)


	//   ....[0]....
.L_116:
        /*05a0*/ 	.word	0x00001b60


	//   ....[1]....
        /*05a4*/ 	.word	0x0000b500


	//   ....[2]....
        /*05a8*/ 	.word	0x0000b670


	//   ....[3]....
        /*05ac*/ 	.word	0x0000b7c0


	//   ....[4]....
        /*05b0*/ 	.word	0x0000b900


	//   ....[5]....
        /*05b4*/ 	.word	0x0000c1f0


	//----- nvinfo : EIATTR_MBARRIER_INSTR_OFFSETS
	.align		4
.L_117:
        /*05b8*/ 	.byte	0x04, 0x39
        /*05ba*/ 	.short	(.L_119 - .L_118)


	//   ....[0]....
.L_118:
        /*05bc*/ 	.word	0x00000270
        /*05c0*/ 	.word	0x000000ff
        /*05c4*/ 	.word	0x00013200
        /*05c8*/ 	.short	0x0100
        /*05ca*/ 	.byte	0x08
	.zero		1


	//   ....[1]....
        /*05cc*/ 	.word	0x00000280
        /*05d0*/ 	.word	0x000000ff
        /*05d4*/ 	.word	0x00013220
        /*05d8*/ 	.short	0x0100
        /*05da*/ 	.byte	0x08
	.zero		1


	//   ....[2]....
        /*05dc*/ 	.word	0x00000370
        /*05e0*/ 	.word	0x000000ff
        /*05e4*/ 	.word	0x00013230
        /*05e8*/ 	.short	0x0100
        /*05ea*/ 	.byte	0x08
	.zero		1


	//   ....[3]....
        /*05ec*/ 	.word	0x00000380
        /*05f0*/ 	.word	0x000000ff
        /*05f4*/ 	.word	0x00013240
        /*05f8*/ 	.short	0x0100
        /*05fa*/ 	.byte	0x08
	.zero		1


	//   ....[4]....
        /*05fc*/ 	.word	0x00000390
        /*0600*/ 	.word	0x000000ff
        /*0604*/ 	.word	0x00013238
        /*0608*/ 	.short	0x0100
        /*060a*/ 	.byte	0x08
	.zero		1


	//   ....[5]....
        /*060c*/ 	.word	0x000003a0
        /*0610*/ 	.word	0x000000ff
        /*0614*/ 	.word	0x00013248
        /*0618*/ 	.short	0x0100
        /*061a*/ 	.byte	0x08
	.zero		1


	//   ....[6]....
        /*061c*/ 	.word	0x000004d0
        /*0620*/ 	.word	0x000000ff
        /*0624*/ 	.word	0x00013250
        /*0628*/ 	.short	0x0100
        /*062a*/ 	.byte	0x08
	.zero		1


	//   ....[7]....
        /*062c*/ 	.word	0x000004e0
        /*0630*/ 	.word	0x000000ff
        /*0634*/ 	.word	0x00013260
        /*0638*/ 	.short	0x0100
        /*063a*/ 	.byte	0x08
	.zero		1


	//   ....[8]....
        /*063c*/ 	.word	0x000004f0
        /*0640*/ 	.word	0x000000ff
        /*0644*/ 	.word	0x00013258
        /*0648*/ 	.short	0x0100
        /*064a*/ 	.byte	0x08
	.zero		1


	//   ....[9]....
        /*064c*/ 	.word	0x00000500
        /*0650*/ 	.word	0x000000ff
        /*0654*/ 	.word	0x00013268
        /*0658*/ 	.short	0x0100
        /*065a*/ 	.byte	0x08
	.zero		1


	//   ....[10]....
        /*065c*/ 	.word	0x000005f0
        /*0660*/ 	.word	0x000000ff
        /*0664*/ 	.word	0x00013270
        /*0668*/ 	.short	0x0100
        /*066a*/ 	.byte	0x06
	.zero		1


	//   ....[11]....
        /*066c*/ 	.word	0x00000600
        /*0670*/ 	.word	0x000000ff
        /*0674*/ 	.word	0x00013280
        /*0678*/ 	.short	0x0100
        /*067a*/ 	.byte	0x06
	.zero		1


	//   ....[12]....
        /*067c*/ 	.word	0x00000610
        /*0680*/ 	.word	0x000000ff
        /*0684*/ 	.word	0x00013278
        /*0688*/ 	.short	0x0100
        /*068a*/ 	.byte	0x06
	.zero		1


	//   ....[13]....
        /*068c*/ 	.word	0x00000620
        /*0690*/ 	.word	0x000000ff
        /*0694*/ 	.word	0x00013288
        /*0698*/ 	.short	0x0100
        /*069a*/ 	.byte	0x06
	.zero		1


	//   ....[14]....
        /*069c*/ 	.word	0x00000750
        /*06a0*/ 	.word	0x000000ff
        /*06a4*/ 	.word	0x00013290
        /*06a8*/ 	.short	0x0100
        /*06aa*/ 	.byte	0x08
	.zero		1


	//   ....[15]....
        /*06ac*/ 	.word	0x00000760
        /*06b0*/ 	.word	0x000000ff
        /*06b4*/ 	.word	0x000132a0
        /*06b8*/ 	.short	0x0100
        /*06ba*/ 	.byte	0x08
	.zero		1


	//   ....[16]....
        /*06bc*/ 	.word	0x00000770
        /*06c0*/ 	.word	0x000000ff
        /*06c4*/ 	.word	0x00013298
        /*06c8*/ 	.short	0x0100
        /*06ca*/ 	.byte	0x08
	.zero		1


	//   ....[17]....
        /*06cc*/ 	.word	0x00000780
        /*06d0*/ 	.word	0x000000ff
        /*06d4*/ 	.word	0x000132a8
        /*06d8*/ 	.short	0x0100
        /*06da*/ 	.byte	0x08
	.zero		1


	//   ....[18]....
        /*06dc*/ 	.word	0x000008b0
        /*06e0*/ 	.word	0x000000ff
        /*06e4*/ 	.word	0x000132b0
        /*06e8*/ 	.short	0x0100
        /*06ea*/ 	.byte	0x08
	.zero		1


	//   ....[19]....
        /*06ec*/ 	.word	0x000008c0
        /*06f0*/ 	.word	0x000000ff
        /*06f4*/ 	.word	0x000132c0
        /*06f8*/ 	.short	0x0100
        /*06fa*/ 	.byte	0x08
	.zero		1


	//   ....[20]....
        /*06fc*/ 	.word	0x000008d0
        /*0700*/ 	.word	0x000000ff
        /*0704*/ 	.word	0x000132b8
        /*0708*/ 	.short	0x0100
        /*070a*/ 	.byte	0x08
	.zero		1


	//   ....[21]....
        /*070c*/ 	.word	0x000008e0
        /*0710*/ 	.word	0x000000ff
        /*0714*/ 	.word	0x000132c8
        /*0718*/ 	.short	0x0100
        /*071a*/ 	.byte	0x08
	.zero		1


	//   ....[22]....
        /*071c*/ 	.word	0x00001c10
        /*0720*/ 	.word	0x00000000
        /*0724*/ 	.word	0x00013200
        /*0728*/ 	.short	0x010a
        /*072a*/ 	.byte	0x3f
	.zero		1


	//   ....[23]....
        /*072c*/ 	.word	0x00001ca0
        /*0730*/ 	.word	0x00000007
        /*0734*/ 	.word	0x00013230
        /*0738*/ 	.short	0x010a
        /*073a*/ 	.byte	0x3f
	.zero		1


	//   ....[24]....
        /*073c*/ 	.word	0x00001d30
        /*0740*/ 	.word	0x00000007
        /*0744*/ 	.word	0x00013230
        /*0748*/ 	.short	0x010a
        /*074a*/ 	.byte	0x3f
	.zero		1


	//   ....[25]....
        /*074c*/ 	.word	0x000036b0
        /*0750*/ 	.word	0x0000002e
        /*0754*/ 	.word	0x00000000
        /*0758*/ 	.short	0x0101
        /*075a*/ 	.byte	0x3f
	.zero		1


	//   ....[26]....
        /*075c*/ 	.word	0x000045e0
        /*0760*/ 	.word	0x0000000b
        /*0764*/ 	.word	0x00013230
        /*0768*/ 	.short	0x010a
        /*076a*/ 	.byte	0x3f
	.zero		1


	//   ....[27]....
        /*076c*/ 	.word	0x00004620
        /*0770*/ 	.word	0x0000000b
        /*0774*/ 	.word	0x00013230
        /*0778*/ 	.short	0x010a
        /*077a*/ 	.byte	0x3f
	.zero		1


	//   ....[28]....
        /*077c*/ 	.word	0x00004a80
        /*0780*/ 	.word	0x000000ff
        /*0784*/ 	.word	0x00013250
        /*0788*/ 	.short	0x010a
        /*078a*/ 	.byte	0x0b
	.zero		1


	//   ....[29]....
        /*078c*/ 	.word	0x00004ac0
        /*0790*/ 	.word	0x000000ff
        /*0794*/ 	.word	0x00013250
        /*0798*/ 	.short	0x010a
        /*079a*/ 	.byte	0x0b
	.zero		1


	//   ....[30]....
        /*079c*/ 	.word	0x00006080
        /*07a0*/ 	.word	0x00000007
        /*07a4*/ 	.word	0x00000000
        /*07a8*/ 	.short	0x0101
        /*07aa*/ 	.byte	0x3f
	.zero		1


	//   ....[31]....
        /*07ac*/ 	.word	0x000063c0
        /*07b0*/ 	.word	0x000000ff
        /*07b4*/ 	.word	0x00000000
        /*07b8*/ 	.short	0x0101
        /*07ba*/ 	.byte	0x06
	.zero		1


	//   ....[32]....
        /*07bc*/ 	.word	0x00006800
        /*07c0*/ 	.word	0x00000014
        /*07c4*/ 	.word	0x00013250
        /*07c8*/ 	.short	0x010a
        /*07ca*/ 	.byte	0x3f
	.zero		1


	//   ....[33]....
        /*07cc*/ 	.word	0x00006840
        /*07d0*/ 	.word	0x00000014
        /*07d4*/ 	.word	0x00013250
        /*07d8*/ 	.short	0x010a
        /*07da*/ 	.byte	0x3f
	.zero		1


	//   ....[34]....
        /*07dc*/ 	.word	0x00006e90
        /*07e0*/ 	.word	0x00000003
        /*07e4*/ 	.word	0x00000000
        /*07e8*/ 	.short	0x0101
        /*07ea*/ 	.byte	0x3f
	.zero		1


	//   ....[35]....
        /*07ec*/ 	.word	0x000085d0
        /*07f0*/ 	.word	0x00000000
        /*07f4*/ 	.word	0x00000000
        /*07f8*/ 	.short	0x0101
        /*07fa*/ 	.byte	0x3f
	.zero		1


	//   ....[36]....
        /*07fc*/ 	.word	0x00008c20
        /*0800*/ 	.word	0x00000006
        /*0804*/ 	.word	0x00000000
        /*0808*/ 	.short	0x0101
        /*080a*/ 	.byte	0x3f
	.zero		1


	//   ....[37]....
        /*080c*/ 	.word	0x0000bcb0
        /*0810*/ 	.word	0x00000002
        /*0814*/ 	.word	0x00013280
        /*0818*/ 	.short	0x010a
        /*081a*/ 	.byte	0x3f
	.zero		1


	//   ....[38]....
        /*081c*/ 	.word	0x0000be40
        /*0820*/ 	.word	0x00000002
        /*0824*/ 	.word	0x00013240
        /*0828*/ 	.short	0x010a
        /*082a*/ 	.byte	0x3f
	.zero		1


	//   ....[39]....
        /*082c*/ 	.word	0x0000c990
        /*0830*/ 	.word	0x00000010
        /*0834*/ 	.word	0x00013200
        /*0838*/ 	.short	0x0107
        /*083a*/ 	.byte	0x3f
	.zero		1


	//   ....[40]....
        /*083c*/ 	.word	0x0000ca90
        /*0840*/ 	.word	0x00000010
        /*0844*/ 	.word	0x00013200
        /*0848*/ 	.short	0x0101
        /*084a*/ 	.byte	0x3f
	.zero		1


	//   ....[41]....
        /*084c*/ 	.word	0x0000cab0
        /*0850*/ 	.word	0x00000010
        /*0854*/ 	.word	0x00013220
        /*0858*/ 	.short	0x010a
        /*085a*/ 	.byte	0x3f
	.zero		1


	//   ....[42]....
        /*085c*/ 	.word	0x0000cd70
        /*0860*/ 	.word	0x00000004
        /*0864*/ 	.word	0x00013280
        /*0868*/ 	.short	0x010a
        /*086a*/ 	.byte	0x3f
	.zero		1


	//   ....[43]....
        /*086c*/ 	.word	0x0000cfc0
        /*0870*/ 	.word	0x00000004
        /*0874*/ 	.word	0x00013240
        /*0878*/ 	.short	0x010a
        /*087a*/ 	.byte	0x3f
	.zero		1


	//   ....[44]....
        /*087c*/ 	.word	0x0000d280
        /*0880*/ 	.word	0x00000003
        /*0884*/ 	.word	0x00013270
        /*0888*/ 	.short	0x010a
        /*088a*/ 	.byte	0x3f
	.zero		1


	//   ....[45]....
        /*088c*/ 	.word	0x0000d300
        /*0890*/ 	.word	0x00000003
        /*0894*/ 	.word	0x00013260
        /*0898*/ 	.short	0x010a
        /*089a*/ 	.byte	0x3f
	.zero		1


	//   ....[46]....
        /*089c*/ 	.word	0x0000d5e0
        /*08a0*/ 	.word	0x00000003
        /*08a4*/ 	.word	0x00013250
        /*08a8*/ 	.short	0x0101
        /*08aa*/ 	.byte	0x3f
	.zero		1


	//   ....[47]....
        /*08ac*/ 	.word	0x0000d660
        /*08b0*/ 	.word	0x00000002
        /*08b4*/ 	.word	0x00000000
        /*08b8*/ 	.short	0x0101
        /*08ba*/ 	.byte	0x3f
	.zero		1


	//   ....[48]....
        /*08bc*/ 	.word	0x0000d850
        /*08c0*/ 	.word	0x00000002
        /*08c4*/ 	.word	0x00013270
        /*08c8*/ 	.short	0x010a
        /*08ca*/ 	.byte	0x3f
	.zero		1


	//   ....[49]....
        /*08cc*/ 	.word	0x0000d8d0
        /*08d0*/ 	.word	0x00000002
        /*08d4*/ 	.word	0x00013260
        /*08d8*/ 	.short	0x010a
        /*08da*/ 	.byte	0x3f
	.zero		1


	//   ....[50]....
        /*08dc*/ 	.word	0x0000dba0
        /*08e0*/ 	.word	0x00000002
        /*08e4*/ 	.word	0x00013250
        /*08e8*/ 	.short	0x0101
        /*08ea*/ 	.byte	0x3f
	.zero		1


	//   ....[51]....
        /*08ec*/ 	.word	0x0000dbf0
        /*08f0*/ 	.word	0x00000000
        /*08f4*/ 	.word	0x00000000
        /*08f8*/ 	.short	0x0101
        /*08fa*/ 	.byte	0x3f
	.zero		1


	//   ....[52]....
        /*08fc*/ 	.word	0x0000e880
        /*0900*/ 	.word	0x00000007
        /*0904*/ 	.word	0x00013220
        /*0908*/ 	.short	0x010a
        /*090a*/ 	.byte	0x3f
	.zero		1


	//   ....[53]....
        /*090c*/ 	.word	0x0000ea20
        /*0910*/ 	.word	0x00000005
        /*0914*/ 	.word	0x00000000
        /*0918*/ 	.short	0x010a
        /*091a*/ 	.byte	0x3f
	.zero		1


	//   ....[54]....
        /*091c*/ 	.word	0x0000ea90
        /*0920*/ 	.word	0x00000003
        /*0924*/ 	.word	0x00000000
        /*0928*/ 	.short	0x010a
        /*092a*/ 	.byte	0x3f
	.zero		1


	//   ....[55]....
        /*092c*/ 	.word	0x0000eae0
        /*0930*/ 	.word	0x00000003
        /*0934*/ 	.word	0x00013260
        /*0938*/ 	.short	0x010a
        /*093a*/ 	.byte	0x3f
	.zero		1


	//   ....[56]....
        /*093c*/ 	.word	0x0000eb30
        /*0940*/ 	.word	0x00000005
        /*0944*/ 	.word	0x00013260
        /*0948*/ 	.short	0x010a
        /*094a*/ 	.byte	0x3f
	.zero		1


	//   ....[57]....
        /*094c*/ 	.word	0x0000eb70
        /*0950*/ 	.word	0x00000003
        /*0954*/ 	.word	0x00013280
        /*0958*/ 	.short	0x010a
        /*095a*/ 	.byte	0x3f
	.zero		1


	//   ....[58]....
        /*095c*/ 	.word	0x0000eb90
        /*0960*/ 	.word	0x00000005
        /*0964*/ 	.word	0x00013280
        /*0968*/ 	.short	0x010a
        /*096a*/ 	.byte	0x3f
	.zero		1


	//   ....[59]....
        /*096c*/ 	.word	0x0000ebf0
        /*0970*/ 	.word	0x00000000
        /*0974*/ 	.word	0x00013200
        /*0978*/ 	.short	0x010a
        /*097a*/ 	.byte	0x3f
	.zero		1


	//   ....[60]....
        /*097c*/ 	.word	0x0000ec40
        /*0980*/ 	.word	0x00000007
        /*0984*/ 	.word	0x00013230
        /*0988*/ 	.short	0x010a
        /*098a*/ 	.byte	0x3f
	.zero		1


	//   ....[61]....
        /*098c*/ 	.word	0x0000ec90
        /*0990*/ 	.word	0x0000000b
        /*0994*/ 	.word	0x00013230
        /*0998*/ 	.short	0x010a
        /*099a*/ 	.byte	0x3f
	.zero		1


	//   ....[62]....
        /*099c*/ 	.word	0x0000ecf0
        /*09a0*/ 	.word	0x00000006
        /*09a4*/ 	.word	0x00013250
        /*09a8*/ 	.short	0x010a
        /*09aa*/ 	.byte	0x3f
	.zero		1


	//   ....[63]....
        /*09ac*/ 	.word	0x0000ed40
        /*09b0*/ 	.word	0x00000014
        /*09b4*/ 	.word	0x00013250
        /*09b8*/ 	.short	0x010a
        /*09ba*/ 	.byte	0x3f
	.zero		1


	//   ....[64]....
        /*09bc*/ 	.word	0x0000ee90
        /*09c0*/ 	.word	0x00000002
        /*09c4*/ 	.word	0x00013280
        /*09c8*/ 	.short	0x010a
        /*09ca*/ 	.byte	0x3f
	.zero		1


	//   ....[65]....
        /*09cc*/ 	.word	0x0000eee0
        /*09d0*/ 	.word	0x00000002
        /*09d4*/ 	.word	0x00013240
        /*09d8*/ 	.short	0x010a
        /*09da*/ 	.byte	0x3f
	.zero		1


	//   ....[66]....
        /*09dc*/ 	.word	0x0000f5f0
        /*09e0*/ 	.word	0x00000010
        /*09e4*/ 	.word	0x00013220
        /*09e8*/ 	.short	0x010a
        /*09ea*/ 	.byte	0x3f
	.zero		1


	//   ....[67]....
        /*09ec*/ 	.word	0x0000f640
        /*09f0*/ 	.word	0x00000004
        /*09f4*/ 	.word	0x00013280
        /*09f8*/ 	.short	0x010a
        /*09fa*/ 	.byte	0x3f
	.zero		1


	//   ....[68]....
        /*09fc*/ 	.word	0x0000f690
        /*0a00*/ 	.word	0x00000004
        /*0a04*/ 	.word	0x00013240
        /*0a08*/ 	.short	0x010a
        /*0a0a*/ 	.byte	0x3f
	.zero		1


	//   ....[69]....
        /*0a0c*/ 	.word	0x0000f6e0
        /*0a10*/ 	.word	0x00000003
        /*0a14*/ 	.word	0x00013270
        /*0a18*/ 	.short	0x010a
        /*0a1a*/ 	.byte	0x3f
	.zero		1


	//   ....[70]....
        /*0a1c*/ 	.word	0x0000f730
        /*0a20*/ 	.word	0x00000003
        /*0a24*/ 	.word	0x00013260
        /*0a28*/ 	.short	0x010a
        /*0a2a*/ 	.byte	0x3f
	.zero		1


	//   ....[71]....
        /*0a2c*/ 	.word	0x0000f780
        /*0a30*/ 	.word	0x00000002
        /*0a34*/ 	.word	0x00013270
        /*0a38*/ 	.short	0x010a
        /*0a3a*/ 	.byte	0x3f
	.zero		1


	//   ....[72]....
        /*0a3c*/ 	.word	0x0000f7d0
        /*0a40*/ 	.word	0x00000002
        /*0a44*/ 	.word	0x00013260
        /*0a48*/ 	.short	0x010a
        /*0a4a*/ 	.byte	0x3f
	.zero		1


	//   ....[73]....
        /*0a4c*/ 	.word	0x0000f820
        /*0a50*/ 	.word	0x00000007
        /*0a54*/ 	.word	0x00013220
        /*0a58*/ 	.short	0x010a
        /*0a5a*/ 	.byte	0x3f
	.zero		1


	//   ....[74]....
        /*0a5c*/ 	.word	0x0000f9c0
        /*0a60*/ 	.word	0x00000005
        /*0a64*/ 	.word	0x00000000
        /*0a68*/ 	.short	0x010a
        /*0a6a*/ 	.byte	0x3f
	.zero		1


	//   ....[75]....
        /*0a6c*/ 	.word	0x0000fa10
        /*0a70*/ 	.word	0x00000003
        /*0a74*/ 	.word	0x00000000
        /*0a78*/ 	.short	0x010a
        /*0a7a*/ 	.byte	0x3f
	.zero		1


	//   ....[76]....
        /*0a7c*/ 	.word	0x0000fa60
        /*0a80*/ 	.word	0x00000003
        /*0a84*/ 	.word	0x00013260
        /*0a88*/ 	.short	0x010a
        /*0a8a*/ 	.byte	0x3f
	.zero		1


	//   ....[77]....
        /*0a8c*/ 	.word	0x0000fab0
        /*0a90*/ 	.word	0x00000005
        /*0a94*/ 	.word	0x00013260
        /*0a98*/ 	.short	0x010a
        /*0a9a*/ 	.byte	0x3f
	.zero		1


	//   ....[78]....
        /*0a9c*/ 	.word	0x0000fb00
        /*0aa0*/ 	.word	0x00000003
        /*0aa4*/ 	.word	0x00013280
        /*0aa8*/ 	.short	0x010a
        /*0aaa*/ 	.byte	0x3f
	.zero		1


	//----- nvinfo : EIATTR_NUM_MBARRIERS
	.align		4
.L_119:
        /*0aac*/ 	.byte	0x03, 0x38
        /*0aae*/ 	.short	0x0016


	//----- nvinfo : EIATTR_EXIT_INSTR_OFFSETS
	.align		4
        /*0ab0*/ 	.byte	0x04, 0x1c
        /*0ab2*/ 	.short	(.L_121 - .L_120)


	//   ....[0]....
.L_120:
        /*0ab4*/ 	.word	0x00000a40


	//   ....[1]....
        /*0ab8*/ 	.word	0x00009bc0


	//   ....[2]....
        /*0abc*/ 	.word	0x0000ebe0


	//----- nvinfo : EIATTR_MAX_THREADS
	.align		4
.L_121:
        /*0ac0*/ 	.byte	0x04, 0x05
        /*0ac2*/ 	.short	(.L_123 - .L_122)
.L_122:
        /*0ac4*/ 	.word	0x00000200
        /*0ac8*/ 	.word	0x00000001
        /*0acc*/ 	.word	0x00000001


	//----- nvinfo : EIATTR_CRS_STACK_SIZE
	.align		4
.L_123:
        /*0ad0*/ 	.byte	0x04, 0x1e
        /*0ad2*/ 	.short	(.L_125 - .L_124)
.L_124:
        /*0ad4*/ 	.word	0x00000000


	//----- nvinfo : EIATTR_CBANK_PARAM_SIZE
	.align		4
.L_125:
        /*0ad8*/ 	.byte	0x03, 0x19
        /*0ada*/ 	.short	0x0af0


	//----- nvinfo : EIATTR_PARAM_CBANK
	.align		4
        /*0adc*/ 	.byte	0x04, 0x0a
        /*0ade*/ 	.short	(.L_127 - .L_126)
	.align		4
.L_126:
        /*0ae0*/ 	.word	index@(.nv.constant0._ZN7cutlass13device_kernelIN5flash11enable_sm90INS1_16FlashAttnFwdSm90INS1_25CollectiveMainloopFwdSm90ILi2EN4cute5tupleIJNS5_1CILi1EEES8_S8_EEENS6_IJNS7_ILi192EEENS7_ILi160EEENS7_ILi64EEEEEELi64ENS_12float_e4m3_tEfNS_4arch4Sm90ELb0ELb0ELb0ELb1ELb0ELb0ELb0ELb1ELb1ELb1ELb1ELb0EEENS1_21CollectiveEpilogueFwdINS6_IJSA_SC_SB_EEES9_NS_10bfloat16_tESG_Li384ELb1ELb1ELb1ELb1EEENS1_36VarlenDynamicPersistentTileSchedulerILi192ELi160ELi384ELi128ELb1ELb1ELb1ELb0ELb1ELb1EEEEEEEEEvNT_6ParamsE)
        /*0ae4*/ 	.short	0x0210
        /*0ae6*/ 	.short	0x0af0


	//----- nvinfo : EIATTR_SW_WAR
	.align		4
.L_127:
        /*0ae8*/ 	.byte	0x04, 0x36
        /*0aea*/ 	.short	(.L_129 - .L_128)
.L_128:
        /*0aec*/ 	.word	0x00000008
.L_129:


//--------------------- .nv.info._ZN7cutlass13device_kernelIN5flash11enable_sm90INS1_16FlashAttnFwdSm90INS1_25CollectiveMainloopFwdSm90ILi2EN4cute5tupleIJNS5_1CILi1EEES8_S8_EEENS6_IJNS7_ILi192EEENS7_ILi160EEENS7_ILi64EEEEEELi64ENS_12float_e4m3_tEfNS_4arch4Sm90ELb0ELb0ELb0ELb1ELb0ELb1ELb0ELb1ELb1ELb1ELb1ELb0EEENS1_21CollectiveEpilogueFwdINS6_IJSA_SC_SB_EEES9_NS_10bfloat16_tESG_Li384ELb1ELb1ELb1ELb1EEENS1_36VarlenDynamicPersistentTileSchedulerILi192ELi160ELi384ELi128ELb1ELb1ELb1ELb0ELb1ELb1EEEEEEEEEvNT_6ParamsE --------------------------
	.section	.nv.info._ZN7cutlass13device_kernelIN5flash11enable_sm90INS1_16FlashAttnFwdSm90INS1_25CollectiveMainloopFwdSm90ILi2EN4cute5tupleIJNS5_1CILi1EEES8_S8_EEENS6_IJNS7_ILi192EEENS7_ILi160EEENS7_ILi64EEEEEELi64ENS_12float_e4m3_tEfNS_4arch4Sm90ELb0ELb0ELb0ELb1ELb0ELb1ELb0ELb1ELb1ELb1ELb1ELb0EEENS1_21CollectiveEpilogueFwdINS6_IJSA_SC_SB_EEES9_NS_10bfloat16_tESG_Li384ELb1ELb1ELb1ELb1EEENS1_36VarlenDynamicPersistentTileSchedulerILi192ELi160ELi384ELi128ELb1ELb1ELb1ELb0ELb1ELb1EEEEEEEEEvNT_6ParamsE,"",@"SHT_CUDA_INFO"
	.sectionflags	@""
	.align	4


	//----- nvinfo : EIATTR_CUDA_API_VERSION
	.align		4
        /*0000*/ 	.byte	0x04, 0x37
        /*0002*/ 	.short	(.L_131 - .L_130)
.L_130:
        /*0004*/ 	.word	0x00000082


	//----- nvinfo : EIATTR_KPARAM_INFO
	.align		4
.L_131:
        /*0008*/ 	.byte	0x04, 0x17
        /*000a*/ 	.short	(.L_133 - .L_132)
.L_132:
        /*000c*/ 	.word	0x00000000
        /*0010*/ 	.short	0x0000
        /*0012*/ 	.short	0x0070
        /*0014*/ 	.byte	0x00, 0xf0, 0x01, 0x2a


	//----- nvinfo : EIATTR_SPARSE_MMA_MASK
	.align		4
.L_133:
        /*0018*/ 	.byte	0x03, 0x50
        /*001a*/ 	.short	0x0000


	//----- nvinfo : EIATTR_MAXREG_COUNT
	.align		4
        /*001c*/ 	.byte	0x03, 0x1b
        /*001e*/ 	.short	0x0080


	//----- nvinfo : EIATTR_NUM_BARRIERS
	.align		4
        /*0020*/ 	.byte	0x02, 0x4c
        /*0022*/ 	.byte	0x10
	.zero		1


	//----- nvinfo : EIATTR_EXTERNS
	.align		4
        /*0024*/ 	.byte	0x04, 0x0f
        /*0026*/ 	.short	(.L_135 - .L_134)


	//   ....[0]....
	.align		4
.L_134:
        /*0028*/ 	.word	index@(__assertfail)


	//----- nvinfo : EIATTR_ANNOTATIONS
	.align		4
.L_135:
        /*002c*/ 	.byte	0x04, 0x55
        /*002e*/ 	.short	(.L_137 - .L_136)


	//   ....[0]....
.L_136:
        /* <DEDUP_REMOVED lines=93> */
        /*05f4*/ 	.byte	0x90, 0x71, 0x01, 0x00


	//----- nvinfo : EIATTR_MERCURY_ISA_VERSION
	.align		4
.L_137:
        /*05f8*/ 	.byte	0x03, 0x5f
        /*05fa*/ 	.short	0x0101


	//----- nvinfo : EIATTR_UNUSED_LOAD_BYTE_OFFSET
	.align		4
        /*05fc*/ 	.byte	0x04, 0x44
        /*05fe*/ 	.short	(.L_139 - .L_138)


	//   ....[0]....
.L_138:
        /*0600*/ 	.word	0x00000a90
        /*0604*/ 	.word	0x0000fff0


	//   ....[1]....
        /*0608*/ 	.word	0x0000dae0
        /*060c*/ 	.word	0x0000fff0


	//----- nvinfo : EIATTR_INT_WARP_WIDE_INSTR_OFFSETS
	.align		4
.L_139:
        /*0610*/ 	.byte	0x04, 0x31
        /*0612*/ 	.short	(.L_141 - .L_140)


	//   ....[0]....
.L_140:
        /*0614*/ 	.word	0x00000180


	//   ....[1]....
        /*0618*/ 	.word	0x00000220


	//   ....[2]....
        /*061c*/ 	.word	0x00000290


	//   ....[3]....
        /*0620*/ 	.word	0x00012b50


	//   ....[4]....
        /*0624*/ 	.word	0x00012be0


	//   ....[5]....
        /*0628*/ 	.word	0x000150b0


	//   ....[6]....
        /*062c*/ 	.word	0x00015140


	//----- nvinfo : EIATTR_COOP_GROUP_MASK_REGIDS
	.align		4
.L_141:
        /*0630*/ 	.byte	0x04, 0x29
        /*0632*/ 	.short	(.L_143 - .L_142)


	//   ....[0]....
.L_142:
        /*0634*/ 	.word	0xffffffff


	//   ....[1]....
        /*0638*/ 	.word	0xffffffff


	//   ....[2]....
        /*063c*/ 	.word	0xffffffff


	//   ....[3]....
        /*0640*/ 	.word	0xffffffff


	//   ....[4]....
        /*0644*/ 	.word	0xffffffff


	//   ....[5]....
        /*0648*/ 	.word	0xffffffff


	//   ....[6]....
        /*064c*/ 	.word	0xffffffff


	//   ....[7]....
        /*0650*/ 	.word	0xffffffff


	//   ....[8]....
        /*0654*/ 	.word	0xffffffff


	//   ....[9]....
        /*0658*/ 	.word	0xffffffff


	//   ....[10]....
        /*065c*/ 	.word	0xffffffff


	//   ....[11]....
        /*0660*/ 	.word	0xffffffff


	//   ....[12]....
        /*0664*/ 	.word	0xffffffff


	//   ....[13]....
        /*0668*/ 	.word	0xffffffff


	//   ....[14]....
        /*066c*/ 	.word	0xffffffff


	//   ....[15]....
        /*0670*/ 	.word	0xffffffff


	//   ....[16]....
        /*0674*/ 	.word	0xffffffff


	//   ....[17]....
        /*0678*/ 	.word	0xffffffff


	//   ....[18]....
        /*067c*/ 	.word	0xffffffff


	//   ....[19]....
        /*0680*/ 	.word	0xffffffff


	//   ....[20]....
        /*0684*/ 	.word	0xffffffff


	//   ....[21]....
        /*0688*/ 	.word	0xffffffff


	//   ....[22]....
        /*068c*/ 	.word	0xffffffff


	//   ....[23]....
        /*0690*/ 	.word	0xffffffff


	//   ....[24]....
        /*0694*/ 	.word	0xffffffff


	//   ....[25]....
        /*0698*/ 	.word	0xffffffff


	//   ....[26]....
        /*069c*/ 	.word	0xffffffff


	//   ....[27]....
        /*06a0*/ 	.word	0xffffffff


	//   ....[28]....
        /*06a4*/ 	.word	0xffffffff


	//   ....[29]....
        /*06a8*/ 	.word	0xffffffff


	//   ....[30]....
        /*06ac*/ 	.word	0xffffffff


	//   ....[31]....
        /*06b0*/ 	.word	0xffffffff


	//   ....[32]....
        /*06b4*/ 	.word	0xffffffff


	//   ....[33]....
        /*06b8*/ 	.word	0xffffffff


	//   ....[34]....
        /*06bc*/ 	.word	0xffffffff


	//   ....[35]....
        /*06c0*/ 	.word	0xffffffff


	//   ....[36]....
        /*06c4*/ 	.word	0xffffffff


	//   ....[37]....
        /*06c8*/ 	.word	0xffffffff


	//   ....[38]....
        /*06cc*/ 	.word	0xffffffff


	//   ....[39]....
        /*06d0*/ 	.word	0xffffffff


	//   ....[40]....
        /*06d4*/ 	.word	0xffffffff


	//   ....[41]....
        /*06d8*/ 	.word	0xffffffff


	//   ....[42]....
        /*06dc*/ 	.word	0xffffffff


	//   ....[43]....
        /*06e0*/ 	.word	0xffffffff


	//   ....[44]....
        /*06e4*/ 	.word	0xffffffff


	//   ....[45]....
        /*06e8*/ 	.word	0xffffffff


	//   ....[46]....
        /*06ec*/ 	.word	0xffffffff


	//   ....[47]....
        /*06f0*/ 	.word	0xffffffff


	//   ....[48]....
        /*06f4*/ 	.word	0xffffffff


	//   ....[49]....
        /*06f8*/ 	.word	0xffffffff


	//   ....[50]....
        /*06fc*/ 	.word	0xffffffff


	//   ....[51]....
        /*0700*/ 	.word	0xffffffff


	//   ....[52]....
        /*0704*/ 	.word	0xffffffff


	//   ....[53]....
        /*0708*/ 	.word	0xffffffff


	//   ....[54]....
        /*070c*/ 	.word	0xffffffff


	//   ....[55]....
        /*0710*/ 	.word	0xffffffff


	//   ....[56]....
        /*0714*/ 	.word	0xffffffff


	//   ....[57]....
        /*0718*/ 	.word	0xffffffff


	//   ....[58]....
        /*071c*/ 	.word	0xffffffff


	//   ....[59]....
        /*0720*/ 	.word	0xffffffff


	//   ....[60]....
        /*0724*/ 	.word	0xffffffff


	//   ....[61]....
        /*0728*/ 	.word	0xffffffff


	//   ....[62]....
        /*072c*/ 	.word	0xffffffff


	//   ....[63]....
        /*0730*/ 	.word	0xffffffff


	//   ....[64]....
        /*0734*/ 	.word	0xffffffff


	//   ....[65]....
        /*0738*/ 	.word	0xffffffff


	//   ....[66]....
        /*073c*/ 	.word	0xffffffff


	//   ....[67]....
        /*0740*/ 	.word	0xffffffff


	//   ....[68]....
        /*0744*/ 	.word	0xffffffff


	//   ....[69]....
        /*0748*/ 	.word	0xffffffff


	//   ....[70]....
        /*074c*/ 	.word	0xffffffff


	//   ....[71]....
        /*0750*/ 	.word	0xffffffff


	//   ....[72]....
        /*0754*/ 	.word	0xffffffff


	//   ....[73]....
        /*0758*/ 	.word	0xffffffff


	//   ....[74]....
        /*075c*/ 	.word	0xffffffff


	//   ....[75]....
        /*0760*/ 	.word	0xffffffff


	//   ....[76]....
        /*0764*/ 	.word	0xffffffff


	//   ....[77]....
        /*0768*/ 	.word	0xffffffff


	//   ....[78]....
        /*076c*/ 	.word	0xffffffff


	//   ....[79]....
        /*0770*/ 	.word	0xffffffff


	//   ....[80]....
        /*0774*/ 	.word	0xffffffff


	//   ....[81]....
        /*0778*/ 	.word	0xffffffff


	//   ....[82]....
        /*077c*/ 	.word	0xffffffff


	//   ....[83]....
        /*0780*/ 	.word	0xffffffff


	//   ....[84]....
        /*0784*/ 	.word	0xffffffff


	//   ....[85]....
        /*0788*/ 	.word	0xffffffff


	//   ....[86]....
        /*078c*/ 	.word	0xffffffff


	//   ....[87]....
        /*0790*/ 	.word	0xffffffff


	//   ....[88]....
        /*0794*/ 	.word	0xffffffff


	//   ....[89]....
        /*0798*/ 	.word	0xffffffff


	//   ....[90]....
        /*079c*/ 	.word	0xffffffff


	//   ....[91]....
        /*07a0*/ 	.word	0xffffffff


	//   ....[92]....
        /*07a4*/ 	.word	0xffffffff


	//   ....[93]....
        /*07a8*/ 	.word	0xffffffff


	//   ....[94]....
        /*07ac*/ 	.word	0xffffffff


	//   ....[95]....
        /*07b0*/ 	.word	0xffffffff


	//   ....[96]....
        /*07b4*/ 	.word	0xffffffff


	//   ....[97]....
        /*07b8*/ 	.word	0xffffffff


	//   ....[98]....
        /*07bc*/ 	.word	0xffffffff


	//   ....[99]....
        /*07c0*/ 	.word	0xffffffff


	//   ....[100]....
        /*07c4*/ 	.word	0xffffffff


	//   ....[101]....
        /*07c8*/ 	.word	0xffffffff


	//   ....[102]....
        /*07cc*/ 	.word	0xffffffff


	//   ....[103]....
        /*07d0*/ 	.word	0xffffffff


	//   ....[104]....
        /*07d4*/ 	.word	0xffffffff


	//   ....[105]....
        /*07d8*/ 	.word	0xffffffff


	//   ....[106]....
        /*07dc*/ 	.word	0xffffffff


	//   ....[107]....
        /*07e0*/ 	.word	0xffffffff


	//   ....[108]....
        /*07e4*/ 	.word	0xffffffff


	//   ....[109]....
        /*07e8*/ 	.word	0xffffffff


	//   ....[110]....
        /*07ec*/ 	.word	0xffffffff


	//   ....[111]....
        /*07f0*/ 	.word	0xffffffff


	//   ....[112]....
        /*07f4*/ 	.word	0xffffffff


	//   ....[113]....
        /*07f8*/ 	.word	0xffffffff


	//   ....[114]....
        /*07fc*/ 	.word	0xffffffff


	//   ....[115]....
        /*0800*/ 	.word	0xffffffff


	//   ....[116]....
        /*0804*/ 	.word	0xffffffff


	//   ....[117]....
        /*0808*/ 	.word	0xffffffff


	//   ....[118]....
        /*080c*/ 	.word	0xffffffff


	//   ....[119]....
        /*0810*/ 	.word	0xffffffff


	//   ....[120]....
        /*0814*/ 	.word	0xffffffff


	//   ....[121]....
        /*0818*/ 	.word	0xffffffff


	//   ....[122]....
        /*081c*/ 	.word	0xffffffff


	//   ....[123]....
        /*0820*/ 	.word	0xffffffff


	//   ....[124]....
        /*0824*/ 	.word	0xffffffff


	//   ....[125]....
        /*0828*/ 	.word	0xffffffff


	//   ....[126]....
        /*082c*/ 	.word	0xffffffff


	//   ....[127]....
        /*0830*/ 	.word	0xffffffff


	//   ....[128]....
        /*0834*/ 	.word	0xffffffff


	//   ....[129]....
        /*0838*/ 	.word	0xffffffff


	//   ....[130]....
        /*083c*/ 	.word	0xffffffff


	//   ....[131]....
        /*0840*/ 	.word	0xffffffff


	//   ....[132]....
        /*0844*/ 	.word	0xffffffff


	//   ....[133]....
        /*0848*/ 	.word	0xffffffff


	//   ....[134]....
        /*084c*/ 	.word	0x0500000f


	//   ....[135]....
        /*0850*/ 	.word	0x0500000f


	//   ....[136]....
        /*0854*/ 	.word	0x0500000f


	//   ....[137]....
        /*0858*/ 	.word	0x0500000f


	//   ....[138]....
        /*085c*/ 	.word	0x0500000f


	//   ....[139]....
        /*0860*/ 	.word	0x0500000f


	//   ....[140]....
        /*0864*/ 	.word	0x0500000f


	//   ....[141]....
        /*0868*/ 	.word	0x0500000f


	//   ....[142]....
        /*086c*/ 	.word	0x0500000f


	//   ....[143]....
        /*0870*/ 	.word	0x0500000f


	//   ....[144]....
        /*0874*/ 	.word	0x0500000f


	//   ....[145]....
        /*0878*/ 	.word	0x0500000f


	//   ....[146]....
        /*087c*/ 	.word	0x0500000f


	//   ....[147]....
        /*0880*/ 	.word	0x0500000f


	//   ....[148]....
        /*0884*/ 	.word	0x0500000f


	//   ....[149]....
        /*0888*/ 	.word	0x0500000f


	//   ....[150]....
        /*088c*/ 	.word	0x0500000f


	//   ....[151]....
        /*0890*/ 	.word	0x0500000f


	//   ....[152]....
        /*0894*/ 	.word	0x0500000f


	//   ....[153]....
        /*0898*/ 	.word	0x0500000f


	//   ....[154]....
        /*089c*/ 	.word	0x0500000f


	//   ....[155]....
        /*08a0*/ 	.word	0x0500000f


	//   ....[156]....
        /*08a4*/ 	.word	0x0500000f


	//   ....[157]....
        /*08a8*/ 	.word	0x0500000f


	//   ....[158]....
        /*08ac*/ 	.word	0x0500000f


	//   ....[159]....
        /*08b0*/ 	.word	0x0500000f


	//   ....[160]....
        /*08b4*/ 	.word	0x0500000f


	//   ....[161]....
        /*08b8*/ 	.word	0x0500000f


	//   ....[162]....
        /*08bc*/ 	.word	0x0500000f


	//   ....[163]....
        /*08c0*/ 	.word	0x0500000f


	//   ....[164]....
        /*08c4*/ 	.word	0x0500000f


	//   ....[165]....
        /*08c8*/ 	.word	0x0500000f


	//   ....[166]....
        /*08cc*/ 	.word	0x0500000f


	//   ....[167]....
        /*08d0*/ 	.word	0x0500000f


	//   ....[168]....
        /*08d4*/ 	.word	0x0500000f


	//   ....[169]....
        /*08d8*/ 	.word	0x0500000f


	//   ....[170]....
        /*08dc*/ 	.word	0x0500000f


	//   ....[171]....
        /*08e0*/ 	.word	0x0500000f


	//   ....[172]....
        /*08e4*/ 	.word	0x0500000f


	//   ....[173]....
        /*08e8*/ 	.word	0x0500000f


	//   ....[174]....
        /*08ec*/ 	.word	0x0500000f


	//----- nvinfo : EIATTR_COOP_GROUP_INSTR_OFFSETS
	.align		4
.L_143:
        /*08f0*/ 	.byte	0x04, 0x28
        /*08f2*/ 	.short	(.L_145 - .L_144)


	//   ....[0]....
.L_144:
        /*08f4*/ 	.word	0x00000060


	//   ....[1]....
        /*08f8*/ 	.word	0x00000190


	//   ....[2]....
        /*08fc*/ 	.word	0x00000240


	//   ....[3]....
        /*0900*/ 	.word	0x00000400


	//   ....[4]....
        /*0904*/ 	.word	0x00000560


	//   ....[5]....
        /*0908*/ 	.word	0x00000680


	//   ....[6]....
        /*090c*/ 	.word	0x000007e0


	//   ....[7]....
        /*0910*/ 	.word	0x00005560


	//   ....[8]....
        /*0914*/ 	.word	0x00005aa0


	//   ....[9]....
        /*0918*/ 	.word	0x00005ab0


	//   ....[10]....
        /*091c*/ 	.word	0x00005ac0


	//   ....[11]....
        /*0920*/ 	.word	0x00005ad0


	//   ....[12]....
        /*0924*/ 	.word	0x00006dd0


	//   ....[13]....
        /*0928*/ 	.word	0x00006de0


	//   ....[14]....
        /*092c*/ 	.word	0x00006df0


	//   ....[15]....
        /*0930*/ 	.word	0x00006e00


	//   ....[16]....
        /*0934*/ 	.word	0x000091d0


	//   ....[17]....
        /*0938*/ 	.word	0x000092d0


	//   ....[18]....
        /*093c*/ 	.word	0x00009930


	//   ....[19]....
        /*0940*/ 	.word	0x00009980


	//   ....[20]....
        /*0944*/ 	.word	0x0000ba00


	//   ....[21]....
        /*0948*/ 	.word	0x0000ba30


	//   ....[22]....
        /*094c*/ 	.word	0x0000ba80


	//   ....[23]....
        /*0950*/ 	.word	0x0000ba90


	//   ....[24]....
        /*0954*/ 	.word	0x0000d440


	//   ....[25]....
        /*0958*/ 	.word	0x0000d450


	//   ....[26]....
        /*095c*/ 	.word	0x0000d4f0


	//   ....[27]....
        /*0960*/ 	.word	0x0000d500


	//   ....[28]....
        /*0964*/ 	.word	0x0000e010


	//   ....[29]....
        /*0968*/ 	.word	0x0000e040


	//   ....[30]....
        /*096c*/ 	.word	0x0000e070


	//   ....[31]....
        /*0970*/ 	.word	0x0000e080


	//   ....[32]....
        /*0974*/ 	.word	0x0000e090


	//   ....[33]....
        /*0978*/ 	.word	0x0000e0a0


	//   ....[34]....
        /*097c*/ 	.word	0x0000e0c0


	//   ....[35]....
        /*0980*/ 	.word	0x0000e0d0


	//   ....[36]....
        /*0984*/ 	.word	0x0000e0e0


	//   ....[37]....
        /*0988*/ 	.word	0x0000e0f0


	//   ....[38]....
        /*098c*/ 	.word	0x0000e100


	//   ....[39]....
        /*0990*/ 	.word	0x0000e110


	//   ....[40]....
        /*0994*/ 	.word	0x0000e120


	//   ....[41]....
        /*0998*/ 	.word	0x0000e130


	//   ....[42]....
        /*099c*/ 	.word	0x0000e140


	//   ....[43]....
        /*09a0*/ 	.word	0x0000e160


	//   ....[44]....
        /*09a4*/ 	.word	0x0000e170


	//   ....[45]....
        /*09a8*/ 	.word	0x0000e180


	//   ....[46]....
        /*09ac*/ 	.word	0x0000e190


	//   ....[47]....
        /*09b0*/ 	.word	0x0000e1a0


	//   ....[48]....
        /*09b4*/ 	.word	0x0000e1b0


	//   ....[49]....
        /*09b8*/ 	.word	0x0000e1c0


	//   ....[50]....
        /*09bc*/ 	.word	0x0000e1d0


	//   ....[51]....
        /*09c0*/ 	.word	0x0000e1e0


	//   ....[52]....
        /*09c4*/ 	.word	0x0000e1f0


	//   ....[53]....
        /*09c8*/ 	.word	0x0000e200


	//   ....[54]....
        /*09cc*/ 	.word	0x0000e210


	//   ....[55]....
        /*09d0*/ 	.word	0x0000e220


	//   ....[56]....
        /*09d4*/ 	.word	0x0000e230


	//   ....[57]....
        /*09d8*/ 	.word	0x0000e240


	//   ....[58]....
        /*09dc*/ 	.word	0x0000e250


	//   ....[59]....
        /*09e0*/ 	.word	0x0000e260


	//   ....[60]....
        /*09e4*/ 	.word	0x0000ea00


	//   ....[61]....
        /*09e8*/ 	.word	0x0000ea10


	//   ....[62]....
        /*09ec*/ 	.word	0x0000ea20


	//   ....[63]....
        /*09f0*/ 	.word	0x0000ea60


	//   ....[64]....
        /*09f4*/ 	.word	0x0000efc0


	//   ....[65]....
        /*09f8*/ 	.word	0x0000f000


	//   ....[66]....
        /*09fc*/ 	.word	0x0000f020


	//   ....[67]....
        /*0a00*/ 	.word	0x0000f060


	//   ....[68]....
        /*0a04*/ 	.word	0x0000f080


	//   ....[69]....
        /*0a08*/ 	.word	0x0000f0a0


	//   ....[70]....
        /*0a0c*/ 	.word	0x0000f0d0


	//   ....[71]....
        /*0a10*/ 	.word	0x0000f100


	//   ....[72]....
        /*0a14*/ 	.word	0x0000f530


	//   ....[73]....
        /*0a18*/ 	.word	0x0000f540


	//   ....[74]....
        /*0a1c*/ 	.word	0x0000f7d0


	//   ....[75]....
        /*0a20*/ 	.word	0x0000f7e0


	//   ....[76]....
        /*0a24*/ 	.word	0x00010280


	//   ....[77]....
        /*0a28*/ 	.word	0x000102b0


	//   ....[78]....
        /*0a2c*/ 	.word	0x000102f0


	//   ....[79]....
        /*0a30*/ 	.word	0x00010320


	//   ....[80]....
        /*0a34*/ 	.word	0x00010340


	//   ....[81]....
        /*0a38*/ 	.word	0x00010350


	//   ....[82]....
        /*0a3c*/ 	.word	0x00010360


	//   ....[83]....
        /*0a40*/ 	.word	0x00010380


	//   ....[84]....
        /*0a44*/ 	.word	0x000104e0


	//   ....[85]....
        /*0a48*/ 	.word	0x000106e0


	//   ....[86]....
        /*0a4c*/ 	.word	0x00010710


	//   ....[87]....
        /*0a50*/ 	.word	0x00010740


	//   ....[88]....
        /*0a54*/ 	.word	0x00010770


	//   ....[89]....
        /*0a58*/ 	.word	0x000107a0


	//   ....[90]....
        /*0a5c*/ 	.word	0x000107d0


	//   ....[91]....
        /*0a60*/ 	.word	0x00010950


	//   ....[92]....
        /*0a64*/ 	.word	0x00010980


	//   ....[93]....
        /*0a68*/ 	.word	0x000109b0


	//   ....[94]....
        /*0a6c*/ 	.word	0x000109e0


	//   ....[95]....
        /*0a70*/ 	.word	0x00010a10


	//   ....[96]....
        /*0a74*/ 	.word	0x00010a40


	//   ....[97]....
        /*0a78*/ 	.word	0x00010ad0


	//   ....[98]....
        /*0a7c*/ 	.word	0x00010b00


	//   ....[99]....
        /*0a80*/ 	.word	0x00010b10


	//   ....[100]....
        /*0a84*/ 	.word	0x00010bb0


	//   ....[101]....
        /*0a88*/ 	.word	0x00011c90


	//   ....[102]....
        /*0a8c*/ 	.word	0x00013290


	//   ....[103]....
        /*0a90*/ 	.word	0x00013f50


	//   ....[104]....
        /*0a94*/ 	.word	0x00013f60


	//   ....[105]....
        /*0a98*/ 	.word	0x00013f70


	//   ....[106]....
        /*0a9c*/ 	.word	0x00013f90


	//   ....[107]....
        /*0aa0*/ 	.word	0x00014020


	//   ....[108]....
        /*0aa4*/ 	.word	0x00014040


	//   ....[109]....
        /*0aa8*/ 	.word	0x000140c0


	//   ....[110]....
        /*0aac*/ 	.word	0x000140e0


	//   ....[111]....
        /*0ab0*/ 	.word	0x000140f0


	//   ....[112]....
        /*0ab4*/ 	.word	0x00014160


	//   ....[113]....
        /*0ab8*/ 	.word	0x000141b0


	//   ....[114]....
        /*0abc*/ 	.word	0x000141c0


	//   ....[115]....
        /*0ac0*/ 	.word	0x000157b0


	//   ....[116]....
        /*0ac4*/ 	.word	0x000157e0


	//   ....[117]....
        /*0ac8*/ 	.word	0x00015850


	//   ....[118]....
        /*0acc*/ 	.word	0x00015880


	//   ....[119]....
        /*0ad0*/ 	.word	0x000158b0


	//   ....[120]....
        /*0ad4*/ 	.word	0x000158e0


	//   ....[121]....
        /*0ad8*/ 	.word	0x00015910


	//   ....[122]....
        /*0adc*/ 	.word	0x00015940


	//   ....[123]....
        /*0ae0*/ 	.word	0x00015ae0


	//   ....[124]....
        /*0ae4*/ 	.word	0x00015b10


	//   ....[125]....
        /*0ae8*/ 	.word	0x00015b40


	//   ....[126]....
        /*0aec*/ 	.word	0x00015b70


	//   ....[127]....
        /*0af0*/ 	.word	0x00015ba0


	//   ....[128]....
        /*0af4*/ 	.word	0x00015bd0


	//   ....[129]....
        /*0af8*/ 	.word	0x00015c90


	//   ....[130]....
        /*0afc*/ 	.word	0x00015cb0


	//   ....[131]....
        /*0b00*/ 	.word	0x00015cc0


	//   ....[132]....
        /*0b04*/ 	.word	0x00015d20


	//   ....[133]....
        /*0b08*/ 	.word	0x00016340


	//   ....[134]....
        /*0b0c*/ 	.word	0x000167c0


	//   ....[135]....
        /*0b10*/ 	.word	0x00016850


	//   ....[136]....
        /*0b14*/ 	.word	0x000168a0


	//   ....[137]....
        /*0b18*/ 	.word	0x000168f0


	//   ....[138]....
        /*0b1c*/ 	.word	0x000169d0


	//   ....[139]....
        /*0b20*/ 	.word	0x00016a60


	//   ....[140]....
        /*0b24*/ 	.word	0x00016ab0


	//   ....[141]....
        /*0b28*/ 	.word	0x00016b00


	//   ....[142]....
        /*0b2c*/ 	.word	0x00016d50


	//   ....[143]....
        /*0b30*/ 	.word	0x00017030


	//   ....[144]....
        /*0b34*/ 	.word	0x00017230


	//   ....[145]....
        /*0b38*/ 	.word	0x00017280


	//   ....[146]....
        /*0b3c*/ 	.word	0x000172e0


	//   ....[147]....
        /*0b40*/ 	.word	0x000173d0


	//   ....[148]....
        /*0b44*/ 	.word	0x00017430


	//   ....[149]....
        /*0b48*/ 	.word	0x00017530


	//   ....[150]....
        /*0b4c*/ 	.word	0x00017590


	//   ....[151]....
        /*0b50*/ 	.word	0x00017640


	//   ....[152]....
        /*0b54*/ 	.word	0x000176f0


	//   ....[153]....
        /*0b58*/ 	.word	0x000177d0


	//   ....[154]....
        /*0b5c*/ 	.word	0x00017830


	//   ....[155]....
        /*0b60*/ 	.word	0x000178f0


	//   ....[156]....
        /*0b64*/ 	.word	0x00017bc0


	//   ....[157]....
        /*0b68*/ 	.word	0x00017c60


	//   ....[158]....
        /*0b6c*/ 	.word	0x00017df0


	//   ....[159]....
        /*0b70*/ 	.word	0x00017e60


	//   ....[160]....
        /*0b74*/ 	.word	0x00017ed0


	//   ....[161]....
        /*0b78*/ 	.word	0x00017f40


	//   ....[162]....
        /*0b7c*/ 	.word	0x00017fb0


	//   ....[163]....
        /*0b80*/ 	.word	0x00018030


	//   ....[164]....
        /*0b84*/ 	.word	0x000180c0


	//   ....[165]....
        /*0b88*/ 	.word	0x00018160


	//   ....[166]....
        /*0b8c*/ 	.word	0x000181d0


	//   ....[167]....
        /*0b90*/ 	.word	0x00018240


	//   ....[168]....
        /*0b94*/ 	.word	0x000182b0


	//   ....[169]....
        /*0b98*/ 	.word	0x00018330


	//   ....[170]....
        /*0b9c*/ 	.word	0x000183a0


	//   ....[171]....
        /*0ba0*/ 	.word	0x00018440


	//   ....[172]....
        /*0ba4*/ 	.word	0x00018490


	//   ....[173]....
        /*0ba8*/ 	.word	0x00018520


	//   ....[174]....
        /*0bac*/ 	.word	0x00018650


	//----- nvinfo : EIATTR_REG_RECONFIG
	.align		4
.L_145:
        /*0bb0*/ 	.byte	0x01, 0x54
	.zero		2


	//----- nvinfo : EIATTR_SYSCALL_OFFSETS
	.align		4
        /*0bb4*/ 	.byte	0x04, 0x46
        /*0bb6*/ 	.short	(.L_147 - .L_146)


	//   ....[0]....
.L_146:
        /*0bb8*/ 	.word	0x00001c40


	//   ....[1]....
        /*0bbc*/ 	.word	0x00001d90


	//   ....[2]....
        /*0bc0*/ 	.word	0x000056d0


	//   ....[3]....
        /*0bc4*/ 	.word	0x00005a10


	//   ....[4]....
        /*0bc8*/ 	.word	0x00012d40


	//   ....[5]....
        /*0bcc*/ 	.word	0x00012eb0


	//   ....[6]....
        /*0bd0*/ 	.word	0x00013000


	//   ....[7]....
        /*0bd4*/ 	.word	0x00013140


	//   ....[8]....
        /*0bd8*/ 	.word	0x00013aa0


	//----- nvinfo : EIATTR_MBARRIER_INSTR_OFFSETS
	.align		4
.L_147:
        /*0bdc*/ 	.byte	0x04, 0x39
        /*0bde*/ 	.short	(.L_149 - .L_148)


	//   ....[0]....
.L_148:
        /*0be0*/ 	.word	0x000002b0
        /*0be4*/ 	.word	0x000000ff
        /*0be8*/ 	.word	0x00013200
        /*0bec*/ 	.short	0x0100
        /*0bee*/ 	.byte	0x08
	.zero		1


	//   ....[1]....
        /*0bf0*/ 	.word	0x000002c0
        /*0bf4*/ 	.word	0x000000ff
        /*0bf8*/ 	.word	0x00013220
        /*0bfc*/ 	.short	0x0100
        /*0bfe*/ 	.byte	0x08
	.zero		1


	//   ....[2]....
        /*0c00*/ 	.word	0x000003b0
        /*0c04*/ 	.word	0x000000ff
        /*0c08*/ 	.word	0x00013230
        /*0c0c*/ 	.short	0x0100
        /*0c0e*/ 	.byte	0x08
	.zero		1


	//   ....[3]....
        /*0c10*/ 	.word	0x000003c0
        /*0c14*/ 	.word	0x000000ff
        /*0c18*/ 	.word	0x00013240
        /*0c1c*/ 	.short	0x0100
        /*0c1e*/ 	.byte	0x08
	.zero		1


	//   ....[4]....
        /*0c20*/ 	.word	0x000003d0
        /*0c24*/ 	.word	0x000000ff
        /*0c28*/ 	.word	0x00013238
        /*0c2c*/ 	.short	0x0100
        /*0c2e*/ 	.byte	0x08
	.zero		1


	//   ....[5]....
        /*0c30*/ 	.word	0x000003e0
        /*0c34*/ 	.word	0x000000ff
        /*0c38*/ 	.word	0x00013248
        /*0c3c*/ 	.short	0x0100
        /*0c3e*/ 	.byte	0x08
	.zero		1


	//   ....[6]....
        /*0c40*/ 	.word	0x00000510
        /*0c44*/ 	.word	0x000000ff
        /*0c48*/ 	.word	0x00013250
        /*0c4c*/ 	.short	0x0100
        /*0c4e*/ 	.byte	0x08
	.zero		1


	//   ....[7]....
        /*0c50*/ 	.word	0x00000520
        /*0c54*/ 	.word	0x000000ff
        /*0c58*/ 	.word	0x00013260
        /*0c5c*/ 	.short	0x0100
        /*0c5e*/ 	.byte	0x08
	.zero		1


	//   ....[8]....
        /*0c60*/ 	.word	0x00000530
        /*0c64*/ 	.word	0x000000ff
        /*0c68*/ 	.word	0x00013258
        /*0c6c*/ 	.short	0x0100
        /*0c6e*/ 	.byte	0x08
	.zero		1


	//   ....[9]....
        /*0c70*/ 	.word	0x00000540
        /*0c74*/ 	.word	0x000000ff
        /*0c78*/ 	.word	0x00013268
        /*0c7c*/ 	.short	0x0100
        /*0c7e*/ 	.byte	0x08
	.zero		1


	//   ....[10]....
        /*0c80*/ 	.word	0x00000630
        /*0c84*/ 	.word	0x000000ff
        /*0c88*/ 	.word	0x00013270
        /*0c8c*/ 	.short	0x0100
        /*0c8e*/ 	.byte	0x06
	.zero		1


	//   ....[11]....
        /*0c90*/ 	.word	0x00000640
        /*0c94*/ 	.word	0x000000ff
        /*0c98*/ 	.word	0x00013280
        /*0c9c*/ 	.short	0x0100
        /*0c9e*/ 	.byte	0x06
	.zero		1


	//   ....[12]....
        /*0ca0*/ 	.word	0x00000650
        /*0ca4*/ 	.word	0x000000ff
        /*0ca8*/ 	.word	0x00013278
        /*0cac*/ 	.short	0x0100
        /*0cae*/ 	.byte	0x06
	.zero		1


	//   ....[13]....
        /*0cb0*/ 	.word	0x00000660
        /*0cb4*/ 	.word	0x000000ff
        /*0cb8*/ 	.word	0x00013288
        /*0cbc*/ 	.short	0x0100
        /*0cbe*/ 	.byte	0x06
	.zero		1


	//   ....[14]....
        /*0cc0*/ 	.word	0x00000790
        /*0cc4*/ 	.word	0x000000ff
        /*0cc8*/ 	.word	0x00013290
        /*0ccc*/ 	.short	0x0100
        /*0cce*/ 	.byte	0x08
	.zero		1


	//   ....[15]....
        /*0cd0*/ 	.word	0x000007a0
        /*0cd4*/ 	.word	0x000000ff
        /*0cd8*/ 	.word	0x000132a0
        /*0cdc*/ 	.short	0x0100
        /*0cde*/ 	.byte	0x08
	.zero		1


	//   ....[16]....
        /*0ce0*/ 	.word	0x000007b0
        /*0ce4*/ 	.word	0x000000ff
        /*0ce8*/ 	.word	0x00013298
        /*0cec*/ 	.short	0x0100
        /*0cee*/ 	.byte	0x08
	.zero		1


	//   ....[17]....
        /*0cf0*/ 	.word	0x000007c0
        /*0cf4*/ 	.word	0x000000ff
        /*0cf8*/ 	.word	0x000132a8
        /*0cfc*/ 	.short	0x0100
        /*0cfe*/ 	.byte	0x08
	.zero		1


	//   ....[18]....
        /*0d00*/ 	.word	0x000008f0
        /*0d04*/ 	.word	0x000000ff
        /*0d08*/ 	.word	0x000132b0
        /*0d0c*/ 	.short	0x0100
        /*0d0e*/ 	.byte	0x08
	.zero		1


	//   ....[19]....
        /*0d10*/ 	.word	0x00000900
        /*0d14*/ 	.word	0x000000ff
        /*0d18*/ 	.word	0x000132c0
        /*0d1c*/ 	.short	0x0100
        /*0d1e*/ 	.byte	0x08
	.zero		1


	//   ....[20]....
        /*0d20*/ 	.word	0x00000910
        /*0d24*/ 	.word	0x000000ff
        /*0d28*/ 	.word	0x000132b8
        /*0d2c*/ 	.short	0x0100
        /*0d2e*/ 	.byte	0x08
	.zero		1


	//   ....[21]....
        /*0d30*/ 	.word	0x00000920
        /*0d34*/ 	.word	0x000000ff
        /*0d38*/ 	.word	0x000132c8
        /*0d3c*/ 	.short	0x0100
        /*0d3e*/ 	.byte	0x08
	.zero		1


	//   ....[22]....
        /*0d40*/ 	.word	0x000028e0
        /*0d44*/ 	.word	0x0000004b
        /*0d48*/ 	.word	0x00013290
        /*0d4c*/ 	.short	0x010a
        /*0d4e*/ 	.byte	0x3f
	.zero		1


	//   ....[23]....
        /*0d50*/ 	.word	0x00003980
        /*0d54*/ 	.word	0x0000004b
        /*0d58*/ 	.word	0x00013290
        /*0d5c*/ 	.short	0x010a
        /*0d5e*/ 	.byte	0x3f
	.zero		1


	//   ....[24]....
        /*0d60*/ 	.word	0x00004a00
        /*0d64*/ 	.word	0x0000004b
        /*0d68*/ 	.word	0x00013290
        /*0d6c*/ 	.short	0x010a
        /*0d6e*/ 	.byte	0x3f
	.zero		1


	//   ....[25]....
        /*0d70*/ 	.word	0x00004b80
        /*0d74*/ 	.word	0x00000004
        /*0d78*/ 	.word	0x00000000
        /*0d7c*/ 	.short	0x0101
        /*0d7e*/ 	.byte	0x3f
	.zero		1


	//   ....[26]....
        /*0d80*/ 	.word	0x00004bc0
        /*0d84*/ 	.word	0x0000004b
        /*0d88*/ 	.word	0x000132b0
        /*0d8c*/ 	.short	0x010a
        /*0d8e*/ 	.byte	0x3f
	.zero		1


	//   ....[27]....
        /*0d90*/ 	.word	0x00004e40
        /*0d94*/ 	.word	0x0000004b
        /*0d98*/ 	.word	0x00000000
        /*0d9c*/ 	.short	0x0101
        /*0d9e*/ 	.byte	0x3f
	.zero		1


	//   ....[28]....
        /*0da0*/ 	.word	0x00005770
        /*0da4*/ 	.word	0x00000010
        /*0da8*/ 	.word	0x00013200
        /*0dac*/ 	.short	0x010a
        /*0dae*/ 	.byte	0x3f
	.zero		1


	//   ....[29]....
        /*0db0*/ 	.word	0x000057c0
        /*0db4*/ 	.word	0x00000010
        /*0db8*/ 	.word	0x00013200
        /*0dbc*/ 	.short	0x010a
        /*0dbe*/ 	.byte	0x3f
	.zero		1


	//   ....[30]....
        /*0dc0*/ 	.word	0x00005d30
        /*0dc4*/ 	.word	0x00000010
        /*0dc8*/ 	.word	0x00013200
        /*0dcc*/ 	.short	0x010a
        /*0dce*/ 	.byte	0x3f
	.zero		1


	//   ....[31]....
        /*0dd0*/ 	.word	0x00006fc0
        /*0dd4*/ 	.word	0x00000010
        /*0dd8*/ 	.word	0x00013200
        /*0ddc*/ 	.short	0x010a
        /*0dde*/ 	.byte	0x3f
	.zero		1


	//   ....[32]....
        /*0de0*/ 	.word	0x00008120
        /*0de4*/ 	.word	0x00000003
        /*0de8*/ 	.word	0x00013230
        /*0dec*/ 	.short	0x010a
        /*0dee*/ 	.byte	0x3f
	.zero		1


	//   ....[33]....
        /*0df0*/ 	.word	0x000081d0
        /*0df4*/ 	.word	0x00000003
        /*0df8*/ 	.word	0x00013230
        /*0dfc*/ 	.short	0x010a
        /*0dfe*/ 	.byte	0x3f
	.zero		1


	//   ....[34]....
        /*0e00*/ 	.word	0x00009cb0
        /*0e04*/ 	.word	0x00000047
        /*0e08*/ 	.word	0x00000000
        /*0e0c*/ 	.short	0x0101
        /*0e0e*/ 	.byte	0x3f
	.zero		1


	//   ....[35]....
        /*0e10*/ 	.word	0x0000ac30
        /*0e14*/ 	.word	0x0000000b
        /*0e18*/ 	.word	0x00013230
        /*0e1c*/ 	.short	0x010a
        /*0e1e*/ 	.byte	0x3f
	.zero		1


	//   ....[36]....
        /*0e20*/ 	.word	0x0000acc0
        /*0e24*/ 	.word	0x0000000b
        /*0e28*/ 	.word	0x00013230
        /*0e2c*/ 	.short	0x010a
        /*0e2e*/ 	.byte	0x3f
	.zero		1


	//   ....[37]....
        /*0e30*/ 	.word	0x0000b280
        /*0e34*/ 	.word	0x0000000e
        /*0e38*/ 	.word	0x00013250
        /*0e3c*/ 	.short	0x010a
        /*0e3e*/ 	.byte	0x3f
	.zero		1


	//   ....[38]....
        /*0e40*/ 	.word	0x0000b2d0
        /*0e44*/ 	.word	0x0000000e
        /*0e48*/ 	.word	0x00013250
        /*0e4c*/ 	.short	0x010a
        /*0e4e*/ 	.byte	0x3f
	.zero		1


	//   ....[39]....
        /*0e50*/ 	.word	0x0000c240
        /*0e54*/ 	.word	0x0000000b
        /*0e58*/ 	.word	0x00000000
        /*0e5c*/ 	.short	0x0101
        /*0e5e*/ 	.byte	0x3f
	.zero		1


	//   ....[40]....
        /*0e60*/ 	.word	0x0000cb80
        /*0e64*/ 	.word	0x0000000e
        /*0e68*/ 	.word	0x00000000
        /*0e6c*/ 	.short	0x0101
        /*0e6e*/ 	.byte	0x3f
	.zero		1


	//   ....[41]....
        /*0e70*/ 	.word	0x0000d0d0
        /*0e74*/ 	.word	0x00000003
        /*0e78*/ 	.word	0x00013250
        /*0e7c*/ 	.short	0x010a
        /*0e7e*/ 	.byte	0x3f
	.zero		1


	//   ....[42]....
        /*0e80*/ 	.word	0x0000d120
        /*0e84*/ 	.word	0x00000003
        /*0e88*/ 	.word	0x00013250
        /*0e8c*/ 	.short	0x010a
        /*0e8e*/ 	.byte	0x3f
	.zero		1


	//   ....[43]....
        /*0e90*/ 	.word	0x0000d960
        /*0e94*/ 	.word	0x00000003
        /*0e98*/ 	.word	0x00000000
        /*0e9c*/ 	.short	0x0101
        /*0e9e*/ 	.byte	0x3f
	.zero		1


	//   ....[44]....
        /*0ea0*/ 	.word	0x0000f090
        /*0ea4*/ 	.word	0x00000015
        /*0ea8*/ 	.word	0x00000000
        /*0eac*/ 	.short	0x0101
        /*0eae*/ 	.byte	0x3f
	.zero		1


	//   ....[45]....
        /*0eb0*/ 	.word	0x0000f520
        /*0eb4*/ 	.word	0x00000004
        /*0eb8*/ 	.word	0x00000000
        /*0ebc*/ 	.short	0x0101
        /*0ebe*/ 	.byte	0x3f
	.zero		1


	//   ....[46]....
        /*0ec0*/ 	.word	0x00011d70
        /*0ec4*/ 	.word	0x00000012
        /*0ec8*/ 	.word	0x00013220
        /*0ecc*/ 	.short	0x010a
        /*0ece*/ 	.byte	0x3f
	.zero		1


	//   ....[47]....
        /*0ed0*/ 	.word	0x00011e00
        /*0ed4*/ 	.word	0x00000007
        /*0ed8*/ 	.word	0x000132a0
        /*0edc*/ 	.short	0x010a
        /*0ede*/ 	.byte	0x3f
	.zero		1


	//   ....[48]....
        /*0ee0*/ 	.word	0x00012050
        /*0ee4*/ 	.word	0x00000007
        /*0ee8*/ 	.word	0x000132c0
        /*0eec*/ 	.short	0x010a
        /*0eee*/ 	.byte	0x3f
	.zero		1


	//   ....[49]....
        /*0ef0*/ 	.word	0x000123a0
        /*0ef4*/ 	.word	0x00000007
        /*0ef8*/ 	.word	0x000132a0
        /*0efc*/ 	.short	0x010a
        /*0efe*/ 	.byte	0x3f
	.zero		1


	//   ....[50]....
        /*0f00*/ 	.word	0x000125c0
        /*0f04*/ 	.word	0x00000007
        /*0f08*/ 	.word	0x000132c0
        /*0f0c*/ 	.short	0x010a
        /*0f0e*/ 	.byte	0x3f
	.zero		1


	//   ....[51]....
        /*0f10*/ 	.word	0x000134c0
        /*0f14*/ 	.word	0x00000004
        /*0f18*/ 	.word	0x00013280
        /*0f1c*/ 	.short	0x010a
        /*0f1e*/ 	.byte	0x3f
	.zero		1


	//   ....[52]....
        /*0f20*/ 	.word	0x00013680
        /*0f24*/ 	.word	0x00000004
        /*0f28*/ 	.word	0x00013240
        /*0f2c*/ 	.short	0x010a
        /*0f2e*/ 	.byte	0x3f
	.zero		1


	//   ....[53]....
        /*0f30*/ 	.word	0x000142e0
        /*0f34*/ 	.word	0x00000012
        /*0f38*/ 	.word	0x00013200
        /*0f3c*/ 	.short	0x0107
        /*0f3e*/ 	.byte	0x3f
	.zero		1


	//   ....[54]....
        /*0f40*/ 	.word	0x000143d0
        /*0f44*/ 	.word	0x00000012
        /*0f48*/ 	.word	0x00013200
        /*0f4c*/ 	.short	0x0101
        /*0f4e*/ 	.byte	0x3f
	.zero		1


	//   ....[55]....
        /*0f50*/ 	.word	0x000143f0
        /*0f54*/ 	.word	0x00000012
        /*0f58*/ 	.word	0x00013220
        /*0f5c*/ 	.short	0x010a
        /*0f5e*/ 	.byte	0x3f
	.zero		1


	//   ....[56]....
        /*0f60*/ 	.word	0x000146d0
        /*0f64*/ 	.word	0x00000004
        /*0f68*/ 	.word	0x00013280
        /*0f6c*/ 	.short	0x010a
        /*0f6e*/ 	.byte	0x3f
	.zero		1


	//   ....[57]....
        /*0f70*/ 	.word	0x00014920
        /*0f74*/ 	.word	0x00000004
        /*0f78*/ 	.word	0x00013240
        /*0f7c*/ 	.short	0x010a
        /*0f7e*/ 	.byte	0x3f
	.zero		1


	//   ....[58]....
        /*0f80*/ 	.word	0x00014be0
        /*0f84*/ 	.word	0x00000003
        /*0f88*/ 	.word	0x00013270
        /*0f8c*/ 	.short	0x010a
        /*0f8e*/ 	.byte	0x3f
	.zero		1


	//   ....[59]....
        /*0f90*/ 	.word	0x00014c60
        /*0f94*/ 	.word	0x00000003
        /*0f98*/ 	.word	0x00013260
        /*0f9c*/ 	.short	0x010a
        /*0f9e*/ 	.byte	0x3f
	.zero		1


	//   ....[60]....
        /*0fa0*/ 	.word	0x00014f60
        /*0fa4*/ 	.word	0x00000003
        /*0fa8*/ 	.word	0x00013250
        /*0fac*/ 	.short	0x0101
        /*0fae*/ 	.byte	0x3f
	.zero		1


	//   ....[61]....
        /*0fb0*/ 	.word	0x00014ff0
        /*0fb4*/ 	.word	0x00000003
        /*0fb8*/ 	.word	0x00000000
        /*0fbc*/ 	.short	0x0101
        /*0fbe*/ 	.byte	0x3f
	.zero		1


	//   ....[62]....
        /*0fc0*/ 	.word	0x000151e0
        /*0fc4*/ 	.word	0x00000003
        /*0fc8*/ 	.word	0x00013270
        /*0fcc*/ 	.short	0x010a
        /*0fce*/ 	.byte	0x3f
	.zero		1


	//   ....[63]....
        /*0fd0*/ 	.word	0x00015250
        /*0fd4*/ 	.word	0x00000003
        /*0fd8*/ 	.word	0x00013260
        /*0fdc*/ 	.short	0x010a
        /*0fde*/ 	.byte	0x3f
	.zero		1


	//   ....[64]....
        /*0fe0*/ 	.word	0x00015550
        /*0fe4*/ 	.word	0x00000003
        /*0fe8*/ 	.word	0x00013250
        /*0fec*/ 	.short	0x0101
        /*0fee*/ 	.byte	0x3f
	.zero		1


	//   ....[65]....
        /*0ff0*/ 	.word	0x000155a0
        /*0ff4*/ 	.word	0x00000000
        /*0ff8*/ 	.word	0x00000000
        /*0ffc*/ 	.short	0x0101
        /*0ffe*/ 	.byte	0x3f
	.zero		1


	//   ....[66]....
        /*1000*/ 	.word	0x000162c0
        /*1004*/ 	.word	0x00000006
        /*1008*/ 	.word	0x00013220
        /*100c*/ 	.short	0x010a
        /*100e*/ 	.byte	0x3f
	.zero		1


	//   ....[67]....
        /*1010*/ 	.word	0x00016450
        /*1014*/ 	.word	0x00000005
        /*1018*/ 	.word	0x00000000
        /*101c*/ 	.short	0x010a
        /*101e*/ 	.byte	0x3f
	.zero		1


	//   ....[68]....
        /*1020*/ 	.word	0x000164c0
        /*1024*/ 	.word	0x00000009
        /*1028*/ 	.word	0x00000000
        /*102c*/ 	.short	0x010a
        /*102e*/ 	.byte	0x3f
	.zero		1


	//   ....[69]....
        /*1030*/ 	.word	0x00016510
        /*1034*/ 	.word	0x00000013
        /*1038*/ 	.word	0x00013260
        /*103c*/ 	.short	0x010a
        /*103e*/ 	.byte	0x3f
	.zero		1


	//   ....[70]....
        /*1040*/ 	.word	0x00016560
        /*1044*/ 	.word	0x00000007
        /*1048*/ 	.word	0x00013260
        /*104c*/ 	.short	0x010a
        /*104e*/ 	.byte	0x3f
	.zero		1


	//   ....[71]....
        /*1050*/ 	.word	0x000165a0
        /*1054*/ 	.word	0x00000013
        /*1058*/ 	.word	0x00013280
        /*105c*/ 	.short	0x010a
        /*105e*/ 	.byte	0x3f
	.zero		1


	//   ....[72]....
        /*1060*/ 	.word	0x000165c0
        /*1064*/ 	.word	0x00000007
        /*1068*/ 	.word	0x00013280
        /*106c*/ 	.short	0x010a
        /*106e*/ 	.byte	0x3f
	.zero		1


	//   ....[73]....
        /*1070*/ 	.word	0x00016620
        /*1074*/ 	.word	0x0000004b
        /*1078*/ 	.word	0x00013290
        /*107c*/ 	.short	0x010a
        /*107e*/ 	.byte	0x3f
	.zero		1


	//   ....[74]....
        /*1080*/ 	.word	0x00016670
        /*1084*/ 	.word	0x0000004b
        /*1088*/ 	.word	0x00013290
        /*108c*/ 	.short	0x010a
        /*108e*/ 	.byte	0x3f
	.zero		1


	//   ....[75]....
        /*1090*/ 	.word	0x000166c0
        /*1094*/ 	.word	0x0000004b
        /*1098*/ 	.word	0x00013290
        /*109c*/ 	.short	0x010a
        /*109e*/ 	.byte	0x3f
	.zero		1


	//   ....[76]....
        /*10a0*/ 	.word	0x00016710
        /*10a4*/ 	.word	0x0000004b
        /*10a8*/ 	.word	0x000132b0
        /*10ac*/ 	.short	0x010a
        /*10ae*/ 	.byte	0x3f
	.zero		1


	//   ....[77]....
        /*10b0*/ 	.word	0x00016920
        /*10b4*/ 	.word	0x00000010
        /*10b8*/ 	.word	0x00013200
        /*10bc*/ 	.short	0x010a
        /*10be*/ 	.byte	0x3f
	.zero		1


	//   ....[78]....
        /*10c0*/ 	.word	0x00016b30
        /*10c4*/ 	.word	0x00000010
        /*10c8*/ 	.word	0x00013200
        /*10cc*/ 	.short	0x010a
        /*10ce*/ 	.byte	0x3f
	.zero		1


	//   ....[79]....
        /*10d0*/ 	.word	0x00016b80
        /*10d4*/ 	.word	0x00000003
        /*10d8*/ 	.word	0x00013230
        /*10dc*/ 	.short	0x010a
        /*10de*/ 	.byte	0x3f
	.zero		1


	//   ....[80]....
        /*10e0*/ 	.word	0x00016bd0
        /*10e4*/ 	.word	0x0000000b
        /*10e8*/ 	.word	0x00013230
        /*10ec*/ 	.short	0x010a
        /*10ee*/ 	.byte	0x3f
	.zero		1


	//   ....[81]....
        /*10f0*/ 	.word	0x00016c20
        /*10f4*/ 	.word	0x0000000e
        /*10f8*/ 	.word	0x00013250
        /*10fc*/ 	.short	0x010a
        /*10fe*/ 	.byte	0x3f
	.zero		1


	//   ....[82]....
        /*1100*/ 	.word	0x00016c70
        /*1104*/ 	.word	0x00000003
        /*1108*/ 	.word	0x00013250
        /*110c*/ 	.short	0x010a
        /*110e*/ 	.byte	0x3f
	.zero		1


	//   ....[83]....
        /*1110*/ 	.word	0x00016e10
        /*1114*/ 	.word	0x00000012
        /*1118*/ 	.word	0x00013220
        /*111c*/ 	.short	0x010a
        /*111e*/ 	.byte	0x3f
	.zero		1


	//   ....[84]....
        /*1120*/ 	.word	0x00016e60
        /*1124*/ 	.word	0x00000007
        /*1128*/ 	.word	0x000132a0
        /*112c*/ 	.short	0x010a
        /*112e*/ 	.byte	0x3f
	.zero		1


	//   ....[85]....
        /*1130*/ 	.word	0x00016eb0
        /*1134*/ 	.word	0x00000007
        /*1138*/ 	.word	0x000132c0
        /*113c*/ 	.short	0x010a
        /*113e*/ 	.byte	0x3f
	.zero		1


	//   ....[86]....
        /*1140*/ 	.word	0x00016f00
        /*1144*/ 	.word	0x00000007
        /*1148*/ 	.word	0x000132a0
        /*114c*/ 	.short	0x010a
        /*114e*/ 	.byte	0x3f
	.zero		1


	//   ....[87]....
        /*1150*/ 	.word	0x00016f50
        /*1154*/ 	.word	0x00000007
        /*1158*/ 	.word	0x000132c0
        /*115c*/ 	.short	0x010a
        /*115e*/ 	.byte	0x3f
	.zero		1


	//   ....[88]....
        /*1160*/ 	.word	0x000170f0
        /*1164*/ 	.word	0x00000004
        /*1168*/ 	.word	0x00013280
        /*116c*/ 	.short	0x010a
        /*116e*/ 	.byte	0x3f
	.zero		1


	//   ....[89]....
        /*1170*/ 	.word	0x00017140
        /*1174*/ 	.word	0x00000004
        /*1178*/ 	.word	0x00013240
        /*117c*/ 	.short	0x010a
        /*117e*/ 	.byte	0x3f
	.zero		1


	//   ....[90]....
        /*1180*/ 	.word	0x00017930
        /*1184*/ 	.word	0x00000012
        /*1188*/ 	.word	0x00013220
        /*118c*/ 	.short	0x010a
        /*118e*/ 	.byte	0x3f
	.zero		1


	//   ....[91]....
        /*1190*/ 	.word	0x00017980
        /*1194*/ 	.word	0x00000004
        /*1198*/ 	.word	0x00013280
        /*119c*/ 	.short	0x010a
        /*119e*/ 	.byte	0x3f
	.zero		1


	//   ....[92]....
        /*11a0*/ 	.word	0x000179d0
        /*11a4*/ 	.word	0x00000004
        /*11a8*/ 	.word	0x00013240
        /*11ac*/ 	.short	0x010a
        /*11ae*/ 	.byte	0x3f
	.zero		1


	//   ....[93]....
        /*11b0*/ 	.word	0x00017a20
        /*11b4*/ 	.word	0x00000003
        /*11b8*/ 	.word	0x00013270
        /*11bc*/ 	.short	0x010a
        /*11be*/ 	.byte	0x3f
	.zero		1


	//   ....[94]....
        /*11c0*/ 	.word	0x00017a70
        /*11c4*/ 	.word	0x00000003
        /*11c8*/ 	.word	0x00013260
        /*11cc*/ 	.short	0x010a
        /*11ce*/ 	.byte	0x3f
	.zero		1


	//   ....[95]....
        /*11d0*/ 	.word	0x00017ac0
        /*11d4*/ 	.word	0x00000003
        /*11d8*/ 	.word	0x00013270
        /*11dc*/ 	.short	0x010a
        /*11de*/ 	.byte	0x3f
	.zero		1


	//   ....[96]....
        /*11e0*/ 	.word	0x00017b10
        /*11e4*/ 	.word	0x00000003
        /*11e8*/ 	.word	0x00013260
        /*11ec*/ 	.short	0x010a
        /*11ee*/ 	.byte	0x3f
	.zero		1


	//   ....[97]....
        /*11f0*/ 	.word	0x00018570
        /*11f4*/ 	.word	0x00000006
        /*11f8*/ 	.word	0x00013220
        /*11fc*/ 	.short	0x010a
        /*11fe*/ 	.byte	0x3f
	.zero		1


	//   ....[98]....
        /*1200*/ 	.word	0x00018710
        /*1204*/ 	.word	0x00000005
        /*1208*/ 	.word	0x00000000
        /*120c*/ 	.short	0x010a
        /*120e*/ 	.byte	0x3f
	.zero		1


	//   ....[99]....
        /*1210*/ 	.word	0x00018760
        /*1214*/ 	.word	0x00000009
        /*1218*/ 	.word	0x00000000
        /*121c*/ 	.short	0x010a
        /*121e*/ 	.byte	0x3f
	.zero		1


	//   ....[100]....
        /*1220*/ 	.word	0x000187b0
        /*1224*/ 	.word	0x00000013
        /*1228*/ 	.word	0x00013260
        /*122c*/ 	.short	0x010a
        /*122e*/ 	.byte	0x3f
	.zero		1


	//   ....[101]....
        /*1230*/ 	.word	0x00018800
        /*1234*/ 	.word	0x00000007
        /*1238*/ 	.word	0x00013260
        /*123c*/ 	.short	0x010a
        /*123e*/ 	.byte	0x3f
	.zero		1


	//   ....[102]....
        /*1240*/ 	.word	0x00018850
        /*1244*/ 	.word	0x00000013
        /*1248*/ 	.word	0x00013280
        /*124c*/ 	.short	0x010a
        /*124e*/ 	.byte	0x3f
	.zero		1


	//----- nvinfo : EIATTR_NUM_MBARRIERS
	.align		4
.L_149:
        /*1250*/ 	.byte	0x03, 0x38
        /*1252*/ 	.short	0x0016


	//----- nvinfo : EIATTR_EXIT_INSTR_OFFSETS
	.align		4
        /*1254*/ 	.byte	0x04, 0x1c
        /*1256*/ 	.short	(.L_151 - .L_150)


	//   ....[0]....
.L_150:
        /*1258*/ 	.word	0x00016610


	//----- nvinfo : EIATTR_MAX_THREADS
	.align		4
.L_151:
        /*125c*/ 	.byte	0x04, 0x05
        /*125e*/ 	.short	(.L_153 - .L_152)
.L_152:
        /*1260*/ 	.word	0x00000200
        /*1264*/ 	.word	0x00000001
        /*1268*/ 	.word	0x00000001


	//----- nvinfo : EIATTR_CRS_STACK_SIZE
	.align		4
.L_153:
        /*126c*/ 	.byte	0x04, 0x1e
        /*126e*/ 	.short	(.L_155 - .L_154)
.L_154:
        /*1270*/ 	.word	0x00000000


	//----- nvinfo : EIATTR_CBANK_PARAM_SIZE
	.align		4
.L_155:
        /*1274*/ 	.byte	0x03, 0x19
        /*1276*/ 	.short	0x0af0


	//----- nvinfo : EIATTR_PARAM_CBANK
	.align		4
        /*1278*/ 	.byte	0x04, 0x0a
        /*127a*/ 	.short	(.L_157 - .L_156)
	.align		4
.L_156:
        /*127c*/ 	.word	index@(.nv.constant0._ZN7cutlass13device_kernelIN5flash11enable_sm90INS1_16FlashAttnFwdSm90INS1_25CollectiveMainloopFwdSm90ILi2EN4cute5tupleIJNS5_1CILi1EEES8_S8_EEENS6_IJNS7_ILi192EEENS7_ILi160EEENS7_ILi64EEEEEELi64ENS_12float_e4m3_tEfNS_4arch4Sm90ELb0ELb0ELb0ELb1ELb0ELb1ELb0ELb1ELb1ELb1ELb1ELb0EEENS1_21CollectiveEpilogueFwdINS6_IJSA_SC_SB_EEES9_NS_10bfloat16_tESG_Li384ELb1ELb1ELb1ELb1EEENS1_36VarlenDynamicPersistentTileSchedulerILi192ELi160ELi384ELi128ELb1ELb1ELb1ELb0ELb1ELb1EEEEEEEEEvNT_6ParamsE)
        /*1280*/ 	.short	0x0210
        /*1282*/ 	.short	0x0af0


	//----- nvinfo : EIATTR_SW_WAR
	.align		4
.L_157:
        /*1284*/ 	.byte	0x04, 0x36
        /*1286*/ 	.short	(.L_159 - .L_158)
.L_158:
        /*1288*/ 	.word	0x00000008
.L_159:


//--------------------- .nv.info._ZN7cutlass13device_kernelIN5flash11enable_sm90INS1_16FlashAttnFwdSm90INS1_25CollectiveMainloopFwdSm90ILi2EN4cute5tupleIJNS5_1CILi1EEES8_S8_EEENS6_IJNS7_ILi192EEENS7_ILi160EEENS7_ILi64EEEEEELi64ENS_12float_e4m3_tEfNS_4arch4Sm90ELb0ELb1ELb0ELb0ELb0ELb0ELb0ELb1ELb1ELb1ELb1ELb0EEENS1_21CollectiveEpilogueFwdINS6_IJSA_SC_SB_EEES9_NS_10bfloat16_tESG_Li384ELb0ELb1ELb1ELb1EEENS1_19SingleTileSchedulerILb0ELb1ELb1ELi192EEEEEEEEEvNT_6ParamsE --------------------------
	.section	.nv.info._ZN7cutlass13device_kernelIN5flash11enable_sm90INS1_16FlashAttnFwdSm90INS1_25CollectiveMainloopFwdSm90ILi2EN4cute5tupleIJNS5_1CILi1EEES8_S8_EEENS6_IJNS7_ILi192EEENS7_ILi160EEENS7_ILi64EEEEEELi64ENS_12float_e4m3_tEfNS_4arch4Sm90ELb0ELb1ELb0ELb0ELb0ELb0ELb0ELb1ELb1ELb1ELb1ELb0EEENS1_21CollectiveEpilogueFwdINS6_IJSA_SC_SB_EEES9_NS_10bfloat16_tESG_Li384ELb0ELb1ELb1ELb1EEENS1_19SingleTileSchedulerILb0ELb1ELb1ELi192EEEEEEEEEvNT_6ParamsE,"",@"SHT_CUDA_INFO"
	.sectionflags	@""
	.align	4


	//----- nvinfo : EIATTR_CUDA_API_VERSION
	.align		4
        /*0000*/ 	.byte	0x04, 0x37
        /*0002*/ 	.short	(.L_161 - .L_160)
.L_160:
        /*0004*/ 	.word	0x00000082


	//----- nvinfo : EIATTR_KPARAM_INFO
	.align		4
.L_161:
        /*0008*/ 	.byte	0x04, 0x17
        /*000a*/ 	.short	(.L_163 - .L_162)
.L_162:
        /*000c*/ 	.word	0x00000000
        /*0010*/ 	.short	0x0000
        /*0012*/ 	.short	0x0070
        /*0014*/ 	.byte	0x00, 0xf0, 0x01, 0x28


	//----- nvinfo : EIATTR_SPARSE_MMA_MASK
	.align		4
.L_163:
        /*0018*/ 	.byte	0x03, 0x50
        /*001a*/ 	.short	0x0000


	//----- nvinfo : EIATTR_MAXREG_COUNT
	.align		4
        /*001c*/ 	.byte	0x03, 0x1b
        /*001e*/ 	.short	0x0080


	//----- nvinfo : EIATTR_NUM_BARRIERS
	.align		4
        /*0020*/ 	.byte	0x02, 0x4c
        /*0022*/ 	.byte	0x09
	.zero		1


	//----- nvinfo : EIATTR_EXTERNS
	.align		4
        /*0024*/ 	.byte	0x04, 0x0f
        /*0026*/ 	.short	(.L_165 - .L_164)


	//   ....[0]....
	.align		4
.L_164:
        /*0028*/ 	.word	index@(__assertfail)


	//----- nvinfo : EIATTR_MERCURY_ISA_VERSION
	.align		4
.L_165:
        /*002c*/ 	.byte	0x03, 0x5f
        /*002e*/ 	.short	0x0101


	//----- nvinfo : EIATTR_INT_WARP_WIDE_INSTR_OFFSETS
	.align		4
        /*0030*/ 	.byte	0x04, 0x31
        /*0032*/ 	.short	(.L_167 - .L_166)


	//   ....[0]....
.L_166:
        /*0034*/ 	.word	0x00000120


	//   ....[1]....
        /*0038*/ 	.word	0x00000160


	//   ....[2]....
        /*003c*/ 	.word	0x000001d0


	//----- nvinfo : EIATTR_COOP_GROUP_MASK_REGIDS
	.align		4
.L_167:
        /*0040*/ 	.byte	0x04, 0x29
        /*0042*/ 	.short	(.L_169 - .L_168)


	//   ....[0]....
.L_168:
        /*0044*/ 	.word	0xffffffff


	//   ....[1]....
        /*0048*/ 	.word	0xffffffff


	//   ....[2]....
        /*004c*/ 	.word	0xffffffff


	//   ....[3]....
        /*0050*/ 	.word	0xffffffff


	//   ....[4]....
        /*0054*/ 	.word	0xffffffff


	//   ....[5]....
        /*0058*/ 	.word	0xffffffff


	//   ....[6]....
        /*005c*/ 	.word	0xffffffff


	//   ....[7]....
        /*0060*/ 	.word	0xffffffff


	//   ....[8]....
        /*0064*/ 	.word	0xffffffff


	//   ....[9]....
        /*0068*/ 	.word	0xffffffff


	//   ....[10]....
        /*006c*/ 	.word	0xffffffff


	//   ....[11]....
        /*0070*/ 	.word	0xffffffff


	//   ....[12]....
        /*0074*/ 	.word	0xffffffff


	//   ....[13]....
        /*0078*/ 	.word	0xffffffff


	//   ....[14]....
        /*007c*/ 	.word	0xffffffff


	//   ....[15]....
        /*0080*/ 	.word	0xffffffff


	//   ....[16]....
        /*0084*/ 	.word	0xffffffff


	//   ....[17]....
        /*0088*/ 	.word	0xffffffff


	//   ....[18]....
        /*008c*/ 	.word	0xffffffff


	//   ....[19]....
        /*0090*/ 	.word	0xffffffff


	//   ....[20]....
        /*0094*/ 	.word	0xffffffff


	//   ....[21]....
        /*0098*/ 	.word	0xffffffff


	//   ....[22]....
        /*009c*/ 	.word	0xffffffff


	//   ....[23]....
        /*00a0*/ 	.word	0xffffffff


	//   ....[24]....
        /*00a4*/ 	.word	0xffffffff


	//   ....[25]....
        /*00a8*/ 	.word	0xffffffff


	//   ....[26]....
        /*00ac*/ 	.word	0xffffffff


	//   ....[27]....
        /*00b0*/ 	.word	0xffffffff


	//   ....[28]....
        /*00b4*/ 	.word	0xffffffff


	//   ....[29]....
        /*00b8*/ 	.word	0xffffffff


	//   ....[30]....
        /*00bc*/ 	.word	0xffffffff


	//   ....[31]....
        /*00c0*/ 	.word	0xffffffff


	//   ....[32]....
        /*00c4*/ 	.word	0xffffffff


	//   ....[33]....
        /*00c8*/ 	.word	0xffffffff


	//   ....[34]....
        /*00cc*/ 	.word	0xffffffff


	//   ....[35]....
        /*00d0*/ 	.word	0xffffffff


	//   ....[36]....
        /*00d4*/ 	.word	0xffffffff


	//   ....[37]....
        /*00d8*/ 	.word	0xffffffff


	//   ....[38]....
        /*00dc*/ 	.word	0xffffffff


	//   ....[39]....
        /*00e0*/ 	.word	0xffffffff


	//   ....[40]....
        /*00e4*/ 	.word	0xffffffff


	//   ....[41]....
        /*00e8*/ 	.word	0xffffffff


	//   ....[42]....
        /*00ec*/ 	.word	0xffffffff


	//   ....[43]....
        /*00f0*/ 	.word	0xffffffff


	//   ....[44]....
        /*00f4*/ 	.word	0xffffffff


	//   ....[45]....
        /*00f8*/ 	.word	0xffffffff


	//   ....[46]....
        /*00fc*/ 	.word	0xffffffff


	//   ....[47]....
        /*0100*/ 	.word	0xffffffff


	//   ....[48]....
        /*0104*/ 	.word	0xffffffff


	//   ....[49]....
        /*0108*/ 	.word	0xffffffff


	//   ....[50]....
        /*010c*/ 	.word	0xffffffff


	//   ....[51]....
        /*0110*/ 	.word	0xffffffff


	//   ....[52]....
        /*0114*/ 	.word	0xffffffff


	//   ....[53]....
        /*0118*/ 	.word	0xffffffff


	//   ....[54]....
        /*011c*/ 	.word	0xffffffff


	//   ....[55]....
        /*0120*/ 	.word	0xffffffff


	//   ....[56]....
        /*0124*/ 	.word	0xffffffff


	//   ....[57]....
        /*0128*/ 	.word	0xffffffff


	//   ....[58]....
        /*012c*/ 	.word	0xffffffff


	//   ....[59]....
        /*0130*/ 	.word	0xffffffff


	//   ....[60]....
        /*0134*/ 	.word	0xffffffff


	//   ....[61]....
        /*0138*/ 	.word	0xffffffff


	//   ....[62]....
        /*013c*/ 	.word	0xffffffff


	//   ....[63]....
        /*0140*/ 	.word	0xffffffff


	//   ....[64]....
        /*0144*/ 	.word	0xffffffff


	//   ....[65]....
        /*0148*/ 	.word	0xffffffff


	//   ....[66]....
        /*014c*/ 	.word	0xffffffff


	//   ....[67]....
        /*0150*/ 	.word	0xffffffff


	//   ....[68]....
        /*0154*/ 	.word	0xffffffff


	//   ....[69]....
        /*0158*/ 	.word	0xffffffff


	//   ....[70]....
        /*015c*/ 	.word	0xffffffff


	//   ....[71]....
        /*0160*/ 	.word	0xffffffff


	//   ....[72]....
        /*0164*/ 	.word	0xffffffff


	//   ....[73]....
        /*0168*/ 	.word	0xffffffff


	//   ....[74]....
        /*016c*/ 	.word	0xffffffff


	//   ....[75]....
        /*0170*/ 	.word	0xffffffff


	//   ....[76]....
        /*0174*/ 	.word	0xffffffff


	//   ....[77]....
        /*0178*/ 	.word	0xffffffff


	//   ....[78]....
        /*017c*/ 	.word	0xffffffff


	//   ....[79]....
        /*0180*/ 	.word	0xffffffff


	//   ....[80]....
        /*0184*/ 	.word	0xffffffff


	//   ....[81]....
        /*0188*/ 	.word	0xffffffff


	//   ....[82]....
        /*018c*/ 	.word	0xffffffff


	//   ....[83]....
        /*0190*/ 	.word	0xffffffff


	//   ....[84]....
        /*0194*/ 	.word	0xffffffff


	//   ....[85]....
        /*0198*/ 	.word	0xffffffff


	//   ....[86]....
        /*019c*/ 	.word	0xffffffff


	//   ....[87]....
        /*01a0*/ 	.word	0xffffffff


	//   ....[88]....
        /*01a4*/ 	.word	0xffffffff


	//   ....[89]....
        /*01a8*/ 	.word	0x0500000f


	//   ....[90]....
        /*01ac*/ 	.word	0x0500000f


	//   ....[91]....
        /*01b0*/ 	.word	0x0500000f


	//   ....[92]....
        /*01b4*/ 	.word	0x0500000f


	//   ....[93]....
        /*01b8*/ 	.word	0x0500000f


	//   ....[94]....
        /*01bc*/ 	.word	0x0500000f


	//   ....[95]....
        /*01c0*/ 	.word	0x0500000f


	//   ....[96]....
        /*01c4*/ 	.word	0x0500000f


	//   ....[97]....
        /*01c8*/ 	.word	0x0500000f


	//   ....[98]....
        /*01cc*/ 	.word	0x0500000f


	//   ....[99]....
        /*01d0*/ 	.word	0x0500000f


	//   ....[100]....
        /*01d4*/ 	.word	0x0500000f


	//   ....[101]....
        /*01d8*/ 	.word	0x0500000f


	//----- nvinfo : EIATTR_COOP_GROUP_INSTR_OFFSETS
	.align		4
.L_169:
        /*01dc*/ 	.byte	0x04, 0x28
        /*01de*/ 	.short	(.L_171 - .L_170)


	//   ....[0]....
.L_170:
        /*01e0*/ 	.word	0x00000050


	//   ....[1]....
        /*01e4*/ 	.word	0x00000130


	//   ....[2]....
        /*01e8*/ 	.word	0x00000180


	//   ....[3]....
        /*01ec*/ 	.word	0x000003b0


	//   ....[4]....
        /*01f0*/ 	.word	0x00000510


	//   ....[5]....
        /*01f4*/ 	.word	0x00000630


	//   ....[6]....
        /*01f8*/ 	.word	0x00000790


	//   ....[7]....
        /*01fc*/ 	.word	0x00001780


	//   ....[8]....
        /*0200*/ 	.word	0x00001fd0


	//   ....[9]....
        /*0204*/ 	.word	0x00003290


	//   ....[10]....
        /*0208*/ 	.word	0x00003ae0


	//   ....[11]....
        /*020c*/ 	.word	0x00003bf0


	//   ....[12]....
        /*0210*/ 	.word	0x000047f0


	//   ....[13]....
        /*0214*/ 	.word	0x00004860


	//   ....[14]....
        /*0218*/ 	.word	0x00006260


	//   ....[15]....
        /*021c*/ 	.word	0x00006480


	//   ....[16]....
        /*0220*/ 	.word	0x00007ad0


	//   ....[17]....
        /*0224*/ 	.word	0x00007be0


	//   ....[18]....
        /*0228*/ 	.word	0x00008730


	//   ....[19]....
        /*022c*/ 	.word	0x00008790


	//   ....[20]....
        /*0230*/ 	.word	0x0000a700


	//   ....[21]....
        /*0234*/ 	.word	0x0000a730


	//   ....[22]....
        /*0238*/ 	.word	0x0000a7c0


	//   ....[23]....
        /*023c*/ 	.word	0x0000a7d0


	//   ....[24]....
        /*0240*/ 	.word	0x0000c700


	//   ....[25]....
        /*0244*/ 	.word	0x0000d720


	//   ....[26]....
        /*0248*/ 	.word	0x0000df60


	//   ....[27]....
        /*024c*/ 	.word	0x0000e070


	//   ....[28]....
        /*0250*/ 	.word	0x0000ebc0


	//   ....[29]....
        /*0254*/ 	.word	0x0000ec20


	//   ....[30]....
        /*0258*/ 	.word	0x00010140


	//   ....[31]....
        /*025c*/ 	.word	0x00010150


	//   ....[32]....
        /*0260*/ 	.word	0x000101d0


	//   ....[33]....
        /*0264*/ 	.word	0x000101f0


	//   ....[34]....
        /*0268*/ 	.word	0x00010d40


	//   ....[35]....
        /*026c*/ 	.word	0x00010d50


	//   ....[36]....
        /*0270*/ 	.word	0x00010d60


	//   ....[37]....
        /*0274*/ 	.word	0x00010d70


	//   ....[38]....
        /*0278*/ 	.word	0x00010d80


	//   ....[39]....
        /*027c*/ 	.word	0x00010d90


	//   ....[40]....
        /*0280*/ 	.word	0x00010db0


	//   ....[41]....
        /*0284*/ 	.word	0x00010dc0


	//   ....[42]....
        /*0288*/ 	.word	0x00010df0


	//   ....[43]....
        /*028c*/ 	.word	0x00010e00


	//   ....[44]....
        /*0290*/ 	.word	0x00010e10


	//   ....[45]....
        /*0294*/ 	.word	0x00010e40


	//   ....[46]....
        /*0298*/ 	.word	0x00010e60


	//   ....[47]....
        /*029c*/ 	.word	0x00010e70


	//   ....[48]....
        /*02a0*/ 	.word	0x00010e90


	//   ....[49]....
        /*02a4*/ 	.word	0x00010ea0


	//   ....[50]....
        /*02a8*/ 	.word	0x00010eb0


	//   ....[51]....
        /*02ac*/ 	.word	0x00010ec0


	//   ....[52]....
        /*02b0*/ 	.word	0x00010ed0


	//   ....[53]....
        /*02b4*/ 	.word	0x00010ee0


	//   ....[54]....
        /*02b8*/ 	.word	0x00010f10


	//   ....[55]....
        /*02bc*/ 	.word	0x00010f70


	//   ....[56]....
        /*02c0*/ 	.word	0x00010fa0


	//   ....[57]....
        /*02c4*/ 	.word	0x00010fc0


	//   ....[58]....
        /*02c8*/ 	.word	0x00010ff0


	//   ....[59]....
        /*02cc*/ 	.word	0x00011000


	//   ....[60]....
        /*02d0*/ 	.word	0x00011010


	//   ....[61]....
        /*02d4*/ 	.word	0x00011020


	//   ....[62]....
        /*02d8*/ 	.word	0x00011030


	//   ....[63]....
        /*02dc*/ 	.word	0x00011040


	//   ....[64]....
        /*02e0*/ 	.word	0x00011060


	//   ....[65]....
        /*02e4*/ 	.word	0x00011070


	//   ....[66]....
        /*02e8*/ 	.word	0x00011310


	//   ....[67]....
        /*02ec*/ 	.word	0x00011350


	//   ....[68]....
        /*02f0*/ 	.word	0x00011380


	//   ....[69]....
        /*02f4*/ 	.word	0x000113c0


	//   ....[70]....
        /*02f8*/ 	.word	0x000113f0


	//   ....[71]....
        /*02fc*/ 	.word	0x00011420


	//   ....[72]....
        /*0300*/ 	.word	0x000117e0


	//   ....[73]....
        /*0304*/ 	.word	0x00011810


	//   ....[74]....
        /*0308*/ 	.word	0x00012010


	//   ....[75]....
        /*030c*/ 	.word	0x00013140


	//   ....[76]....
        /*0310*/ 	.word	0x00013c00


	//   ....[77]....
        /*0314*/ 	.word	0x00013c40


	//   ....[78]....
        /*0318*/ 	.word	0x00013c70


	//   ....[79]....
        /*031c*/ 	.word	0x00013c80


	//   ....[80]....
        /*0320*/ 	.word	0x00013c90


	//   ....[81]....
        /*0324*/ 	.word	0x00013cb0


	//   ....[82]....
        /*0328*/ 	.word	0x00013cf0


	//   ....[83]....
        /*032c*/ 	.word	0x00013d70


	//   ....[84]....
        /*0330*/ 	.word	0x00013d90


	//   ....[85]....
        /*0334*/ 	.word	0x00013df0


	//   ....[86]....
        /*0338*/ 	.word	0x00013e30


	//   ....[87]....
        /*033c*/ 	.word	0x00013e60


	//   ....[88]....
        /*0340*/ 	.word	0x00015020


	//   ....[89]....
        /*0344*/ 	.word	0x00015690


	//   ....[90]....
        /*0348*/ 	.word	0x00015860


	//   ....[91]....
        /*034c*/ 	.word	0x000158b0


	//   ....[92]....
        /*0350*/ 	.word	0x000159e0


	//   ....[93]....
        /*0354*/ 	.word	0x00015a40


	//   ....[94]....
        /*0358*/ 	.word	0x00015aa0


	//   ....[95]....
        /*035c*/ 	.word	0x00015b60


	//   ....[96]....
        /*0360*/ 	.word	0x00015bc0


	//   ....[97]....
        /*0364*/ 	.word	0x00015c80


	//   ....[98]....
        /*0368*/ 	.word	0x00015d10


	//   ....[99]....
        /*036c*/ 	.word	0x00015dd0


	//   ....[100]....
        /*0370*/ 	.word	0x00015e40


	//   ....[101]....
        /*0374*/ 	.word	0x00015ef0


	//----- nvinfo : EIATTR_REG_RECONFIG
	.align		4
.L_171:
        /*0378*/ 	.byte	0x01, 0x54
	.zero		2


	//----- nvinfo : EIATTR_SYSCALL_OFFSETS
	.align		4
        /*037c*/ 	.byte	0x04, 0x46
        /*037e*/ 	.short	(.L_173 - .L_172)


	//   ....[0]....
.L_172:
        /*0380*/ 	.word	0x00001950


	//   ....[1]....
        /*0384*/ 	.word	0x00012b70


	//   ....[2]....
        /*0388*/ 	.word	0x00012cb0


	//   ....[3]....
        /*038c*/ 	.word	0x00012df0


	//   ....[4]....
        /*0390*/ 	.word	0x00012f10


	//   ....[5]....
        /*0394*/ 	.word	0x000137d0


	//----- nvinfo : EIATTR_MBARRIER_INSTR_OFFSETS
	.align		4
.L_173:
        /*0398*/ 	.byte	0x04, 0x39
        /*039a*/ 	.short	(.L_175 - .L_174)


	//   ....[0]....
.L_174:
        /*039c*/ 	.word	0x00000260
        /*03a0*/ 	.word	0x000000ff
        /*03a4*/ 	.word	0x00012400
        /*03a8*/ 	.short	0x0100
        /*03aa*/ 	.byte	0x08
	.zero		1


	//   ....[1]....
        /*03ac*/ 	.word	0x00000270
        /*03b0*/ 	.word	0x000000ff
        /*03b4*/ 	.word	0x00012420
        /*03b8*/ 	.short	0x0100
        /*03ba*/ 	.byte	0x08
	.zero		1


	//   ....[2]....
        /*03bc*/ 	.word	0x00000360
        /*03c0*/ 	.word	0x000000ff
        /*03c4*/ 	.word	0x00012430
        /*03c8*/ 	.short	0x0100
        /*03ca*/ 	.byte	0x08
	.zero		1


	//   ....[3]....
        /*03cc*/ 	.word	0x00000370
        /*03d0*/ 	.word	0x000000ff
        /*03d4*/ 	.word	0x00012440
        /*03d8*/ 	.short	0x0100
        /*03da*/ 	.byte	0x08
	.zero		1


	//   ....[4]....
        /*03dc*/ 	.word	0x00000380
        /*03e0*/ 	.word	0x000000ff
        /*03e4*/ 	.word	0x00012438
        /*03e8*/ 	.short	0x0100
        /*03ea*/ 	.byte	0x08
	.zero		1


	//   ....[5]....
        /*03ec*/ 	.word	0x00000390
        /*03f0*/ 	.word	0x000000ff
        /*03f4*/ 	.word	0x00012448
        /*03f8*/ 	.short	0x0100
        /*03fa*/ 	.byte	0x08
	.zero		1


	//   ....[6]....
        /*03fc*/ 	.word	0x000004c0
        /*0400*/ 	.word	0x000000ff
        /*0404*/ 	.word	0x00012450
        /*0408*/ 	.short	0x0100
        /*040a*/ 	.byte	0x08
	.zero		1


	//   ....[7]....
        /*040c*/ 	.word	0x000004d0
        /*0410*/ 	.word	0x000000ff
        /*0414*/ 	.word	0x00012460
        /*0418*/ 	.short	0x0100
        /*041a*/ 	.byte	0x08
	.zero		1


	//   ....[8]....
        /*041c*/ 	.word	0x000004e0
        /*0420*/ 	.word	0x000000ff
        /*0424*/ 	.word	0x00012458
        /*0428*/ 	.short	0x0100
        /*042a*/ 	.byte	0x08
	.zero		1


	//   ....[9]....
        /*042c*/ 	.word	0x000004f0
        /*0430*/ 	.word	0x000000ff
        /*0434*/ 	.word	0x00012468
        /*0438*/ 	.short	0x0100
        /*043a*/ 	.byte	0x08
	.zero		1


	//   ....[10]....
        /*043c*/ 	.word	0x000005e0
        /*0440*/ 	.word	0x000000ff
        /*0444*/ 	.word	0x00012470
        /*0448*/ 	.short	0x0100
        /*044a*/ 	.byte	0x06
	.zero		1


	//   ....[11]....
        /*044c*/ 	.word	0x000005f0
        /*0450*/ 	.word	0x000000ff
        /*0454*/ 	.word	0x00012480
        /*0458*/ 	.short	0x0100
        /*045a*/ 	.byte	0x06
	.zero		1


	//   ....[12]....
        /*045c*/ 	.word	0x00000600
        /*0460*/ 	.word	0x000000ff
        /*0464*/ 	.word	0x00012478
        /*0468*/ 	.short	0x0100
        /*046a*/ 	.byte	0x06
	.zero		1


	//   ....[13]....
        /*046c*/ 	.word	0x00000610
        /*0470*/ 	.word	0x000000ff
        /*0474*/ 	.word	0x00012488
        /*0478*/ 	.short	0x0100
        /*047a*/ 	.byte	0x06
	.zero		1


	//   ....[14]....
        /*047c*/ 	.word	0x00000740
        /*0480*/ 	.word	0x000000ff
        /*0484*/ 	.word	0x00012490
        /*0488*/ 	.short	0x0100
        /*048a*/ 	.byte	0x08
	.zero		1


	//   ....[15]....
        /*048c*/ 	.word	0x00000750
        /*0490*/ 	.word	0x000000ff
        /*0494*/ 	.word	0x000124a0
        /*0498*/ 	.short	0x0100
        /*049a*/ 	.byte	0x08
	.zero		1


	//   ....[16]....
        /*049c*/ 	.word	0x00000760
        /*04a0*/ 	.word	0x000000ff
        /*04a4*/ 	.word	0x00012498
        /*04a8*/ 	.short	0x0100
        /*04aa*/ 	.byte	0x08
	.zero		1


	//   ....[17]....
        /*04ac*/ 	.word	0x00000770
        /*04b0*/ 	.word	0x000000ff
        /*04b4*/ 	.word	0x000124a8
        /*04b8*/ 	.short	0x0100
        /*04ba*/ 	.byte	0x08
	.zero		1


	//   ....[18]....
        /*04bc*/ 	.word	0x000008a0
        /*04c0*/ 	.word	0x000000ff
        /*04c4*/ 	.word	0x000124b0
        /*04c8*/ 	.short	0x0100
        /*04ca*/ 	.byte	0x08
	.zero		1


	//   ....[19]....
        /*04cc*/ 	.word	0x000008b0
        /*04d0*/ 	.word	0x000000ff
        /*04d4*/ 	.word	0x000124c0
        /*04d8*/ 	.short	0x0100
        /*04da*/ 	.byte	0x08
	.zero		1


	//   ....[20]....
        /*04dc*/ 	.word	0x000008c0
        /*04e0*/ 	.word	0x000000ff
        /*04e4*/ 	.word	0x000124b8
        /*04e8*/ 	.short	0x0100
        /*04ea*/ 	.byte	0x08
	.zero		1


	//   ....[21]....
        /*04ec*/ 	.word	0x000008d0
        /*04f0*/ 	.word	0x000000ff
        /*04f4*/ 	.word	0x000124c8
        /*04f8*/ 	.short	0x0100
        /*04fa*/ 	.byte	0x08
	.zero		1


	//   ....[22]....
        /*04fc*/ 	.word	0x00001970
        /*0500*/ 	.word	0x000000ff
        /*0504*/ 	.word	0x00012400
        /*0508*/ 	.short	0x010a
        /*050a*/ 	.byte	0x2f
	.zero		1


	//   ....[23]....
        /*050c*/ 	.word	0x000019e0
        /*0510*/ 	.word	0x000000ff
        /*0514*/ 	.word	0x00012430
        /*0518*/ 	.short	0x010a
        /*051a*/ 	.byte	0x2f
	.zero		1


	//   ....[24]....
        /*051c*/ 	.word	0x00001a50
        /*0520*/ 	.word	0x000000ff
        /*0524*/ 	.word	0x00012430
        /*0528*/ 	.short	0x010a
        /*052a*/ 	.byte	0x2f
	.zero		1


	//   ....[25]....
        /*052c*/ 	.word	0x000022a0
        /*0530*/ 	.word	0x00000004
        /*0534*/ 	.word	0x00000000
        /*0538*/ 	.short	0x0101
        /*053a*/ 	.byte	0x3f
	.zero		1


	//   ....[26]....
        /*053c*/ 	.word	0x00005ab0
        /*0540*/ 	.word	0x000000ff
        /*0544*/ 	.word	0x00012430
        /*0548*/ 	.short	0x010a
        /*054a*/ 	.byte	0x15
	.zero		1


	//   ....[27]....
        /*054c*/ 	.word	0x00005af0
        /*0550*/ 	.word	0x000000ff
        /*0554*/ 	.word	0x00012430
        /*0558*/ 	.short	0x010a
        /*055a*/ 	.byte	0x15
	.zero		1


	//   ....[28]....
        /*055c*/ 	.word	0x00005f40
        /*0560*/ 	.word	0x000000ff
        /*0564*/ 	.word	0x00012450
        /*0568*/ 	.short	0x010a
        /*056a*/ 	.byte	0x0d
	.zero		1


	//   ....[29]....
        /*056c*/ 	.word	0x00005f80
        /*0570*/ 	.word	0x000000ff
        /*0574*/ 	.word	0x00012450
        /*0578*/ 	.short	0x010a
        /*057a*/ 	.byte	0x0d
	.zero		1


	//   ....[30]....
        /*057c*/ 	.word	0x00006280
        /*0580*/ 	.word	0x0000000a
        /*0584*/ 	.word	0x00000000
        /*0588*/ 	.short	0x0101
        /*058a*/ 	.byte	0x3f
	.zero		1


	//   ....[31]....
        /*058c*/ 	.word	0x000094b0
        /*0590*/ 	.word	0x000000ff
        /*0594*/ 	.word	0x00000000
        /*0598*/ 	.short	0x0101
        /*059a*/ 	.byte	0x0a
	.zero		1


	//   ....[32]....
        /*059c*/ 	.word	0x00009ce0
        /*05a0*/ 	.word	0x000000ff
        /*05a4*/ 	.word	0x00012430
        /*05a8*/ 	.short	0x010a
        /*05aa*/ 	.byte	0x15
	.zero		1


	//   ....[33]....
        /*05ac*/ 	.word	0x00009d20
        /*05b0*/ 	.word	0x000000ff
        /*05b4*/ 	.word	0x00012430
        /*05b8*/ 	.short	0x010a
        /*05ba*/ 	.byte	0x15
	.zero		1


	//   ....[34]....
        /*05bc*/ 	.word	0x0000a160
        /*05c0*/ 	.word	0x000000ff
        /*05c4*/ 	.word	0x00012450
        /*05c8*/ 	.short	0x010a
        /*05ca*/ 	.byte	0x0d
	.zero		1


	//   ....[35]....
        /*05cc*/ 	.word	0x0000a690
        /*05d0*/ 	.word	0x000000ff
        /*05d4*/ 	.word	0x00012450
        /*05d8*/ 	.short	0x010a
        /*05da*/ 	.byte	0x0d
	.zero		1


	//   ....[36]....
        /*05dc*/ 	.word	0x0000b720
        /*05e0*/ 	.word	0x00000006
        /*05e4*/ 	.word	0x00000000
        /*05e8*/ 	.short	0x0101
        /*05ea*/ 	.byte	0x3f
	.zero		1


	//   ....[37]....
        /*05ec*/ 	.word	0x0000baa0
        /*05f0*/ 	.word	0x000000ff
        /*05f4*/ 	.word	0x00000000
        /*05f8*/ 	.short	0x0101
        /*05fa*/ 	.byte	0x0a
	.zero		1


	//   ....[38]....
        /*05fc*/ 	.word	0x0000bf60
        /*0600*/ 	.word	0x000000ff
        /*0604*/ 	.word	0x00012430
        /*0608*/ 	.short	0x010a
        /*060a*/ 	.byte	0x19
	.zero		1


	//   ....[39]....
        /*060c*/ 	.word	0x0000bfa0
        /*0610*/ 	.word	0x000000ff
        /*0614*/ 	.word	0x00012430
        /*0618*/ 	.short	0x010a
        /*061a*/ 	.byte	0x19
	.zero		1


	//   ....[40]....
        /*061c*/ 	.word	0x0000c3e0
        /*0620*/ 	.word	0x000000ff
        /*0624*/ 	.word	0x00012450
        /*0628*/ 	.short	0x010a
        /*062a*/ 	.byte	0x0c
	.zero		1


	//   ....[41]....
        /*062c*/ 	.word	0x0000c420
        /*0630*/ 	.word	0x000000ff
        /*0634*/ 	.word	0x00012450
        /*0638*/ 	.short	0x010a
        /*063a*/ 	.byte	0x0c
	.zero		1


	//   ....[42]....
        /*063c*/ 	.word	0x0000c760
        /*0640*/ 	.word	0x0000000a
        /*0644*/ 	.word	0x00000000
        /*0648*/ 	.short	0x0101
        /*064a*/ 	.byte	0x3f
	.zero		1


	//   ....[43]....
        /*064c*/ 	.word	0x0000f940
        /*0650*/ 	.word	0x000000ff
        /*0654*/ 	.word	0x00000000
        /*0658*/ 	.short	0x0101
        /*065a*/ 	.byte	0x04
	.zero		1


	//   ....[44]....
        /*065c*/ 	.word	0x0000fe20
        /*0660*/ 	.word	0x000000ff
        /*0664*/ 	.word	0x00012450
        /*0668*/ 	.short	0x010a
        /*066a*/ 	.byte	0x10
	.zero		1


	//   ....[45]....
        /*066c*/ 	.word	0x0000fe60
        /*0670*/ 	.word	0x000000ff
        /*0674*/ 	.word	0x00012450
        /*0678*/ 	.short	0x010a
        /*067a*/ 	.byte	0x10
	.zero		1


	//   ....[46]....
        /*067c*/ 	.word	0x000104d0
        /*0680*/ 	.word	0x000000ff
        /*0684*/ 	.word	0x00000000
        /*0688*/ 	.short	0x0101
        /*068a*/ 	.byte	0x04
	.zero		1


	//   ....[47]....
        /*068c*/ 	.word	0x00011410
        /*0690*/ 	.word	0x000000ff
        /*0694*/ 	.word	0x00000000
        /*0698*/ 	.short	0x0101
        /*069a*/ 	.byte	0x04
	.zero		1


	//   ....[48]....
        /*069c*/ 	.word	0x00013350
        /*06a0*/ 	.word	0x000000ff
        /*06a4*/ 	.word	0x00012480
        /*06a8*/ 	.short	0x010a
        /*06aa*/ 	.byte	0x26
	.zero		1


	//   ....[49]....
        /*06ac*/ 	.word	0x000134b0
        /*06b0*/ 	.word	0x000000ff
        /*06b4*/ 	.word	0x00012440
        /*06b8*/ 	.short	0x010a
        /*06ba*/ 	.byte	0x26
	.zero		1


	//   ....[50]....
        /*06bc*/ 	.word	0x00013f80
        /*06c0*/ 	.word	0x000000ff
        /*06c4*/ 	.word	0x00012400
        /*06c8*/ 	.short	0x0107
        /*06ca*/ 	.byte	0x26
	.zero		1


	//   ....[51]....
        /*06cc*/ 	.word	0x00013fc0
        /*06d0*/ 	.word	0x000000ff
        /*06d4*/ 	.word	0x00012400
        /*06d8*/ 	.short	0x0101
        /*06da*/ 	.byte	0x26
	.zero		1


	//   ....[52]....
        /*06dc*/ 	.word	0x00013ff0
        /*06e0*/ 	.word	0x000000ff
        /*06e4*/ 	.word	0x00012420
        /*06e8*/ 	.short	0x010a
        /*06ea*/ 	.byte	0x26
	.zero		1


	//   ....[53]....
        /*06ec*/ 	.word	0x000142a0
        /*06f0*/ 	.word	0x00000007
        /*06f4*/ 	.word	0x00012480
        /*06f8*/ 	.short	0x010a
        /*06fa*/ 	.byte	0x3f
	.zero		1


	//   ....[54]....
        /*06fc*/ 	.word	0x000144a0
        /*0700*/ 	.word	0x00000007
        /*0704*/ 	.word	0x00012440
        /*0708*/ 	.short	0x010a
        /*070a*/ 	.byte	0x3f
	.zero		1


	//   ....[55]....
        /*070c*/ 	.word	0x00014710
        /*0710*/ 	.word	0x00000014
        /*0714*/ 	.word	0x00012470
        /*0718*/ 	.short	0x010a
        /*071a*/ 	.byte	0x3f
	.zero		1


	//   ....[56]....
        /*071c*/ 	.word	0x00014770
        /*0720*/ 	.word	0x00000014
        /*0724*/ 	.word	0x00012460
        /*0728*/ 	.short	0x010a
        /*072a*/ 	.byte	0x3f
	.zero		1


	//   ....[57]....
        /*072c*/ 	.word	0x00014a30
        /*0730*/ 	.word	0x00000014
        /*0734*/ 	.word	0x00012450
        /*0738*/ 	.short	0x0101
        /*073a*/ 	.byte	0x3f
	.zero		1


	//   ....[58]....
        /*073c*/ 	.word	0x00014aa0
        /*0740*/ 	.word	0x00000004
        /*0744*/ 	.word	0x00000000
        /*0748*/ 	.short	0x0101
        /*074a*/ 	.byte	0x3f
	.zero		1


	//   ....[59]....
        /*074c*/ 	.word	0x00014ba0
        /*0750*/ 	.word	0x0000000c
        /*0754*/ 	.word	0x00012470
        /*0758*/ 	.short	0x010a
        /*075a*/ 	.byte	0x3f
	.zero		1


	//   ....[60]....
        /*075c*/ 	.word	0x00014c40
        /*0760*/ 	.word	0x0000000c
        /*0764*/ 	.word	0x00012460
        /*0768*/ 	.short	0x010a
        /*076a*/ 	.byte	0x3f
	.zero		1


	//   ....[61]....
        /*076c*/ 	.word	0x00014f00
        /*0770*/ 	.word	0x0000000c
        /*0774*/ 	.word	0x00012450
        /*0778*/ 	.short	0x0101
        /*077a*/ 	.byte	0x3f
	.zero		1


	//   ....[62]....
        /*077c*/ 	.word	0x00014f70
        /*0780*/ 	.word	0x00000002
        /*0784*/ 	.word	0x00000000
        /*0788*/ 	.short	0x0101
        /*078a*/ 	.byte	0x3f
	.zero		1


	//   ....[63]....
        /*078c*/ 	.word	0x00015000
        /*0790*/ 	.word	0x00000009
        /*0794*/ 	.word	0x00012420
        /*0798*/ 	.short	0x010a
        /*079a*/ 	.byte	0x3f
	.zero		1


	//   ....[64]....
        /*079c*/ 	.word	0x00015110
        /*07a0*/ 	.word	0x00000007
        /*07a4*/ 	.word	0x00000000
        /*07a8*/ 	.short	0x010a
        /*07aa*/ 	.byte	0x3f
	.zero		1


	//   ....[65]....
        /*07ac*/ 	.word	0x00015180
        /*07b0*/ 	.word	0x00000005
        /*07b4*/ 	.word	0x00000000
        /*07b8*/ 	.short	0x010a
        /*07ba*/ 	.byte	0x3f
	.zero		1


	//   ....[66]....
        /*07bc*/ 	.word	0x000151d0
        /*07c0*/ 	.word	0x00000003
        /*07c4*/ 	.word	0x00012460
        /*07c8*/ 	.short	0x010a
        /*07ca*/ 	.byte	0x3f
	.zero		1


	//   ....[67]....
        /*07cc*/ 	.word	0x00015220
        /*07d0*/ 	.word	0x00000005
        /*07d4*/ 	.word	0x00012460
        /*07d8*/ 	.short	0x010a
        /*07da*/ 	.byte	0x3f
	.zero		1


	//   ....[68]....
        /*07dc*/ 	.word	0x00015260
        /*07e0*/ 	.word	0x00000003
        /*07e4*/ 	.word	0x00012480
        /*07e8*/ 	.short	0x010a
        /*07ea*/ 	.byte	0x3f
	.zero		1


	//   ....[69]....
        /*07ec*/ 	.word	0x00015280
        /*07f0*/ 	.word	0x00000005
        /*07f4*/ 	.word	0x00012480
        /*07f8*/ 	.short	0x010a
        /*07fa*/ 	.byte	0x3f
	.zero		1


	//   ....[70]....
        /*07fc*/ 	.word	0x000152f0
        /*0800*/ 	.word	0x00000003
        /*0804*/ 	.word	0x00012400
        /*0808*/ 	.short	0x010a
        /*080a*/ 	.byte	0x3f
	.zero		1


	//   ....[71]....
        /*080c*/ 	.word	0x00015350
        /*0810*/ 	.word	0x00000003
        /*0814*/ 	.word	0x00012430
        /*0818*/ 	.short	0x010a
        /*081a*/ 	.byte	0x3f
	.zero		1


	//   ....[72]....
        /*081c*/ 	.word	0x000153b0
        /*0820*/ 	.word	0x0000000b
        /*0824*/ 	.word	0x00012430
        /*0828*/ 	.short	0x010a
        /*082a*/ 	.byte	0x3f
	.zero		1


	//   ....[73]....
        /*082c*/ 	.word	0x00015410
        /*0830*/ 	.word	0x0000000b
        /*0834*/ 	.word	0x00012450
        /*0838*/ 	.short	0x010a
        /*083a*/ 	.byte	0x3f
	.zero		1


	//   ....[74]....
        /*083c*/ 	.word	0x00015470
        /*0840*/ 	.word	0x00000008
        /*0844*/ 	.word	0x00012430
        /*0848*/ 	.short	0x010a
        /*084a*/ 	.byte	0x3f
	.zero		1


	//   ....[75]....
        /*084c*/ 	.word	0x000154d0
        /*0850*/ 	.word	0x00000008
        /*0854*/ 	.word	0x00012450
        /*0858*/ 	.short	0x010a
        /*085a*/ 	.byte	0x3f
	.zero		1


	//   ....[76]....
        /*085c*/ 	.word	0x00015530
        /*0860*/ 	.word	0x0000000b
        /*0864*/ 	.word	0x00012430
        /*0868*/ 	.short	0x010a
        /*086a*/ 	.byte	0x3f
	.zero		1


	//   ....[77]....
        /*086c*/ 	.word	0x00015590
        /*0870*/ 	.word	0x0000000b
        /*0874*/ 	.word	0x00012450
        /*0878*/ 	.short	0x010a
        /*087a*/ 	.byte	0x3f
	.zero		1


	//   ....[78]....
        /*087c*/ 	.word	0x000155f0
        /*0880*/ 	.word	0x00000003
        /*0884*/ 	.word	0x00012450
        /*0888*/ 	.short	0x010a
        /*088a*/ 	.byte	0x3f
	.zero		1


	//   ....[79]....
        /*088c*/ 	.word	0x00015750
        /*0890*/ 	.word	0x00000005
        /*0894*/ 	.word	0x00012480
        /*0898*/ 	.short	0x010a
        /*089a*/ 	.byte	0x3f
	.zero		1


	//   ....[80]....
        /*089c*/ 	.word	0x000157b0
        /*08a0*/ 	.word	0x00000005
        /*08a4*/ 	.word	0x00012440
        /*08a8*/ 	.short	0x010a
        /*08aa*/ 	.byte	0x3f
	.zero		1


	//   ....[81]....
        /*08ac*/ 	.word	0x00015f30
        /*08b0*/ 	.word	0x00000003
        /*08b4*/ 	.word	0x00012420
        /*08b8*/ 	.short	0x010a
        /*08ba*/ 	.byte	0x3f
	.zero		1


	//   ....[82]....
        /*08bc*/ 	.word	0x00015f80
        /*08c0*/ 	.word	0x00000007
        /*08c4*/ 	.word	0x00012480
        /*08c8*/ 	.short	0x010a
        /*08ca*/ 	.byte	0x3f
	.zero		1


	//   ....[83]....
        /*08cc*/ 	.word	0x00015fd0
        /*08d0*/ 	.word	0x00000007
        /*08d4*/ 	.word	0x00012440
        /*08d8*/ 	.short	0x010a
        /*08da*/ 	.byte	0x3f
	.zero		1


	//   ....[84]....
        /*08dc*/ 	.word	0x00016020
        /*08e0*/ 	.word	0x00000014
        /*08e4*/ 	.word	0x00012470
        /*08e8*/ 	.short	0x010a
        /*08ea*/ 	.byte	0x3f
	.zero		1


	//   ....[85]....
        /*08ec*/ 	.word	0x00016070
        /*08f0*/ 	.word	0x00000014
        /*08f4*/ 	.word	0x00012460
        /*08f8*/ 	.short	0x010a
        /*08fa*/ 	.byte	0x3f
	.zero		1


	//   ....[86]....
        /*08fc*/ 	.word	0x000160c0
        /*0900*/ 	.word	0x0000000c
        /*0904*/ 	.word	0x00012470
        /*0908*/ 	.short	0x010a
        /*090a*/ 	.byte	0x3f
	.zero		1


	//   ....[87]....
        /*090c*/ 	.word	0x00016110
        /*0910*/ 	.word	0x0000000c
        /*0914*/ 	.word	0x00012460
        /*0918*/ 	.short	0x010a
        /*091a*/ 	.byte	0x3f
	.zero		1


	//   ....[88]....
        /*091c*/ 	.word	0x00016160
        /*0920*/ 	.word	0x00000009
        /*0924*/ 	.word	0x00012420
        /*0928*/ 	.short	0x010a
        /*092a*/ 	.byte	0x3f
	.zero		1


	//   ....[89]....
        /*092c*/ 	.word	0x000161b0
        /*0930*/ 	.word	0x00000007
        /*0934*/ 	.word	0x00000000
        /*0938*/ 	.short	0x010a
        /*093a*/ 	.byte	0x3f
	.zero		1


	//   ....[90]....
        /*093c*/ 	.word	0x00016200
        /*0940*/ 	.word	0x00000005
        /*0944*/ 	.word	0x00000000
        /*0948*/ 	.short	0x010a
        /*094a*/ 	.byte	0x3f
	.zero		1


	//   ....[91]....
        /*094c*/ 	.word	0x00016250
        /*0950*/ 	.word	0x00000003
        /*0954*/ 	.word	0x00012460
        /*0958*/ 	.short	0x010a
        /*095a*/ 	.byte	0x3f
	.zero		1


	//   ....[92]....
        /*095c*/ 	.word	0x000162a0
        /*0960*/ 	.word	0x00000005
        /*0964*/ 	.word	0x00012460
        /*0968*/ 	.short	0x010a
        /*096a*/ 	.byte	0x3f
	.zero		1


	//   ....[93]....
        /*096c*/ 	.word	0x000162f0
        /*0970*/ 	.word	0x00000003
        /*0974*/ 	.word	0x00012480
        /*0978*/ 	.short	0x010a
        /*097a*/ 	.byte	0x3f
	.zero		1


	//----- nvinfo : EIATTR_NUM_MBARRIERS
	.align		4
.L_175:
        /*097c*/ 	.byte	0x03, 0x38
        /*097e*/ 	.short	0x0016


	//----- nvinfo : EIATTR_EXIT_INSTR_OFFSETS
	.align		4
        /*0980*/ 	.byte	0x04, 0x1c
        /*0982*/ 	.short	(.L_177 - .L_176)


	//   ....[0]....
.L_176:
        /*0984*/ 	.word	0x000152d0


	//----- nvinfo : EIATTR_MAX_THREADS
	.align		4
.L_177:
        /*0988*/ 	.byte	0x04, 0x05
        /*098a*/ 	.short	(.L_179 - .L_178)
.L_178:
        /*098c*/ 	.word	0x00000200
        /*0990*/ 	.word	0x00000001
        /*0994*/ 	.word	0x00000001


	//----- nvinfo : EIATTR_CRS_STACK_SIZE
	.align		4
.L_179:
        /*0998*/ 	.byte	0x04, 0x1e
        /*099a*/ 	.short	(.L_181 - .L_180)
.L_180:
        /*099c*/ 	.word	0x00000000


	//----- nvinfo : EIATTR_CBANK_PARAM_SIZE
	.align		4
.L_181:
        /*09a0*/ 	.byte	0x03, 0x19
        /*09a2*/ 	.short	0x0a70


	//----- nvinfo : EIATTR_PARAM_CBANK
	.align		4
        /*09a4*/ 	.byte	0x04, 0x0a
        /*09a6*/ 	.short	(.L_183 - .L_182)
	.align		4
.L_182:
        /*09a8*/ 	.word	index@(.nv.constant0._ZN7cutlass13device_kernelIN5flash11enable_sm90INS1_16FlashAttnFwdSm90INS1_25CollectiveMainloopFwdSm90ILi2EN4cute5tupleIJNS5_1CILi1EEES8_S8_EEENS6_IJNS7_ILi192EEENS7_ILi160EEENS7_ILi64EEEEEELi64ENS_12float_e4m3_tEfNS_4arch4Sm90ELb0ELb1ELb0ELb0ELb0ELb0ELb0ELb1ELb1ELb1ELb1ELb0EEENS1_21CollectiveEpilogueFwdINS6_IJSA_SC_SB_EEES9_NS_10bfloat16_tESG_Li384ELb0ELb1ELb1ELb1EEENS1_19SingleTileSchedulerILb0ELb1ELb1ELi192EEEEEEEEEvNT_6ParamsE)
        /*09ac*/ 	.short	0x0210
        /*09ae*/ 	.short	0x0a70


	//----- nvinfo : EIATTR_SW_WAR
	.align		4
.L_183:
        /*09b0*/ 	.byte	0x04, 0x36
        /*09b2*/ 	.short	(.L_185 - .L_184)
.L_184:
        /*09b4*/ 	.word	0x00000008
.L_185:


//--------------------- .nv.info._ZN7cutlass13device_kernelIN5flash11enable_sm90INS1_16FlashAttnFwdSm90INS1_25CollectiveMainloopFwdSm90ILi2EN4cute5tupleIJNS5_1CILi1EEES8_S8_EEENS6_IJNS7_ILi192EEENS7_ILi160EEENS7_ILi64EEEEEELi64ENS_12float_e4m3_tEfNS_4arch4Sm90ELb0ELb1ELb0ELb1ELb0ELb0ELb0ELb1ELb1ELb1ELb1ELb0EEENS1_21CollectiveEpilogueFwdINS6_IJSA_SC_SB_EEES9_NS_10bfloat16_tESG_Li384ELb1ELb1ELb1ELb1EEENS1_36VarlenDynamicPersistentTileSchedulerILi192ELi160ELi384ELi128ELb1ELb1ELb1ELb1ELb0ELb1EEEEEEEEEvNT_6ParamsE --------------------------
	.section	.nv.info._ZN7cutlass13device_kernelIN5flash11enable_sm90INS1_16FlashAttnFwdSm90INS1_25CollectiveMainloopFwdSm90ILi2EN4cute5tupleIJNS5_1CILi1EEES8_S8_EEENS6_IJNS7_ILi192EEENS7_ILi160EEENS7_ILi64EEEEEELi64ENS_12float_e4m3_tEfNS_4arch4Sm90ELb0ELb1ELb0ELb1ELb0ELb0ELb0ELb1ELb1ELb1ELb1ELb0EEENS1_21CollectiveEpilogueFwdINS6_IJSA_SC_SB_EEES9_NS_10bfloat16_tESG_Li384ELb1ELb1ELb1ELb1EEENS1_36VarlenDynamicPersistentTileSchedulerILi192ELi160ELi384ELi128ELb1ELb1ELb1ELb1ELb0ELb1EEEEEEEEEvNT_6ParamsE,"",@"SHT_CUDA_INFO"
	.sectionflags	@""
	.align	4


	//----- nvinfo : EIATTR_CUDA_API_VERSION
	.align		4
        /*0000*/ 	.byte	0x04, 0x37
        /*0002*/ 	.short	(.L_187 - .L_186)
.L_186:
        /*0004*/ 	.word	0x00000082


	//----- nvinfo : EIATTR_KPARAM_INFO
	.align		4
.L_187:
        /*0008*/ 	.byte	0x04, 0x17
        /*000a*/ 	.short	(.L_189 - .L_188)
.L_188:
        /*000c*/ 	.word	0x00000000
        /*0010*/ 	.short	0x0000
        /*0012*/ 	.short	0x0070
        /*0014*/ 	.byte	0x00, 0xf0, 0x01, 0x2a


	//----- nvinfo : EIATTR_SPARSE_MMA_MASK
	.align		4
.L_189:
        /*0018*/ 	.byte	0x03, 0x50
        /*001a*/ 	.short	0x0000


	//----- nvinfo : EIATTR_MAXREG_COUNT
	.align		4
        /*001c*/ 	.byte	0x03, 0x1b
        /*001e*/ 	.short	0x0080


	//----- nvinfo : EIATTR_NUM_BARRIERS
	.align		4
        /*0020*/ 	.byte	0x02, 0x4c
        /*0022*/ 	.byte	0x09
	.zero		1


	//----- nvinfo : EIATTR_EXTERNS
	.align		4
        /*0024*/ 	.byte	0x04, 0x0f
        /*0026*/ 	.short	(.L_191 - .L_190)


	//   ....[0]....
	.align		4
.L_190:
        /*0028*/ 	.word	index@(__assertfail)


	//----- nvinfo : EIATTR_ANNOTATIONS
	.align		4
.L_191:
        /*002c*/ 	.byte	0x04, 0x55
        /*002e*/ 	.short	(.L_193 - .L_192)


	//   ....[0]....
.L_192:
        /* <DEDUP_REMOVED lines=12> */


	//----- nvinfo : EIATTR_MERCURY_ISA_VERSION
	.align		4
.L_193:
        /*00e0*/ 	.byte	0x03, 0x5f
        /*00e2*/ 	.short	0x0101


	//----- nvinfo : EIATTR_UNUSED_LOAD_BYTE_OFFSET
	.align		4
        /*00e4*/ 	.byte	0x04, 0x44
        /*00e6*/ 	.short	(.L_195 - .L_194)


	//   ....[0]....
.L_194:
        /*00e8*/ 	.word	0x00000a00
        /*00ec*/ 	.word	0x0000fff0


	//   ....[1]....
        /*00f0*/ 	.word	0x000109a0
        /*00f4*/ 	.word	0x0000fff0


	//----- nvinfo : EIATTR_INT_WARP_WIDE_INSTR_OFFSETS
	.align		4
.L_195:
        /*00f8*/ 	.byte	0x04, 0x31
        /*00fa*/ 	.short	(.L_197 - .L_196)


	//   ....[0]....
.L_196:
        /*00fc*/ 	.word	0x00000130


	//   ....[1]....
        /*0100*/ 	.word	0x00000170


	//   ....[2]....
        /*0104*/ 	.word	0x000001e0


	//   ....[3]....
        /*0108*/ 	.word	0x00015500


	//   ....[4]....
        /*010c*/ 	.word	0x00015590


	//   ....[5]....
        /*0110*/ 	.word	0x00017940


	//   ....[6]....
        /*0114*/ 	.word	0x000179d0


	//----- nvinfo : EIATTR_COOP_GROUP_MASK_REGIDS
	.align		4
.L_197:
        /*0118*/ 	.byte	0x04, 0x29
        /*011a*/ 	.short	(.L_199 - .L_198)


	//   ....[0]....
.L_198:
        /*011c*/ 	.word	0xffffffff


	//   ....[1]....
        /*0120*/ 	.word	0xffffffff


	//   ....[2]....
        /*0124*/ 	.word	0xffffffff


	//   ....[3]....
        /*0128*/ 	.word	0xffffffff


	//   ....[4]....
        /*012c*/ 	.word	0xffffffff


	//   ....[5]....
        /*0130*/ 	.word	0xffffffff


	//   ....[6]....
        /*0134*/ 	.word	0xffffffff


	//   ....[7]....
        /*0138*/ 	.word	0xffffffff


	//   ....[8]....
        /*013c*/ 	.word	0xffffffff


	//   ....[9]....
        /*0140*/ 	.word	0xffffffff


	//   ....[10]....
        /*0144*/ 	.word	0xffffffff


	//   ....[11]....
        /*0148*/ 	.word	0xffffffff


	//   ....[12]....
        /*014c*/ 	.word	0xffffffff


	//   ....[13]....
        /*0150*/ 	.word	0xffffffff


	//   ....[14]....
        /*0154*/ 	.word	0xffffffff


	//   ....[15]....
        /*0158*/ 	.word	0xffffffff


	//   ....[16]....
        /*015c*/ 	.word	0xffffffff


	//   ....[17]....
        /*0160*/ 	.word	0xffffffff


	//   ....[18]....
        /*0164*/ 	.word	0xffffffff


	//   ....[19]....
        /*0168*/ 	.word	0xffffffff


	//   ....[20]....
        /*016c*/ 	.word	0xffffffff


	//   ....[21]....
        /*0170*/ 	.word	0xffffffff


	//   ....[22]....
        /*0174*/ 	.word	0xffffffff


	//   ....[23]....
        /*0178*/ 	.word	0xffffffff


	//   ....[24]....
        /*017c*/ 	.word	0xffffffff


	//   ....[25]....
        /*0180*/ 	.word	0xffffffff


	//   ....[26]....
        /*0184*/ 	.word	0xffffffff


	//   ....[27]....
        /*0188*/ 	.word	0xffffffff


	//   ....[28]....
        /*018c*/ 	.word	0xffffffff


	//   ....[29]....
        /*0190*/ 	.word	0xffffffff


	//   ....[30]....
        /*0194*/ 	.word	0xffffffff


	//   ....[31]....
        /*0198*/ 	.word	0xffffffff


	//   ....[32]....
        /*019c*/ 	.word	0xffffffff


	//   ....[33]....
        /*01a0*/ 	.word	0xffffffff


	//   ....[34]....
        /*01a4*/ 	.word	0xffffffff


	//   ....[35]....
        /*01a8*/ 	.word	0xffffffff


	//   ....[36]....
        /*01ac*/ 	.word	0xffffffff


	//   ....[37]....
        /*01b0*/ 	.word	0xffffffff


	//   ....[38]....
        /*01b4*/ 	.word	0xffffffff


	//   ....[39]....
        /*01b8*/ 	.word	0xffffffff


	//   ....[40]....
        /*01bc*/ 	.word	0xffffffff


	//   ....[41]....
        /*01c0*/ 	.word	0xffffffff


	//   ....[42]....
        /*01c4*/ 	.word	0xffffffff


	//   ....[43]....
        /*01c8*/ 	.word	0xffffffff


	//   ....[44]....
        /*01cc*/ 	.word	0xffffffff


	//   ....[45]....
        /*01d0*/ 	.word	0xffffffff


	//   ....[46]....
        /*01d4*/ 	.word	0xffffffff


	//   ....[47]....
        /*01d8*/ 	.word	0xffffffff


	//   ....[48]....
        /*01dc*/ 	.word	0xffffffff


	//   ....[49]....
        /*01e0*/ 	.word	0xffffffff


	//   ....[50]....
        /*01e4*/ 	.word	0xffffffff


	//   ....[51]....
        /*01e8*/ 	.word	0xffffffff


	//   ....[52]....
        /*01ec*/ 	.word	0xffffffff


	//   ....[53]....
        /*01f0*/ 	.word	0xffffffff


	//   ....[54]....
        /*01f4*/ 	.word	0xffffffff


	//   ....[55]....
        /*01f8*/ 	.word	0xffffffff


	//   ....[56]....
        /*01fc*/ 	.word	0xffffffff


	//   ....[57]....
        /*0200*/ 	.word	0xffffffff


	//   ....[58]....
        /*0204*/ 	.word	0xffffffff


	//   ....[59]....
        /*0208*/ 	.word	0xffffffff


	//   ....[60]....
        /*020c*/ 	.word	0xffffffff


	//   ....[61]....
        /*0210*/ 	.word	0xffffffff


	//   ....[62]....
        /*0214*/ 	.word	0xffffffff


	//   ....[63]....
        /*0218*/ 	.word	0xffffffff


	//   ....[64]....
        /*021c*/ 	.word	0xffffffff


	//   ....[65]....
        /*0220*/ 	.word	0xffffffff


	//   ....[66]....
        /*0224*/ 	.word	0xffffffff


	//   ....[67]....
        /*0228*/ 	.word	0xffffffff


	//   ....[68]....
        /*022c*/ 	.word	0xffffffff


	//   ....[69]....
        /*0230*/ 	.word	0xffffffff


	//   ....[70]....
        /*0234*/ 	.word	0xffffffff


	//   ....[71]....
        /*0238*/ 	.word	0xffffffff


	//   ....[72]....
        /*023c*/ 	.word	0xffffffff


	//   ....[73]....
        /*0240*/ 	.word	0xffffffff


	//   ....[74]....
        /*0244*/ 	.word	0xffffffff


	//   ....[75]....
        /*0248*/ 	.word	0xffffffff


	//   ....[76]....
        /*024c*/ 	.word	0xffffffff


	//   ....[77]....
        /*0250*/ 	.word	0xffffffff


	//   ....[78]....
        /*0254*/ 	.word	0xffffffff


	//   ....[79]....
        /*0258*/ 	.word	0xffffffff


	//   ....[80]....
        /*025c*/ 	.word	0xffffffff


	//   ....[81]....
        /*0260*/ 	.word	0xffffffff


	//   ....[82]....
        /*0264*/ 	.word	0xffffffff


	//   ....[83]....
        /*0268*/ 	.word	0xffffffff


	//   ....[84]....
        /*026c*/ 	.word	0xffffffff


	//   ....[85]....
        /*0270*/ 	.word	0xffffffff


	//   ....[86]....
        /*0274*/ 	.word	0xffffffff


	//   ....[87]....
        /*0278*/ 	.word	0xffffffff


	//   ....[88]....
        /*027c*/ 	.word	0xffffffff


	//   ....[89]....
        /*0280*/ 	.word	0xffffffff


	//   ....[90]....
        /*0284*/ 	.word	0xffffffff


	//   ....[91]....
        /*0288*/ 	.word	0xffffffff


	//   ....[92]....
        /*028c*/ 	.word	0xffffffff


	//   ....[93]....
        /*0290*/ 	.word	0xffffffff


	//   ....[94]....
        /*0294*/ 	.word	0xffffffff


	//   ....[95]....
        /*0298*/ 	.word	0xffffffff


	//   ....[96]....
        /*029c*/ 	.word	0xffffffff


	//   ....[97]....
        /*02a0*/ 	.word	0xffffffff


	//   ....[98]....
        /*02a4*/ 	.word	0xffffffff


	//   ....[99]....
        /*02a8*/ 	.word	0xffffffff


	//   ....[100]....
        /*02ac*/ 	.word	0xffffffff


	//   ....[101]....
        /*02b0*/ 	.word	0xffffffff


	//   ....[102]....
        /*02b4*/ 	.word	0xffffffff


	//   ....[103]....
        /*02b8*/ 	.word	0xffffffff


	//   ....[104]....
        /*02bc*/ 	.word	0xffffffff


	//   ....[105]....
        /*02c0*/ 	.word	0xffffffff


	//   ....[106]....
        /*02c4*/ 	.word	0xffffffff


	//   ....[107]....
        /*02c8*/ 	.word	0xffffffff


	//   ....[108]....
        /*02cc*/ 	.word	0xffffffff


	//   ....[109]....
        /*02d0*/ 	.word	0xffffffff


	//   ....[110]....
        /*02d4*/ 	.word	0xffffffff


	//   ....[111]....
        /*02d8*/ 	.word	0xffffffff


	//   ....[112]....
        /*02dc*/ 	.word	0xffffffff


	//   ....[113]....
        /*02e0*/ 	.word	0xffffffff


	//   ....[114]....
        /*02e4*/ 	.word	0xffffffff


	//   ....[115]....
        /*02e8*/ 	.word	0xffffffff


	//   ....[116]....
        /*02ec*/ 	.word	0xffffffff


	//   ....[117]....
        /*02f0*/ 	.word	0xffffffff


	//   ....[118]....
        /*02f4*/ 	.word	0xffffffff


	//   ....[119]....
        /*02f8*/ 	.word	0xffffffff


	//   ....[120]....
        /*02fc*/ 	.word	0xffffffff


	//   ....[121]....
        /*0300*/ 	.word	0xffffffff


	//   ....[122]....
        /*0304*/ 	.word	0xffffffff


	//   ....[123]....
        /*0308*/ 	.word	0xffffffff


	//   ....[124]....
        /*030c*/ 	.word	0xffffffff


	//   ....[125]....
        /*0310*/ 	.word	0xffffffff


	//   ....[126]....
        /*0314*/ 	.word	0xffffffff


	//   ....[127]....
        /*0318*/ 	.word	0xffffffff


	//   ....[128]....
        /*031c*/ 	.word	0xffffffff


	//   ....[129]....
        /*0320*/ 	.word	0xffffffff


	//   ....[130]....
        /*0324*/ 	.word	0xffffffff


	//   ....[131]....
        /*0328*/ 	.word	0xffffffff


	//   ....[132]....
        /*032c*/ 	.word	0xffffffff


	//   ....[133]....
        /*0330*/ 	.word	0xffffffff


	//   ....[134]....
        /*0334*/ 	.word	0xffffffff


	//   ....[135]....
        /*0338*/ 	.word	0xffffffff


	//   ....[136]....
        /*033c*/ 	.word	0xffffffff


	//   ....[137]....
        /*0340*/ 	.word	0xffffffff


	//   ....[138]....
        /*0344*/ 	.word	0xffffffff


	//   ....[139]....
        /*0348*/ 	.word	0x0500000f


	//   ....[140]....
        /*034c*/ 	.word	0x0500000f


	//   ....[141]....
        /*0350*/ 	.word	0x0500000f


	//   ....[142]....
        /*0354*/ 	.word	0x0500000f


	//   ....[143]....
        /*0358*/ 	.word	0x0500000f


	//   ....[144]....
        /*035c*/ 	.word	0x0500000f


	//   ....[145]....
        /*0360*/ 	.word	0x0500000f


	//   ....[146]....
        /*0364*/ 	.word	0x0500000f


	//   ....[147]....
        /*0368*/ 	.word	0x0500000f


	//   ....[148]....
        /*036c*/ 	.word	0x0500000f


	//   ....[149]....
        /*0370*/ 	.word	0x0500000f


	//   ....[150]....
        /*0374*/ 	.word	0x0500000f


	//   ....[151]....
        /*0378*/ 	.word	0x0500000f


	//   ....[152]....
        /*037c*/ 	.word	0x0500000f


	//----- nvinfo : EIATTR_COOP_GROUP_INSTR_OFFSETS
	.align		4
.L_199:
        /*0380*/ 	.byte	0x04, 0x28
        /*0382*/ 	.short	(.L_201 - .L_200)


	//   ....[0]....
.L_200:
        /*0384*/ 	.word	0x00000060


	//   ....[1]....
        /*0388*/ 	.word	0x00000140


	//   ....[2]....
        /*038c*/ 	.word	0x00000190


	//   ....[3]....
        /*0390*/ 	.word	0x000003c0


	//   ....[4]....
        /*0394*/ 	.word	0x00000520


	//   ....[5]....
        /*0398*/ 	.word	0x00000640


	//   ....[6]....
        /*039c*/ 	.word	0x000007a0


	//   ....[7]....
        /*03a0*/ 	.word	0x00001c80


	//   ....[8]....
        /*03a4*/ 	.word	0x00002550


	//   ....[9]....
        /*03a8*/ 	.word	0x000035f0


	//   ....[10]....
        /*03ac*/ 	.word	0x00003f00


	//   ....[11]....
        /*03b0*/ 	.word	0x00004010


	//   ....[12]....
        /*03b4*/ 	.word	0x00004b00


	//   ....[13]....
        /*03b8*/ 	.word	0x00004b90


	//   ....[14]....
        /*03bc*/ 	.word	0x00006570


	//   ....[15]....
        /*03c0*/ 	.word	0x00006780


	//   ....[16]....
        /*03c4*/ 	.word	0x00007db0


	//   ....[17]....
        /*03c8*/ 	.word	0x00007ed0


	//   ....[18]....
        /*03cc*/ 	.word	0x00008a10


	//   ....[19]....
        /*03d0*/ 	.word	0x00008a90


	//   ....[20]....
        /*03d4*/ 	.word	0x0000a9b0


	//   ....[21]....
        /*03d8*/ 	.word	0x0000a9d0


	//   ....[22]....
        /*03dc*/ 	.word	0x0000aa80


	//   ....[23]....
        /*03e0*/ 	.word	0x0000aa90


	//   ....[24]....
        /*03e4*/ 	.word	0x0000c9e0


	//   ....[25]....
        /*03e8*/ 	.word	0x0000cbf0


	//   ....[26]....
        /*03ec*/ 	.word	0x0000e220


	//   ....[27]....
        /*03f0*/ 	.word	0x0000e340


	//   ....[28]....
        /*03f4*/ 	.word	0x0000ee80


	//   ....[29]....
        /*03f8*/ 	.word	0x0000ef00


	//   ....[30]....
        /*03fc*/ 	.word	0x000103d0


	//   ....[31]....
        /*0400*/ 	.word	0x000103e0


	//   ....[32]....
        /*0404*/ 	.word	0x00010460


	//   ....[33]....
        /*0408*/ 	.word	0x00010470


	//   ....[34]....
        /*040c*/ 	.word	0x00010fd0


	//   ....[35]....
        /*0410*/ 	.word	0x00010fe0


	//   ....[36]....
        /*0414*/ 	.word	0x00010ff0


	//   ....[37]....
        /*0418*/ 	.word	0x00011000


	//   ....[38]....
        /*041c*/ 	.word	0x00011010


	//   ....[39]....
        /*0420*/ 	.word	0x00011020


	//   ....[40]....
        /*0424*/ 	.word	0x00011030


	//   ....[41]....
        /*0428*/ 	.word	0x00011040


	//   ....[42]....
        /*042c*/ 	.word	0x00011070


	//   ....[43]....
        /*0430*/ 	.word	0x00011080


	//   ....[44]....
        /*0434*/ 	.word	0x000110a0


	//   ....[45]....
        /*0438*/ 	.word	0x000110b0


	//   ....[46]....
        /*043c*/ 	.word	0x000110c0


	//   ....[47]....
        /*0440*/ 	.word	0x000110f0


	//   ....[48]....
        /*0444*/ 	.word	0x00011120


	//   ....[49]....
        /*0448*/ 	.word	0x00011140


	//   ....[50]....
        /*044c*/ 	.word	0x00011160


	//   ....[51]....
        /*0450*/ 	.word	0x00011180


	//   ....[52]....
        /*0454*/ 	.word	0x00011190


	//   ....[53]....
        /*0458*/ 	.word	0x000111a0


	//   ....[54]....
        /*045c*/ 	.word	0x000111b0


	//   ....[55]....
        /*0460*/ 	.word	0x000111c0


	//   ....[56]....
        /*0464*/ 	.word	0x000111e0


	//   ....[57]....
        /*0468*/ 	.word	0x000111f0


	//   ....[58]....
        /*046c*/ 	.word	0x00011200


	//   ....[59]....
        /*0470*/ 	.word	0x00011210


	//   ....[60]....
        /*0474*/ 	.word	0x00011220


	//   ....[61]....
        /*0478*/ 	.word	0x00011230


	//   ....[62]....
        /*047c*/ 	.word	0x00011240


	//   ....[63]....
        /*0480*/ 	.word	0x00011250


	//   ....[64]....
        /*0484*/ 	.word	0x00011270


	//   ....[65]....
        /*0488*/ 	.word	0x00011280


	//   ....[66]....
        /*048c*/ 	.word	0x00011b00


	//   ....[67]....
        /*0490*/ 	.word	0x00011b40


	//   ....[68]....
        /*0494*/ 	.word	0x00011b60


	//   ....[69]....
        /*0498*/ 	.word	0x00011b80


	//   ....[70]....
        /*049c*/ 	.word	0x00012090


	//   ....[71]....
        /*04a0*/ 	.word	0x000120d0


	//   ....[72]....
        /*04a4*/ 	.word	0x000120f0


	//   ....[73]....
        /*04a8*/ 	.word	0x00012120


	//   ....[74]....
        /*04ac*/ 	.word	0x00012140


	//   ....[75]....
        /*04b0*/ 	.word	0x00012160


	//   ....[76]....
        /*04b4*/ 	.word	0x00012180


	//   ....[77]....
        /*04b8*/ 	.word	0x000121a0


	//   ....[78]....
        /*04bc*/ 	.word	0x00012650


	//   ....[79]....
        /*04c0*/ 	.word	0x00012670


	//   ....[80]....
        /*04c4*/ 	.word	0x000128b0


	//   ....[81]....
        /*04c8*/ 	.word	0x000128c0


	//   ....[82]....
        /*04cc*/ 	.word	0x000133d0


	//   ....[83]....
        /*04d0*/ 	.word	0x00013400


	//   ....[84]....
        /*04d4*/ 	.word	0x00013440


	//   ....[85]....
        /*04d8*/ 	.word	0x00013470


	//   ....[86]....
        /*04dc*/ 	.word	0x000134a0


	//   ....[87]....
        /*04e0*/ 	.word	0x000134b0


	//   ....[88]....
        /*04e4*/ 	.word	0x000134c0


	//   ....[89]....
        /*04e8*/ 	.word	0x000134e0


	//   ....[90]....
        /*04ec*/ 	.word	0x00013650


	//   ....[91]....
        /*04f0*/ 	.word	0x00013840


	//   ....[92]....
        /*04f4*/ 	.word	0x00013870


	//   ....[93]....
        /*04f8*/ 	.word	0x000138a0


	//   ....[94]....
        /*04fc*/ 	.word	0x000138d0


	//   ....[95]....
        /*0500*/ 	.word	0x00013900


	//   ....[96]....
        /*0504*/ 	.word	0x00013950


	//   ....[97]....
        /*0508*/ 	.word	0x00013ae0


	//   ....[98]....
        /*050c*/ 	.word	0x00013b10


	//   ....[99]....
        /*0510*/ 	.word	0x00013b40


	//   ....[100]....
        /*0514*/ 	.word	0x00013b70


	//   ....[101]....
        /*0518*/ 	.word	0x00013ba0


	//   ....[102]....
        /*051c*/ 	.word	0x00013bd0


	//   ....[103]....
        /*0520*/ 	.word	0x00013c80


	//   ....[104]....
        /*0524*/ 	.word	0x00013ce0


	//   ....[105]....
        /*0528*/ 	.word	0x00013cf0


	//   ....[106]....
        /*052c*/ 	.word	0x00013d40


	//   ....[107]....
        /*0530*/ 	.word	0x00015c60


	//   ....[108]....
        /*0534*/ 	.word	0x000168d0


	//   ....[109]....
        /*0538*/ 	.word	0x000168e0


	//   ....[110]....
        /*053c*/ 	.word	0x00016900


	//   ....[111]....
        /*0540*/ 	.word	0x000169a0


	//   ....[112]....
        /*0544*/ 	.word	0x000169c0


	//   ....[113]....
        /*0548*/ 	.word	0x00016a20


	//   ....[114]....
        /*054c*/ 	.word	0x00016a40


	//   ....[115]....
        /*0550*/ 	.word	0x00016a50


	//   ....[116]....
        /*0554*/ 	.word	0x00016aa0


	//   ....[117]....
        /*0558*/ 	.word	0x00016ad0


	//   ....[118]....
        /*055c*/ 	.word	0x00016ae0


	//   ....[119]....
        /*0560*/ 	.word	0x00016af0


	//   ....[120]....
        /*0564*/ 	.word	0x000180a0


	//   ....[121]....
        /*0568*/ 	.word	0x000180d0


	//   ....[122]....
        /*056c*/ 	.word	0x00018100


	//   ....[123]....
        /*0570*/ 	.word	0x00018120


	//   ....[124]....
        /*0574*/ 	.word	0x00018140


	//   ....[125]....
        /*0578*/ 	.word	0x00018170


	//   ....[126]....
        /*057c*/ 	.word	0x000181a0


	//   ....[127]....
        /*0580*/ 	.word	0x000181b0


	//   ....[128]....
        /*0584*/ 	.word	0x00018320


	//   ....[129]....
        /*0588*/ 	.word	0x00018350


	//   ....[130]....
        /*058c*/ 	.word	0x00018380


	//   ....[131]....
        /*0590*/ 	.word	0x000183c0


	//   ....[132]....
        /*0594*/ 	.word	0x000183f0


	//   ....[133]....
        /*0598*/ 	.word	0x00018420


	//   ....[134]....
        /*059c*/ 	.word	0x000184a0


	//   ....[135]....
        /*05a0*/ 	.word	0x000184f0


	//   ....[136]....
        /*05a4*/ 	.word	0x00018500


	//   ....[137]....
        /*05a8*/ 	.word	0x00018540


	//   ....[138]....
        /*05ac*/ 	.word	0x00018f60


	//   ....[139]....
        /*05b0*/ 	.word	0x000195f0


	//   ....[140]....
        /*05b4*/ 	.word	0x00019800


	//   ....[141]....
        /*05b8*/ 	.word	0x00019850


	//   ....[142]....
        /*05bc*/ 	.word	0x000198b0


	//   ....[143]....
        /*05c0*/ 	.word	0x00019990


	//   ....[144]....
        /*05c4*/ 	.word	0x000199f0


	//   ....[145]....
        /*05c8*/ 	.word	0x00019ab0


	//   ....[146]....
        /*05cc*/ 	.word	0x00019b10


	//   ....[147]....
        /*05d0*/ 	.word	0x00019be0


	//   ....[148]....
        /*05d4*/ 	.word	0x00019c40


	//   ....[149]....
        /*05d8*/ 	.word	0x00019cf0


	//   ....[150]....
        /*05dc*/ 	.word	0x00019d70


	//   ....[151]....
        /*05e0*/ 	.word	0x00019e20


	//   ....[152]....
        /*05e4*/ 	.word	0x0001a160


	//----- nvinfo : EIATTR_REG_RECONFIG
	.align		4
.L_201:
        /*05e8*/ 	.byte	0x01, 0x54
	.zero		2


	//----- nvinfo : EIATTR_SYSCALL_OFFSETS
	.align		4
        /*05ec*/ 	.byte	0x04, 0x46
        /*05ee*/ 	.short	(.L_203 - .L_202)


	//   ....[0]....
.L_202:
        /*05f0*/ 	.word	0x00001e30


	//   ....[1]....
        /*05f4*/ 	.word	0x000156f0


	//   ....[2]....
        /*05f8*/ 	.word	0x00015860


	//   ....[3]....
        /*05fc*/ 	.word	0x000159b0


	//   ....[4]....
        /*0600*/ 	.word	0x00015af0


	//   ....[5]....
        /*0604*/ 	.word	0x000163f0


	//----- nvinfo : EIATTR_MBARRIER_INSTR_OFFSETS
	.align		4
.L_203:
        /*0608*/ 	.byte	0x04, 0x39
        /*060a*/ 	.short	(.L_205 - .L_204)


	//   ....[0]....
.L_204:
        /*060c*/ 	.word	0x00000270
        /*0610*/ 	.word	0x000000ff
        /*0614*/ 	.word	0x00013200
        /*0618*/ 	.short	0x0100
        /*061a*/ 	.byte	0x08
	.zero		1


	//   ....[1]....
        /*061c*/ 	.word	0x00000280
        /*0620*/ 	.word	0x000000ff
        /*0624*/ 	.word	0x00013220
        /*0628*/ 	.short	0x0100
        /*062a*/ 	.byte	0x08
	.zero		1


	//   ....[2]....
        /*062c*/ 	.word	0x00000370
        /*0630*/ 	.word	0x000000ff
        /*0634*/ 	.word	0x00013230
        /*0638*/ 	.short	0x0100
        /*063a*/ 	.byte	0x08
	.zero		1


	//   ....[3]....
        /*063c*/ 	.word	0x00000380
        /*0640*/ 	.word	0x000000ff
        /*0644*/ 	.word	0x00013240
        /*0648*/ 	.short	0x0100
        /*064a*/ 	.byte	0x08
	.zero		1


	//   ....[4]....
        /*064c*/ 	.word	0x00000390
        /*0650*/ 	.word	0x000000ff
        /*0654*/ 	.word	0x00013238
        /*0658*/ 	.short	0x0100
        /*065a*/ 	.byte	0x08
	.zero		1


	//   ....[5]....
        /*065c*/ 	.word	0x000003a0
        /*0660*/ 	.word	0x000000ff
        /*0664*/ 	.word	0x00013248
        /*0668*/ 	.short	0x0100
        /*066a*/ 	.byte	0x08
	.zero		1


	//   ....[6]....
        /*066c*/ 	.word	0x000004d0
        /*0670*/ 	.word	0x000000ff
        /*0674*/ 	.word	0x00013250
        /*0678*/ 	.short	0x0100
        /*067a*/ 	.byte	0x08
	.zero		1


	//   ....[7]....
        /*067c*/ 	.word	0x000004e0
        /*0680*/ 	.word	0x000000ff
        /*0684*/ 	.word	0x00013260
        /*0688*/ 	.short	0x0100
        /*068a*/ 	.byte	0x08
	.zero		1


	//   ....[8]....
        /*068c*/ 	.word	0x000004f0
        /*0690*/ 	.word	0x000000ff
        /*0694*/ 	.word	0x00013258
        /*0698*/ 	.short	0x0100
        /*069a*/ 	.byte	0x08
	.zero		1


	//   ....[9]....
        /*069c*/ 	.word	0x00000500
        /*06a0*/ 	.word	0x000000ff
        /*06a4*/ 	.word	0x00013268
        /*06a8*/ 	.short	0x0100
        /*06aa*/ 	.byte	0x08
	.zero		1


	//   ....[10]....
        /*06ac*/ 	.word	0x000005f0
        /*06b0*/ 	.word	0x000000ff
        /*06b4*/ 	.word	0x00013270
        /*06b8*/ 	.short	0x0100
        /*06ba*/ 	.byte	0x06
	.zero		1


	//   ....[11]....
        /*06bc*/ 	.word	0x00000600
        /*06c0*/ 	.word	0x000000ff
        /*06c4*/ 	.word	0x00013280
        /*06c8*/ 	.short	0x0100
        /*06ca*/ 	.byte	0x06
	.zero		1


	//   ....[12]....
        /*06cc*/ 	.word	0x00000610
        /*06d0*/ 	.word	0x000000ff
        /*06d4*/ 	.word	0x00013278
        /*06d8*/ 	.short	0x0100
        /*06da*/ 	.byte	0x06
	.zero		1


	//   ....[13]....
        /*06dc*/ 	.word	0x00000620
        /*06e0*/ 	.word	0x000000ff
        /*06e4*/ 	.word	0x00013288
        /*06e8*/ 	.short	0x0100
        /*06ea*/ 	.byte	0x06
	.zero		1


	//   ....[14]....
        /*06ec*/ 	.word	0x00000750
        /*06f0*/ 	.word	0x000000ff
        /*06f4*/ 	.word	0x00013290
        /*06f8*/ 	.short	0x0100
        /*06fa*/ 	.byte	0x08
	.zero		1


	//   ....[15]....
        /*06fc*/ 	.word	0x00000760
        /*0700*/ 	.word	0x000000ff
        /*0704*/ 	.word	0x000132a0
        /*0708*/ 	.short	0x0100
        /*070a*/ 	.byte	0x08
	.zero		1


	//   ....[16]....
        /*070c*/ 	.word	0x00000770
        /*0710*/ 	.word	0x000000ff
        /*0714*/ 	.word	0x00013298
        /*0718*/ 	.short	0x0100
        /*071a*/ 	.byte	0x08
	.zero		1


	//   ....[17]....
        /*071c*/ 	.word	0x00000780
        /*0720*/ 	.word	0x000000ff
        /*0724*/ 	.word	0x000132a8
        /*0728*/ 	.short	0x0100
        /*072a*/ 	.byte	0x08
	.zero		1


	//   ....[18]....
        /*072c*/ 	.word	0x000008b0
        /*0730*/ 	.word	0x000000ff
        /*0734*/ 	.word	0x000132b0
        /*0738*/ 	.short	0x0100
        /*073a*/ 	.byte	0x08
	.zero		1


	//   ....[19]....
        /*073c*/ 	.word	0x000008c0
        /*0740*/ 	.word	0x000000ff
        /*0744*/ 	.word	0x000132c0
        /*0748*/ 	.short	0x0100
        /*074a*/ 	.byte	0x08
	.zero		1


	//   ....[20]....
        /*074c*/ 	.word	0x000008d0
        /*0750*/ 	.word	0x000000ff
        /*0754*/ 	.word	0x000132b8
        /*0758*/ 	.short	0x0100
        /*075a*/ 	.byte	0x08
	.zero		1


	//   ....[21]....
        /*075c*/ 	.word	0x000008e0
        /*0760*/ 	.word	0x000000ff
        /*0764*/ 	.word	0x000132c8
        /*0768*/ 	.short	0x0100
        /*076a*/ 	.byte	0x08
	.zero		1


	//   ....[22]....
        /*076c*/ 	.word	0x00001eb0
        /*0770*/ 	.word	0x000000ff
        /*0774*/ 	.word	0x00013200
        /*0778*/ 	.short	0x010a
        /*077a*/ 	.byte	0x2d
	.zero		1


	//   ....[23]....
        /*077c*/ 	.word	0x00001f30
        /*0780*/ 	.word	0x00000003
        /*0784*/ 	.word	0x00013230
        /*0788*/ 	.short	0x010a
        /*078a*/ 	.byte	0x3f
	.zero		1


	//   ....[24]....
        /*078c*/ 	.word	0x00001f70
        /*0790*/ 	.word	0x00000003
        /*0794*/ 	.word	0x00013230
        /*0798*/ 	.short	0x010a
        /*079a*/ 	.byte	0x3f
	.zero		1


	//   ....[25]....
        /*079c*/ 	.word	0x00002620
        /*07a0*/ 	.word	0x00000000
        /*07a4*/ 	.word	0x00000000
        /*07a8*/ 	.short	0x0101
        /*07aa*/ 	.byte	0x3f
	.zero		1


	//   ....[26]....
        /*07ac*/ 	.word	0x00005db0
        /*07b0*/ 	.word	0x000000ff
        /*07b4*/ 	.word	0x00013230
        /*07b8*/ 	.short	0x010a
        /*07ba*/ 	.byte	0x17
	.zero		1


	//   ....[27]....
        /*07bc*/ 	.word	0x00005df0
        /*07c0*/ 	.word	0x000000ff
        /*07c4*/ 	.word	0x00013230
        /*07c8*/ 	.short	0x010a
        /*07ca*/ 	.byte	0x17
	.zero		1


	//   ....[28]....
        /*07cc*/ 	.word	0x00006240
        /*07d0*/ 	.word	0x000000ff
        /*07d4*/ 	.word	0x00013250
        /*07d8*/ 	.short	0x010a
        /*07da*/ 	.byte	0x0b
	.zero		1


	//   ....[29]....
        /*07dc*/ 	.word	0x00006280
        /*07e0*/ 	.word	0x000000ff
        /*07e4*/ 	.word	0x00013250
        /*07e8*/ 	.short	0x010a
        /*07ea*/ 	.byte	0x0b
	.zero		1


	//   ....[30]....
        /*07ec*/ 	.word	0x00006590
        /*07f0*/ 	.word	0x00000007
        /*07f4*/ 	.word	0x00000000
        /*07f8*/ 	.short	0x0101
        /*07fa*/ 	.byte	0x3f
	.zero		1


	//   ....[31]....
        /*07fc*/ 	.word	0x000097a0
        /*0800*/ 	.word	0x000000ff
        /*0804*/ 	.word	0x00000000
        /*0808*/ 	.short	0x0101
        /*080a*/ 	.byte	0x06
	.zero		1


	//   ....[32]....
        /*080c*/ 	.word	0x00009f90
        /*0810*/ 	.word	0x000000ff
        /*0814*/ 	.word	0x00013230
        /*0818*/ 	.short	0x010a
        /*081a*/ 	.byte	0x14
	.zero		1


	//   ....[33]....
        /*081c*/ 	.word	0x00009fd0
        /*0820*/ 	.word	0x000000ff
        /*0824*/ 	.word	0x00013230
        /*0828*/ 	.short	0x010a
        /*082a*/ 	.byte	0x14
	.zero		1


	//   ....[34]....
        /*082c*/ 	.word	0x0000a420
        /*0830*/ 	.word	0x000000ff
        /*0834*/ 	.word	0x00013250
        /*0838*/ 	.short	0x010a
        /*083a*/ 	.byte	0x0b
	.zero		1


	//   ....[35]....
        /*083c*/ 	.word	0x0000a960
        /*0840*/ 	.word	0x000000ff
        /*0844*/ 	.word	0x00013250
        /*0848*/ 	.short	0x010a
        /*084a*/ 	.byte	0x0b
	.zero		1


	//   ....[36]....
        /*084c*/ 	.word	0x0000ba30
        /*0850*/ 	.word	0x00000005
        /*0854*/ 	.word	0x00000000
        /*0858*/ 	.short	0x0101
        /*085a*/ 	.byte	0x3f
	.zero		1


	//   ....[37]....
        /*085c*/ 	.word	0x0000bce0
        /*0860*/ 	.word	0x000000ff
        /*0864*/ 	.word	0x00000000
        /*0868*/ 	.short	0x0101
        /*086a*/ 	.byte	0x06
	.zero		1


	//   ....[38]....
        /*086c*/ 	.word	0x0000c210
        /*0870*/ 	.word	0x000000ff
        /*0874*/ 	.word	0x00013230
        /*0878*/ 	.short	0x010a
        /*087a*/ 	.byte	0x06
	.zero		1


	//   ....[39]....
        /*087c*/ 	.word	0x0000c250
        /*0880*/ 	.word	0x000000ff
        /*0884*/ 	.word	0x00013230
        /*0888*/ 	.short	0x010a
        /*088a*/ 	.byte	0x06
	.zero		1


	//   ....[40]....
        /*088c*/ 	.word	0x0000c6a0
        /*0890*/ 	.word	0x000000ff
        /*0894*/ 	.word	0x00013250
        /*0898*/ 	.short	0x010a
        /*089a*/ 	.byte	0x0b
	.zero		1


	//   ....[41]....
        /*089c*/ 	.word	0x0000c6e0
        /*08a0*/ 	.word	0x000000ff
        /*08a4*/ 	.word	0x00013250
        /*08a8*/ 	.short	0x010a
        /*08aa*/ 	.byte	0x0b
	.zero		1


	//   ....[42]....
        /*08ac*/ 	.word	0x0000ca00
        /*08b0*/ 	.word	0x00000007
        /*08b4*/ 	.word	0x00000000
        /*08b8*/ 	.short	0x0101
        /*08ba*/ 	.byte	0x3f
	.zero		1


	//   ....[43]....
        /*08bc*/ 	.word	0x0000fc10
        /*08c0*/ 	.word	0x000000ff
        /*08c4*/ 	.word	0x00000000
        /*08c8*/ 	.short	0x0101
        /*08ca*/ 	.byte	0x06
	.zero		1


	//   ....[44]....
        /*08cc*/ 	.word	0x000100f0
        /*08d0*/ 	.word	0x000000ff
        /*08d4*/ 	.word	0x00013250
        /*08d8*/ 	.short	0x010a
        /*08da*/ 	.byte	0x0e
	.zero		1


	//   ....[45]....
        /*08dc*/ 	.word	0x00010130
        /*08e0*/ 	.word	0x000000ff
        /*08e4*/ 	.word	0x00013250
        /*08e8*/ 	.short	0x010a
        /*08ea*/ 	.byte	0x0e
	.zero		1


	//   ....[46]....
        /*08ec*/ 	.word	0x00010750
        /*08f0*/ 	.word	0x000000ff
        /*08f4*/ 	.word	0x00000000
        /*08f8*/ 	.short	0x0101
        /*08fa*/ 	.byte	0x04
	.zero		1


	//   ....[47]....
        /*08fc*/ 	.word	0x000121d0
        /*0900*/ 	.word	0x00000007
        /*0904*/ 	.word	0x00000000
        /*0908*/ 	.short	0x0101
        /*090a*/ 	.byte	0x3f
	.zero		1


	//   ....[48]....
        /*090c*/ 	.word	0x000123a0
        /*0910*/ 	.word	0x00000008
        /*0914*/ 	.word	0x00000000
        /*0918*/ 	.short	0x0101
        /*091a*/ 	.byte	0x3f
	.zero		1


	//   ....[49]....
        /*091c*/ 	.word	0x00015eb0
        /*0920*/ 	.word	0x00000002
        /*0924*/ 	.word	0x00013280
        /*0928*/ 	.short	0x010a
        /*092a*/ 	.byte	0x3f
	.zero		1


	//   ....[50]....
        /*092c*/ 	.word	0x00016030
        /*0930*/ 	.word	0x00000002
        /*0934*/ 	.word	0x00013240
        /*0938*/ 	.short	0x010a
        /*093a*/ 	.byte	0x3f
	.zero		1


	//   ....[51]....
        /*093c*/ 	.word	0x00016bf0
        /*0940*/ 	.word	0x00000012
        /*0944*/ 	.word	0x00013200
        /*0948*/ 	.short	0x0107
        /*094a*/ 	.byte	0x3f
	.zero		1


	//   ....[52]....
        /*094c*/ 	.word	0x00016cf0
        /*0950*/ 	.word	0x00000012
        /*0954*/ 	.word	0x00013200
        /*0958*/ 	.short	0x0101
        /*095a*/ 	.byte	0x3f
	.zero		1


	//   ....[53]....
        /*095c*/ 	.word	0x00016d10
        /*0960*/ 	.word	0x00000012
        /*0964*/ 	.word	0x00013220
        /*0968*/ 	.short	0x010a
        /*096a*/ 	.byte	0x3f
	.zero		1


	//   ....[54]....
        /*096c*/ 	.word	0x00016fe0
        /*0970*/ 	.word	0x00000004
        /*0974*/ 	.word	0x00013280
        /*0978*/ 	.short	0x010a
        /*097a*/ 	.byte	0x3f
	.zero		1


	//   ....[55]....
        /*097c*/ 	.word	0x00017200
        /*0980*/ 	.word	0x00000004
        /*0984*/ 	.word	0x00013240
        /*0988*/ 	.short	0x010a
        /*098a*/ 	.byte	0x3f
	.zero		1


	//   ....[56]....
        /*098c*/ 	.word	0x000174c0
        /*0990*/ 	.word	0x00000003
        /*0994*/ 	.word	0x00013270
        /*0998*/ 	.short	0x010a
        /*099a*/ 	.byte	0x3f
	.zero		1


	//   ....[57]....
        /*099c*/ 	.word	0x00017540
        /*09a0*/ 	.word	0x00000003
        /*09a4*/ 	.word	0x00013260
        /*09a8*/ 	.short	0x010a
        /*09aa*/ 	.byte	0x3f
	.zero		1


	//   ....[58]....
        /*09ac*/ 	.word	0x00017820
        /*09b0*/ 	.word	0x00000003
        /*09b4*/ 	.word	0x00013250
        /*09b8*/ 	.short	0x0101
        /*09ba*/ 	.byte	0x3f
	.zero		1


	//   ....[59]....
        /*09bc*/ 	.word	0x000178a0
        /*09c0*/ 	.word	0x00000002
        /*09c4*/ 	.word	0x00000000
        /*09c8*/ 	.short	0x0101
        /*09ca*/ 	.byte	0x3f
	.zero		1


	//   ....[60]....
        /*09cc*/ 	.word	0x00017a90
        /*09d0*/ 	.word	0x00000002
        /*09d4*/ 	.word	0x00013270
        /*09d8*/ 	.short	0x010a
        /*09da*/ 	.byte	0x3f
	.zero		1


	//   ....[61]....
        /*09dc*/ 	.word	0x00017b10
        /*09e0*/ 	.word	0x00000002
        /*09e4*/ 	.word	0x00013260
        /*09e8*/ 	.short	0x010a
        /*09ea*/ 	.byte	0x3f
	.zero		1


	//   ....[62]....
        /*09ec*/ 	.word	0x00017de0
        /*09f0*/ 	.word	0x00000002
        /*09f4*/ 	.word	0x00013250
        /*09f8*/ 	.short	0x0101
        /*09fa*/ 	.byte	0x3f
	.zero		1


	//   ....[63]....
        /*09fc*/ 	.word	0x00017e30
        /*0a00*/ 	.word	0x00000000
        /*0a04*/ 	.word	0x00000000
        /*0a08*/ 	.short	0x0101
        /*0a0a*/ 	.byte	0x3f
	.zero		1


	//   ....[64]....
        /*0a0c*/ 	.word	0x00018ee0
        /*0a10*/ 	.word	0x00000006
        /*0a14*/ 	.word	0x00013220
        /*0a18*/ 	.short	0x010a
        /*0a1a*/ 	.byte	0x3f
	.zero		1


	//   ....[65]....
        /*0a1c*/ 	.word	0x00019080
        /*0a20*/ 	.word	0x00000005
        /*0a24*/ 	.word	0x00000000
        /*0a28*/ 	.short	0x010a
        /*0a2a*/ 	.byte	0x3f
	.zero		1


	//   ....[66]....
        /*0a2c*/ 	.word	0x000190f0
        /*0a30*/ 	.word	0x00000009
        /*0a34*/ 	.word	0x00000000
        /*0a38*/ 	.short	0x010a
        /*0a3a*/ 	.byte	0x3f
	.zero		1


	//   ....[67]....
        /*0a3c*/ 	.word	0x00019140
        /*0a40*/ 	.word	0x00000013
        /*0a44*/ 	.word	0x00013260
        /*0a48*/ 	.short	0x010a
        /*0a4a*/ 	.byte	0x3f
	.zero		1


	//   ....[68]....
        /*0a4c*/ 	.word	0x00019190
        /*0a50*/ 	.word	0x00000007
        /*0a54*/ 	.word	0x00013260
        /*0a58*/ 	.short	0x010a
        /*0a5a*/ 	.byte	0x3f
	.zero		1


	//   ....[69]....
        /*0a5c*/ 	.word	0x000191d0
        /*0a60*/ 	.word	0x00000013
        /*0a64*/ 	.word	0x00013280
        /*0a68*/ 	.short	0x010a
        /*0a6a*/ 	.byte	0x3f
	.zero		1


	//   ....[70]....
        /*0a6c*/ 	.word	0x000191f0
        /*0a70*/ 	.word	0x00000007
        /*0a74*/ 	.word	0x00013280
        /*0a78*/ 	.short	0x010a
        /*0a7a*/ 	.byte	0x3f
	.zero		1


	//   ....[71]....
        /*0a7c*/ 	.word	0x00019260
        /*0a80*/ 	.word	0x00000003
        /*0a84*/ 	.word	0x00013200
        /*0a88*/ 	.short	0x010a
        /*0a8a*/ 	.byte	0x3f
	.zero		1


	//   ....[72]....
        /*0a8c*/ 	.word	0x000192b0
        /*0a90*/ 	.word	0x00000003
        /*0a94*/ 	.word	0x00013230
        /*0a98*/ 	.short	0x010a
        /*0a9a*/ 	.byte	0x3f
	.zero		1


	//   ....[73]....
        /*0a9c*/ 	.word	0x00019310
        /*0aa0*/ 	.word	0x00000008
        /*0aa4*/ 	.word	0x00013230
        /*0aa8*/ 	.short	0x010a
        /*0aaa*/ 	.byte	0x3f
	.zero		1


	//   ....[74]....
        /*0aac*/ 	.word	0x00019370
        /*0ab0*/ 	.word	0x00000008
        /*0ab4*/ 	.word	0x00013250
        /*0ab8*/ 	.short	0x010a
        /*0aba*/ 	.byte	0x3f
	.zero		1


	//   ....[75]....
        /*0abc*/ 	.word	0x000193d0
        /*0ac0*/ 	.word	0x00000004
        /*0ac4*/ 	.word	0x00013230
        /*0ac8*/ 	.short	0x010a
        /*0aca*/ 	.byte	0x3f
	.zero		1


	//   ....[76]....
        /*0acc*/ 	.word	0x00019430
        /*0ad0*/ 	.word	0x00000004
        /*0ad4*/ 	.word	0x00013250
        /*0ad8*/ 	.short	0x010a
        /*0ada*/ 	.byte	0x3f
	.zero		1


	//   ....[77]....
        /*0adc*/ 	.word	0x00019490
        /*0ae0*/ 	.word	0x00000008
        /*0ae4*/ 	.word	0x00013230
        /*0ae8*/ 	.short	0x010a
        /*0aea*/ 	.byte	0x3f
	.zero		1


	//   ....[78]....
        /*0aec*/ 	.word	0x000194f0
        /*0af0*/ 	.word	0x00000008
        /*0af4*/ 	.word	0x00013250
        /*0af8*/ 	.short	0x010a
        /*0afa*/ 	.byte	0x3f
	.zero		1


	//   ....[79]....
        /*0afc*/ 	.word	0x00019550
        /*0b00*/ 	.word	0x00000007
        /*0b04*/ 	.word	0x00013250
        /*0b08*/ 	.short	0x010a
        /*0b0a*/ 	.byte	0x3f
	.zero		1


	//   ....[80]....
        /*0b0c*/ 	.word	0x000196a0
        /*0b10*/ 	.word	0x00000002
        /*0b14*/ 	.word	0x00013280
        /*0b18*/ 	.short	0x010a
        /*0b1a*/ 	.byte	0x3f
	.zero		1


	//   ....[81]....
        /*0b1c*/ 	.word	0x000196f0
        /*0b20*/ 	.word	0x00000002
        /*0b24*/ 	.word	0x00013240
        /*0b28*/ 	.short	0x010a
        /*0b2a*/ 	.byte	0x3f
	.zero		1


	//   ....[82]....
        /*0b2c*/ 	.word	0x00019e50
        /*0b30*/ 	.word	0x00000012
        /*0b34*/ 	.word	0x00013220
        /*0b38*/ 	.short	0x010a
        /*0b3a*/ 	.byte	0x3f
	.zero		1


	//   ....[83]....
        /*0b3c*/ 	.word	0x00019ea0
        /*0b40*/ 	.word	0x00000004
        /*0b44*/ 	.word	0x00013280
        /*0b48*/ 	.short	0x010a
        /*0b4a*/ 	.byte	0x3f
	.zero		1


	//   ....[84]....
        /*0b4c*/ 	.word	0x00019ef0
        /*0b50*/ 	.word	0x00000004
        /*0b54*/ 	.word	0x00013240
        /*0b58*/ 	.short	0x010a
        /*0b5a*/ 	.byte	0x3f
	.zero		1


	//   ....[85]....
        /*0b5c*/ 	.word	0x00019f40
        /*0b60*/ 	.word	0x00000003
        /*0b64*/ 	.word	0x00013270
        /*0b68*/ 	.short	0x010a
        /*0b6a*/ 	.byte	0x3f
	.zero		1


	//   ....[86]....
        /*0b6c*/ 	.word	0x00019f90
        /*0b70*/ 	.word	0x00000003
        /*0b74*/ 	.word	0x00013260
        /*0b78*/ 	.short	0x010a
        /*0b7a*/ 	.byte	0x3f
	.zero		1


	//   ....[87]....
        /*0b7c*/ 	.word	0x00019fe0
        /*0b80*/ 	.word	0x00000002
        /*0b84*/ 	.word	0x00013270
        /*0b88*/ 	.short	0x010a
        /*0b8a*/ 	.byte	0x3f
	.zero		1


	//   ....[88]....
        /*0b8c*/ 	.word	0x0001a030
        /*0b90*/ 	.word	0x00000002
        /*0b94*/ 	.word	0x00013260
        /*0b98*/ 	.short	0x010a
        /*0b9a*/ 	.byte	0x3f
	.zero		1


	//   ....[89]....
        /*0b9c*/ 	.word	0x0001a080
        /*0ba0*/ 	.word	0x00000006
        /*0ba4*/ 	.word	0x00013220
        /*0ba8*/ 	.short	0x010a
        /*0baa*/ 	.byte	0x3f
	.zero		1


	//   ....[90]....
        /*0bac*/ 	.word	0x0001a220
        /*0bb0*/ 	.word	0x00000005
        /*0bb4*/ 	.word	0x00000000
        /*0bb8*/ 	.short	0x010a
        /*0bba*/ 	.byte	0x3f
	.zero		1


	//   ....[91]....
        /*0bbc*/ 	.word	0x0001a270
        /*0bc0*/ 	.word	0x00000009
        /*0bc4*/ 	.word	0x00000000
        /*0bc8*/ 	.short	0x010a
        /*0bca*/ 	.byte	0x3f
	.zero		1


	//   ....[92]....
        /*0bcc*/ 	.word	0x0001a2c0
        /*0bd0*/ 	.word	0x00000013
        /*0bd4*/ 	.word	0x00013260
        /*0bd8*/ 	.short	0x010a
        /*0bda*/ 	.byte	0x3f
	.zero		1


	//   ....[93]....
        /*0bdc*/ 	.word	0x0001a310
        /*0be0*/ 	.word	0x00000007
        /*0be4*/ 	.word	0x00013260
        /*0be8*/ 	.short	0x010a
        /*0bea*/ 	.byte	0x3f
	.zero		1


	//   ....[94]....
        /*0bec*/ 	.word	0x0001a360
        /*0bf0*/ 	.word	0x00000013
        /*0bf4*/ 	.word	0x00013280
        /*0bf8*/ 	.short	0x010a
        /*0bfa*/ 	.byte	0x3f
	.zero		1


	//----- nvinfo : EIATTR_NUM_MBARRIERS
	.align		4
.L_205:
        /*0bfc*/ 	.byte	0x03, 0x38
        /*0bfe*/ 	.short	0x0016


	//----- nvinfo : EIATTR_EXIT_INSTR_OFFSETS
	.align		4
        /*0c00*/ 	.byte	0x04, 0x1c
        /*0c02*/ 	.short	(.L_207 - .L_206)


	//   ....[0]....
.L_206:
        /*0c04*/ 	.word	0x00000a40


	//   ....[1]....
        /*0c08*/ 	.word	0x000135f0


	//   ....[2]....
        /*0c0c*/ 	.word	0x00019240


	//----- nvinfo : EIATTR_MAX_THREADS
	.align		4
.L_207:
        /*0c10*/ 	.byte	0x04, 0x05
        /*0c12*/ 	.short	(.L_209 - .L_208)
.L_208:
        /*0c14*/ 	.word	0x00000200
        /*0c18*/ 	.word	0x00000001
        /*0c1c*/ 	.word	0x00000001


	//----- nvinfo : EIATTR_CRS_STACK_SIZE
	.align		4
.L_209:
        /*0c20*/ 	.byte	0x04, 0x1e
        /*0c22*/ 	.short	(.L_211 - .L_210)
.L_210:
        /*0c24*/ 	.word	0x00000000


	//----- nvinfo : EIATTR_CBANK_PARAM_SIZE
	.align		4
.L_211:
        /*0c28*/ 	.byte	0x03, 0x19
        /*0c2a*/ 	.short	0x0af0


	//----- nvinfo : EIATTR_PARAM_CBANK
	.align		4
        /*0c2c*/ 	.byte	0x04, 0x0a
        /*0c2e*/ 	.short	(.L_213 - .L_212)
	.align		4
.L_212:
        /*0c30*/ 	.word	index@(.nv.constant0._ZN7cutlass13device_kernelIN5flash11enable_sm90INS1_16FlashAttnFwdSm90INS1_25CollectiveMainloopFwdSm90ILi2EN4cute5tupleIJNS5_1CILi1EEES8_S8_EEENS6_IJNS7_ILi192EEENS7_ILi160EEENS7_ILi64EEEEEELi64ENS_12float_e4m3_tEfNS_4arch4Sm90ELb0ELb1ELb0ELb1ELb0ELb0ELb0ELb1ELb1ELb1ELb1ELb0EEENS1_21CollectiveEpilogueFwdINS6_IJSA_SC_SB_EEES9_NS_10bfloat16_tESG_Li384ELb1ELb1ELb1ELb1EEENS1_36VarlenDynamicPersistentTileSchedulerILi192ELi160ELi384ELi128ELb1ELb1ELb1ELb1ELb0ELb1EEEEEEEEEvNT_6ParamsE)
        /*0c34*/ 	.short	0x0210
        /*0c36*/ 	.short	0x0af0


	//----- nvinfo : EIATTR_SW_WAR
	.align		4
.L_213:
        /*0c38*/ 	.byte	0x04, 0x36
        /*0c3a*/ 	.short	(.L_215 - .L_214)
.L_214:
        /*0c3c*/ 	.word	0x00000008
.L_215:


//--------------------- .nv.info._ZN7cutlass13device_kernelIN5flash11enable_sm90INS1_16FlashAttnFwdSm90INS1_25CollectiveMainloopFwdSm90ILi2EN4cute5tupleIJNS5_1CILi1EEES8_S8_EEENS6_IJNS7_ILi192EEENS7_ILi160EEENS7_ILi64EEEEEELi64ENS_12float_e4m3_tEfNS_4arch4Sm90ELb0ELb1ELb0ELb1ELb0ELb1ELb0ELb1ELb1ELb1ELb1ELb0EEENS1_21CollectiveEpilogueFwdINS6_IJSA_SC_SB_EEES9_NS_10bfloat16_tESG_Li384ELb1ELb1ELb1ELb1EEENS1_36VarlenDynamicPersistentTileSchedulerILi192ELi160ELi384ELi128ELb1ELb1ELb1ELb1ELb0ELb1EEEEEEEEEvNT_6ParamsE --------------------------
	.section	.nv.info._ZN7cutlass13device_kernelIN5flash11enable_sm90INS1_16FlashAttnFwdSm90INS1_25CollectiveMainloopFwdSm90ILi2EN4cute5tupleIJNS5_1CILi1EEES8_S8_EEENS6_IJNS7_ILi192EEENS7_ILi160EEENS7_ILi64EEEEEELi64ENS_12float_e4m3_tEfNS_4arch4Sm90ELb0ELb1ELb0ELb1ELb0ELb1ELb0ELb1ELb1ELb1ELb1ELb0EEENS1_21CollectiveEpilogueFwdINS6_IJSA_SC_SB_EEES9_NS_10bfloat16_tESG_Li384ELb1ELb1ELb1ELb1EEENS1_36VarlenDynamicPersistentTileSchedulerILi192ELi160ELi384ELi128ELb1ELb1ELb1ELb1ELb0ELb1EEEEEEEEEvNT_6ParamsE,"",@"SHT_CUDA_INFO"
	.sectionflags	@""
	.align	4


	//----- nvinfo : EIATTR_CUDA_API_VERSION
	.align		4
        /*0000*/ 	.byte	0x04, 0x37
        /*0002*/ 	.short	(.L_217 - .L_216)
.L_216:
        /*0004*/ 	.word	0x00000082


	//----- nvinfo : EIATTR_KPARAM_INFO
	.align		4
.L_217:
        /*0008*/ 	.byte	0x04, 0x17
        /*000a*/ 	.short	(.L_219 - .L_218)
.L_218:
        /*000c*/ 	.word	0x00000000
        /*0010*/ 	.short	0x0000
        /*0012*/ 	.short	0x0070
        /*0014*/ 	.byte	0x00, 0xf0, 0x01, 0x2a


	//----- nvinfo : EIATTR_SPARSE_MMA_MASK
	.align		4
.L_219:
        /*0018*/ 	.byte	0x03, 0x50
        /*001a*/ 	.short	0x0000


	//----- nvinfo : EIATTR_MAXREG_COUNT
	.align		4
        /*001c*/ 	.byte	0x03, 0x1b
        /*001e*/ 	.short	0x0080


	//----- nvinfo : EIATTR_NUM_BARRIERS
	.align		4
        /*0020*/ 	.byte	0x02, 0x4c
        /*0022*/ 	.byte	0x10
	.zero		1


	//----- nvinfo : EIATTR_EXTERNS
	.align		4
        /*0024*/ 	.byte	0x04, 0x0f
        /*0026*/ 	.short	(.L_221 - .L_220)


	//   ....[0]....
	.align		4
.L_220:
        /*0028*/ 	.word	index@(__assertfail)


	//----- nvinfo : EIATTR_ANNOTATIONS
	.align		4
.L_221:
        /*002c*/ 	.byte	0x04, 0x55
        /*002e*/ 	.short	(.L_223 - .L_222)


	//   ....[0]....
.L_222:
        /* <DEDUP_REMOVED lines=104> */


	//----- nvinfo : EIATTR_MERCURY_ISA_VERSION
	.align		4
.L_223:
        /*0698*/ 	.byte	0x03, 0x5f
        /*069a*/ 	.short	0x0101


	//----- nvinfo : EIATTR_UNUSED_LOAD_BYTE_OFFSET
	.align		4
        /*069c*/ 	.byte	0x04, 0x44
        /*069e*/ 	.short	(.L_225 - .L_224)


	//   ....[0]....
.L_224:
        /*06a0*/ 	.word	0x00000a90
        /*06a4*/ 	.word	0x0000fff0


	//   ....[1]....
        /*06a8*/ 	.word	0x00018740
        /*06ac*/ 	.word	0x0000fff0


	//----- nvinfo : EIATTR_INT_WARP_WIDE_INSTR_OFFSETS
	.align		4
.L_225:
        /*06b0*/ 	.byte	0x04, 0x31
        /*06b2*/ 	.short	(.L_227 - .L_226)


	//   ....[0]....
.L_226:
        /*06b4*/ 	.word	0x00000180


	//   ....[1]....
        /*06b8*/ 	.word	0x000001c0


	//   ....[2]....
        /*06bc*/ 	.word	0x00000280


	//   ....[3]....
        /*06c0*/ 	.word	0x0001e450


	//   ....[4]....
        /*06c4*/ 	.word	0x0001e4e0


	//   ....[5]....
        /*06c8*/ 	.word	0x00020970


	//   ....[6]....
        /*06cc*/ 	.word	0x00020a00


	//----- nvinfo : EIATTR_COOP_GROUP_MASK_REGIDS
	.align		4
.L_227:
        /*06d0*/ 	.byte	0x04, 0x29
        /*06d2*/ 	.short	(.L_229 - .L_228)


	//   ....[0]....
.L_228:
        /*06d4*/ 	.word	0xffffffff


	//   ....[1]....
        /*06d8*/ 	.word	0xffffffff


	//   ....[2]....
        /*06dc*/ 	.word	0xffffffff


	//   ....[3]....
        /*06e0*/ 	.word	0xffffffff


	//   ....[4]....
        /*06e4*/ 	.word	0xffffffff


	//   ....[5]....
        /*06e8*/ 	.word	0xffffffff


	//   ....[6]....
        /*06ec*/ 	.word	0xffffffff


	//   ....[7]....
        /*06f0*/ 	.word	0xffffffff


	//   ....[8]....
        /*06f4*/ 	.word	0xffffffff


	//   ....[9]....
        /*06f8*/ 	.word	0xffffffff


	//   ....[10]....
        /*06fc*/ 	.word	0xffffffff


	//   ....[11]....
        /*0700*/ 	.word	0xffffffff


	//   ....[12]....
        /*0704*/ 	.word	0xffffffff


	//   ....[13]....
        /*0708*/ 	.word	0xffffffff


	//   ....[14]....
        /*070c*/ 	.word	0xffffffff


	//   ....[15]....
        /*0710*/ 	.word	0xffffffff


	//   ....[16]....
        /*0714*/ 	.word	0xffffffff


	//   ....[17]....
        /*0718*/ 	.word	0xffffffff


	//   ....[18]....
        /*071c*/ 	.word	0xffffffff


	//   ....[19]....
        /*0720*/ 	.word	0xffffffff


	//   ....[20]....
        /*0724*/ 	.word	0xffffffff


	//   ....[21]....
        /*0728*/ 	.word	0xffffffff


	//   ....[22]....
        /*072c*/ 	.word	0xffffffff


	//   ....[23]....
        /*0730*/ 	.word	0xffffffff


	//   ....[24]....
        /*0734*/ 	.word	0xffffffff


	//   ....[25]....
        /*0738*/ 	.word	0xffffffff


	//   ....[26]....
        /*073c*/ 	.word	0xffffffff


	//   ....[27]....
        /*0740*/ 	.word	0xffffffff


	//   ....[28]....
        /*0744*/ 	.word	0xffffffff


	//   ....[29]....
        /*0748*/ 	.word	0xffffffff


	//   ....[30]....
        /*074c*/ 	.word	0xffffffff


	//   ....[31]....
        /*0750*/ 	.word	0xffffffff


	//   ....[32]....
        /*0754*/ 	.word	0xffffffff


	//   ....[33]....
        /*0758*/ 	.word	0xffffffff


	//   ....[34]....
        /*075c*/ 	.word	0xffffffff


	//   ....[35]....
        /*0760*/ 	.word	0xffffffff


	//   ....[36]....
        /*0764*/ 	.word	0xffffffff


	//   ....[37]....
        /*0768*/ 	.word	0xffffffff


	//   ....[38]....
        /*076c*/ 	.word	0xffffffff


	//   ....[39]....
        /*0770*/ 	.word	0xffffffff


	//   ....[40]....
        /*0774*/ 	.word	0xffffffff


	//   ....[41]....
        /*0778*/ 	.word	0xffffffff


	//   ....[42]....
        /*077c*/ 	.word	0xffffffff


	//   ....[43]....
        /*0780*/ 	.word	0xffffffff


	//   ....[44]....
        /*0784*/ 	.word	0xffffffff


	//   ....[45]....
        /*0788*/ 	.word	0xffffffff


	//   ....[46]....
        /*078c*/ 	.word	0xffffffff


	//   ....[47]....
        /*0790*/ 	.word	0xffffffff


	//   ....[48]....
        /*0794*/ 	.word	0xffffffff


	//   ....[49]....
        /*0798*/ 	.word	0xffffffff


	//   ....[50]....
        /*079c*/ 	.word	0xffffffff


	//   ....[51]....
        /*07a0*/ 	.word	0xffffffff


	//   ....[52]....
        /*07a4*/ 	.word	0xffffffff


	//   ....[53]....
        /*07a8*/ 	.word	0xffffffff


	//   ....[54]....
        /*07ac*/ 	.word	0xffffffff


	//   ....[55]....
        /*07b0*/ 	.word	0xffffffff


	//   ....[56]....
        /*07b4*/ 	.word	0xffffffff


	//   ....[57]....
        /*07b8*/ 	.word	0xffffffff


	//   ....[58]....
        /*07bc*/ 	.word	0xffffffff


	//   ....[59]....
        /*07c0*/ 	.word	0xffffffff


	//   ....[60]....
        /*07c4*/ 	.word	0xffffffff


	//   ....[61]....
        /*07c8*/ 	.word	0xffffffff


	//   ....[62]....
        /*07cc*/ 	.word	0xffffffff


	//   ....[63]....
        /*07d0*/ 	.word	0xffffffff


	//   ....[64]....
        /*07d4*/ 	.word	0xffffffff


	//   ....[65]....
        /*07d8*/ 	.word	0xffffffff


	//   ....[66]....
        /*07dc*/ 	.word	0xffffffff


	//   ....[67]....
        /*07e0*/ 	.word	0xffffffff


	//   ....[68]....
        /*07e4*/ 	.word	0xffffffff


	//   ....[69]....
        /*07e8*/ 	.word	0xffffffff


	//   ....[70]....
        /*07ec*/ 	.word	0xffffffff


	//   ....[71]....
        /*07f0*/ 	.word	0xffffffff


	//   ....[72]....
        /*07f4*/ 	.word	0xffffffff


	//   ....[73]....
        /*07f8*/ 	.word	0xffffffff


	//   ....[74]....
        /*07fc*/ 	.word	0xffffffff


	//   ....[75]....
        /*0800*/ 	.word	0xffffffff


	//   ....[76]....
        /*0804*/ 	.word	0xffffffff


	//   ....[77]....
        /*0808*/ 	.word	0xffffffff


	//   ....[78]....
        /*080c*/ 	.word	0xffffffff


	//   ....[79]....
        /*0810*/ 	.word	0xffffffff


	//   ....[80]....
        /*0814*/ 	.word	0xffffffff


	//   ....[81]....
        /*0818*/ 	.word	0xffffffff


	//   ....[82]....
        /*081c*/ 	.word	0xffffffff


	//   ....[83]....
        /*0820*/ 	.word	0xffffffff


	//   ....[84]....
        /*0824*/ 	.word	0xffffffff


	//   ....[85]....
        /*0828*/ 	.word	0xffffffff


	//   ....[86]....
        /*082c*/ 	.word	0xffffffff


	//   ....[87]....
        /*0830*/ 	.word	0xffffffff


	//   ....[88]....
        /*0834*/ 	.word	0xffffffff


	//   ....[89]....
        /*0838*/ 	.word	0xffffffff


	//   ....[90]....
        /*083c*/ 	.word	0xffffffff


	//   ....[91]....
        /*0840*/ 	.word	0xffffffff


	//   ....[92]....
        /*0844*/ 	.word	0xffffffff


	//   ....[93]....
        /*0848*/ 	.word	0xffffffff


	//   ....[94]....
        /*084c*/ 	.word	0xffffffff


	//   ....[95]....
        /*0850*/ 	.word	0xffffffff


	//   ....[96]....
        /*0854*/ 	.word	0xffffffff


	//   ....[97]....
        /*0858*/ 	.word	0xffffffff


	//   ....[98]....
        /*085c*/ 	.word	0xffffffff


	//   ....[99]....
        /*0860*/ 	.word	0xffffffff


	//   ....[100]....
        /*0864*/ 	.word	0xffffffff


	//   ....[101]....
        /*0868*/ 	.word	0xffffffff


	//   ....[102]....
        /*086c*/ 	.word	0xffffffff


	//   ....[103]....
        /*0870*/ 	.word	0xffffffff


	//   ....[104]....
        /*0874*/ 	.word	0xffffffff


	//   ....[105]....
        /*0878*/ 	.word	0xffffffff


	//   ....[106]....
        /*087c*/ 	.word	0xffffffff


	//   ....[107]....
        /*0880*/ 	.word	0xffffffff


	//   ....[108]....
        /*0884*/ 	.word	0xffffffff


	//   ....[109]....
        /*0888*/ 	.word	0xffffffff


	//   ....[110]....
        /*088c*/ 	.word	0xffffffff


	//   ....[111]....
        /*0890*/ 	.word	0xffffffff


	//   ....[112]....
        /*0894*/ 	.word	0xffffffff


	//   ....[113]....
        /*0898*/ 	.word	0xffffffff


	//   ....[114]....
        /*089c*/ 	.word	0xffffffff


	//   ....[115]....
        /*08a0*/ 	.word	0xffffffff


	//   ....[116]....
        /*08a4*/ 	.word	0xffffffff


	//   ....[117]....
        /*08a8*/ 	.word	0xffffffff


	//   ....[118]....
        /*08ac*/ 	.word	0xffffffff


	//   ....[119]....
        /*08b0*/ 	.word	0xffffffff


	//   ....[120]....
        /*08b4*/ 	.word	0xffffffff


	//   ....[121]....
        /*08b8*/ 	.word	0xffffffff


	//   ....[122]....
        /*08bc*/ 	.word	0xffffffff


	//   ....[123]....
        /*08c0*/ 	.word	0xffffffff


	//   ....[124]....
        /*08c4*/ 	.word	0xffffffff


	//   ....[125]....
        /*08c8*/ 	.word	0xffffffff


	//   ....[126]....
        /*08cc*/ 	.word	0xffffffff


	//   ....[127]....
        /*08d0*/ 	.word	0xffffffff


	//   ....[128]....
        /*08d4*/ 	.word	0xffffffff


	//   ....[129]....
        /*08d8*/ 	.word	0xffffffff


	//   ....[130]....
        /*08dc*/ 	.word	0xffffffff


	//   ....[131]....
        /*08e0*/ 	.word	0xffffffff


	//   ....[132]....
        /*08e4*/ 	.word	0xffffffff


	//   ....[133]....
        /*08e8*/ 	.word	0xffffffff


	//   ....[134]....
        /*08ec*/ 	.word	0xffffffff


	//   ....[135]....
        /*08f0*/ 	.word	0xffffffff


	//   ....[136]....
        /*08f4*/ 	.word	0xffffffff


	//   ....[137]....
        /*08f8*/ 	.word	0xffffffff


	//   ....[138]....
        /*08fc*/ 	.word	0xffffffff


	//   ....[139]....
        /*0900*/ 	.word	0xffffffff


	//   ....[140]....
        /*0904*/ 	.word	0xffffffff


	//   ....[141]....
        /*0908*/ 	.word	0xffffffff


	//   ....[142]....
        /*090c*/ 	.word	0xffffffff


	//   ....[143]....
        /*0910*/ 	.word	0xffffffff


	//   ....[144]....
        /*0914*/ 	.word	0xffffffff


	//   ....[145]....
        /*0918*/ 	.word	0xffffffff


	//   ....[146]....
        /*091c*/ 	.word	0xffffffff


	//   ....[147]....
        /*0920*/ 	.word	0xffffffff


	//   ....[148]....
        /*0924*/ 	.word	0x0500000f


	//   ....[149]....
        /*0928*/ 	.word	0x0500000f


	//   ....[150]....
        /*092c*/ 	.word	0x0500000f


	//   ....[151]....
        /*0930*/ 	.word	0x0500000f


	//   ....[152]....
        /*0934*/ 	.word	0x0500000f


	//   ....[153]....
        /*0938*/ 	.word	0x0500000f


	//   ....[154]....
        /*093c*/ 	.word	0x0500000f


	//   ....[155]....
        /*0940*/ 	.word	0x0500000f


	//   ....[156]....
        /*0944*/ 	.word	0x0500000f


	//   ....[157]....
        /*0948*/ 	.word	0x0500000f


	//   ....[158]....
        /*094c*/ 	.word	0x0500000f


	//   ....[159]....
        /*0950*/ 	.word	0x0500000f


	//   ....[160]....
        /*0954*/ 	.word	0x0500000f


	//   ....[161]....
        /*0958*/ 	.word	0x0500000f


	//   ....[162]....
        /*095c*/ 	.word	0x0500000f


	//   ....[163]....
        /*0960*/ 	.word	0x0500000f


	//   ....[164]....
        /*0964*/ 	.word	0x0500000f


	//   ....[165]....
        /*0968*/ 	.word	0x0500000f


	//   ....[166]....
        /*096c*/ 	.word	0x0500000f


	//   ....[167]....
        /*0970*/ 	.word	0x0500000f


	//   ....[168]....
        /*0974*/ 	.word	0x0500000f


	//   ....[169]....
        /*0978*/ 	.word	0x0500000f


	//   ....[170]....
        /*097c*/ 	.word	0x0500000f


	//   ....[171]....
        /*0980*/ 	.word	0x0500000f


	//   ....[172]....
        /*0984*/ 	.word	0x0500000f


	//   ....[173]....
        /*0988*/ 	.word	0x0500000f


	//   ....[174]....
        /*098c*/ 	.word	0x0500000f


	//   ....[175]....
        /*0990*/ 	.word	0x0500000f


	//   ....[176]....
        /*0994*/ 	.word	0x0500000f


	//   ....[177]....
        /*0998*/ 	.word	0x0500000f


	//   ....[178]....
        /*099c*/ 	.word	0x0500000f


	//   ....[179]....
        /*09a0*/ 	.word	0x0500000f


	//   ....[180]....
        /*09a4*/ 	.word	0x0500000f


	//   ....[181]....
        /*09a8*/ 	.word	0x0500000f


	//   ....[182]....
        /*09ac*/ 	.word	0x0500000f


	//   ....[183]....
        /*09b0*/ 	.word	0x0500000f


	//   ....[184]....
        /*09b4*/ 	.word	0x0500000f


	//   ....[185]....
        /*09b8*/ 	.word	0x0500000f


	//   ....[186]....
        /*09bc*/ 	.word	0x0500000f


	//   ....[187]....
        /*09c0*/ 	.word	0x0500000f


	//   ....[188]....
        /*09c4*/ 	.word	0x0500000f


	//----- nvinfo : EIATTR_COOP_GROUP_INSTR_OFFSETS
	.align		4
.L_229:
        /*09c8*/ 	.byte	0x04, 0x28
        /*09ca*/ 	.short	(.L_231 - .L_230)


	//   ....[0]....
.L_230:
        /*09cc*/ 	.word	0x00000060


	//   ....[1]....
        /*09d0*/ 	.word	0x00000190


	//   ....[2]....
        /*09d4*/ 	.word	0x00000290


	//   ....[3]....
        /*09d8*/ 	.word	0x00000400


	//   ....[4]....
        /*09dc*/ 	.word	0x00000560


	//   ....[5]....
        /*09e0*/ 	.word	0x00000680


	//   ....[6]....
        /*09e4*/ 	.word	0x000007e0


	//   ....[7]....
        /*09e8*/ 	.word	0x00005de0


	//   ....[8]....
        /*09ec*/ 	.word	0x00006500


	//   ....[9]....
        /*09f0*/ 	.word	0x00006510


	//   ....[10]....
        /*09f4*/ 	.word	0x00006520


	//   ....[11]....
        /*09f8*/ 	.word	0x00006530


	//   ....[12]....
        /*09fc*/ 	.word	0x00007a50


	//   ....[13]....
        /*0a00*/ 	.word	0x00007a60


	//   ....[14]....
        /*0a04*/ 	.word	0x00007a70


	//   ....[15]....
        /*0a08*/ 	.word	0x00007a80


	//   ....[16]....
        /*0a0c*/ 	.word	0x000095c0


	//   ....[17]....
        /*0a10*/ 	.word	0x00009880


	//   ....[18]....
        /*0a14*/ 	.word	0x0000af50


	//   ....[19]....
        /*0a18*/ 	.word	0x0000b070


	//   ....[20]....
        /*0a1c*/ 	.word	0x0000b9f0


	//   ....[21]....
        /*0a20*/ 	.word	0x0000baa0


	//   ....[22]....
        /*0a24*/ 	.word	0x0000d990


	//   ....[23]....
        /*0a28*/ 	.word	0x0000db40


	//   ....[24]....
        /*0a2c*/ 	.word	0x0000f470


	//   ....[25]....
        /*0a30*/ 	.word	0x0000f590


	//   ....[26]....
        /*0a34*/ 	.word	0x0000fee0


	//   ....[27]....
        /*0a38*/ 	.word	0x0000ff40


	//   ....[28]....
        /*0a3c*/ 	.word	0x00012190


	//   ....[29]....
        /*0a40*/ 	.word	0x000122f0


	//   ....[30]....
        /*0a44*/ 	.word	0x00012310


	//   ....[31]....
        /*0a48*/ 	.word	0x00012320


	//   ....[32]....
        /*0a4c*/ 	.word	0x00014570


	//   ....[33]....
        /*0a50*/ 	.word	0x00014740


	//   ....[34]....
        /*0a54*/ 	.word	0x00016070


	//   ....[35]....
        /*0a58*/ 	.word	0x00016190


	//   ....[36]....
        /*0a5c*/ 	.word	0x00016ae0


	//   ....[37]....
        /*0a60*/ 	.word	0x00016b40


	//   ....[38]....
        /*0a64*/ 	.word	0x000180d0


	//   ....[39]....
        /*0a68*/ 	.word	0x000180e0


	//   ....[40]....
        /*0a6c*/ 	.word	0x00018180


	//   ....[41]....
        /*0a70*/ 	.word	0x00018190


	//   ....[42]....
        /*0a74*/ 	.word	0x00018d70


	//   ....[43]....
        /*0a78*/ 	.word	0x00018d80


	//   ....[44]....
        /*0a7c*/ 	.word	0x00018d90


	//   ....[45]....
        /*0a80*/ 	.word	0x00018da0


	//   ....[46]....
        /*0a84*/ 	.word	0x00018db0


	//   ....[47]....
        /*0a88*/ 	.word	0x00018dc0


	//   ....[48]....
        /*0a8c*/ 	.word	0x00018dd0


	//   ....[49]....
        /*0a90*/ 	.word	0x00018de0


	//   ....[50]....
        /*0a94*/ 	.word	0x00018df0


	//   ....[51]....
        /*0a98*/ 	.word	0x00018e00


	//   ....[52]....
        /*0a9c*/ 	.word	0x00018e10


	//   ....[53]....
        /*0aa0*/ 	.word	0x00018e20


	//   ....[54]....
        /*0aa4*/ 	.word	0x00018e30


	//   ....[55]....
        /*0aa8*/ 	.word	0x00018e40


	//   ....[56]....
        /*0aac*/ 	.word	0x00018e50


	//   ....[57]....
        /*0ab0*/ 	.word	0x00018e60


	//   ....[58]....
        /*0ab4*/ 	.word	0x00018e70


	//   ....[59]....
        /*0ab8*/ 	.word	0x00018e80


	//   ....[60]....
        /*0abc*/ 	.word	0x00018e90


	//   ....[61]....
        /*0ac0*/ 	.word	0x00018ea0


	//   ....[62]....
        /*0ac4*/ 	.word	0x00018eb0


	//   ....[63]....
        /*0ac8*/ 	.word	0x00018ec0


	//   ....[64]....
        /*0acc*/ 	.word	0x00018ed0


	//   ....[65]....
        /*0ad0*/ 	.word	0x00018ee0


	//   ....[66]....
        /*0ad4*/ 	.word	0x00018ef0


	//   ....[67]....
        /*0ad8*/ 	.word	0x00018f00


	//   ....[68]....
        /*0adc*/ 	.word	0x00018f10


	//   ....[69]....
        /*0ae0*/ 	.word	0x00018f20


	//   ....[70]....
        /*0ae4*/ 	.word	0x00018f30


	//   ....[71]....
        /*0ae8*/ 	.word	0x00018f40


	//   ....[72]....
        /*0aec*/ 	.word	0x00018f50


	//   ....[73]....
        /*0af0*/ 	.word	0x00018f60


	//   ....[74]....
        /*0af4*/ 	.word	0x000197f0


	//   ....[75]....
        /*0af8*/ 	.word	0x00019830


	//   ....[76]....
        /*0afc*/ 	.word	0x00019850


	//   ....[77]....
        /*0b00*/ 	.word	0x00019870


	//   ....[78]....
        /*0b04*/ 	.word	0x00019d30


	//   ....[79]....
        /*0b08*/ 	.word	0x00019d70


	//   ....[80]....
        /*0b0c*/ 	.word	0x00019d90


	//   ....[81]....
        /*0b10*/ 	.word	0x00019dd0


	//   ....[82]....
        /*0b14*/ 	.word	0x00019df0


	//   ....[83]....
        /*0b18*/ 	.word	0x00019e10


	//   ....[84]....
        /*0b1c*/ 	.word	0x00019e30


	//   ....[85]....
        /*0b20*/ 	.word	0x00019e60


	//   ....[86]....
        /*0b24*/ 	.word	0x0001a210


	//   ....[87]....
        /*0b28*/ 	.word	0x0001a220


	//   ....[88]....
        /*0b2c*/ 	.word	0x0001a540


	//   ....[89]....
        /*0b30*/ 	.word	0x0001a550


	//   ....[90]....
        /*0b34*/ 	.word	0x0001af70


	//   ....[91]....
        /*0b38*/ 	.word	0x0001afa0


	//   ....[92]....
        /*0b3c*/ 	.word	0x0001afe0


	//   ....[93]....
        /*0b40*/ 	.word	0x0001b010


	//   ....[94]....
        /*0b44*/ 	.word	0x0001b030


	//   ....[95]....
        /*0b48*/ 	.word	0x0001b040


	//   ....[96]....
        /*0b4c*/ 	.word	0x0001b050


	//   ....[97]....
        /*0b50*/ 	.word	0x0001b070


	//   ....[98]....
        /*0b54*/ 	.word	0x0001b1e0


	//   ....[99]....
        /*0b58*/ 	.word	0x0001b3e0


	//   ....[100]....
        /*0b5c*/ 	.word	0x0001b410


	//   ....[101]....
        /*0b60*/ 	.word	0x0001b440


	//   ....[102]....
        /*0b64*/ 	.word	0x0001b470


	//   ....[103]....
        /*0b68*/ 	.word	0x0001b4a0


	//   ....[104]....
        /*0b6c*/ 	.word	0x0001b4d0


	//   ....[105]....
        /*0b70*/ 	.word	0x0001b660


	//   ....[106]....
        /*0b74*/ 	.word	0x0001b690


	//   ....[107]....
        /*0b78*/ 	.word	0x0001b6c0


	//   ....[108]....
        /*0b7c*/ 	.word	0x0001b6f0


	//   ....[109]....
        /*0b80*/ 	.word	0x0001b720


	//   ....[110]....
        /*0b84*/ 	.word	0x0001b750


	//   ....[111]....
        /*0b88*/ 	.word	0x0001b7e0


	//   ....[112]....
        /*0b8c*/ 	.word	0x0001b810


	//   ....[113]....
        /*0b90*/ 	.word	0x0001b820


	//   ....[114]....
        /*0b94*/ 	.word	0x0001b860


	//   ....[115]....
        /*0b98*/ 	.word	0x0001d160


	//   ....[116]....
        /*0b9c*/ 	.word	0x0001eb90


	//   ....[117]....
        /*0ba0*/ 	.word	0x0001f860


	//   ....[118]....
        /*0ba4*/ 	.word	0x0001f880


	//   ....[119]....
        /*0ba8*/ 	.word	0x0001f920


	//   ....[120]....
        /*0bac*/ 	.word	0x0001f930


	//   ....[121]....
        /*0bb0*/ 	.word	0x0001f9a0


	//   ....[122]....
        /*0bb4*/ 	.word	0x0001f9b0


	//   ....[123]....
        /*0bb8*/ 	.word	0x0001f9c0


	//   ....[124]....
        /*0bbc*/ 	.word	0x0001fa00


	//   ....[125]....
        /*0bc0*/ 	.word	0x0001fa20


	//   ....[126]....
        /*0bc4*/ 	.word	0x0001fa30


	//   ....[127]....
        /*0bc8*/ 	.word	0x0001fa80


	//   ....[128]....
        /*0bcc*/ 	.word	0x0001fa90


	//   ....[129]....
        /*0bd0*/ 	.word	0x00021080


	//   ....[130]....
        /*0bd4*/ 	.word	0x000210b0


	//   ....[131]....
        /*0bd8*/ 	.word	0x00021110


	//   ....[132]....
        /*0bdc*/ 	.word	0x00021140


	//   ....[133]....
        /*0be0*/ 	.word	0x00021170


	//   ....[134]....
        /*0be4*/ 	.word	0x000211a0


	//   ....[135]....
        /*0be8*/ 	.word	0x000211d0


	//   ....[136]....
        /*0bec*/ 	.word	0x00021200


	//   ....[137]....
        /*0bf0*/ 	.word	0x000213a0


	//   ....[138]....
        /*0bf4*/ 	.word	0x000213d0


	//   ....[139]....
        /*0bf8*/ 	.word	0x00021400


	//   ....[140]....
        /*0bfc*/ 	.word	0x00021430


	//   ....[141]....
        /*0c00*/ 	.word	0x00021460


	//   ....[142]....
        /*0c04*/ 	.word	0x00021490


	//   ....[143]....
        /*0c08*/ 	.word	0x00021550


	//   ....[144]....
        /*0c0c*/ 	.word	0x00021570


	//   ....[145]....
        /*0c10*/ 	.word	0x00021590


	//   ....[146]....
        /*0c14*/ 	.word	0x000215f0


	//   ....[147]....
        /*0c18*/ 	.word	0x00022020


	//   ....[148]....
        /*0c1c*/ 	.word	0x00022490


	//   ....[149]....
        /*0c20*/ 	.word	0x00022520


	//   ....[150]....
        /*0c24*/ 	.word	0x00022570


	//   ....[151]....
        /*0c28*/ 	.word	0x000225c0


	//   ....[152]....
        /*0c2c*/ 	.word	0x00022690


	//   ....[153]....
        /*0c30*/ 	.word	0x00022720


	//   ....[154]....
        /*0c34*/ 	.word	0x00022770


	//   ....[155]....
        /*0c38*/ 	.word	0x000227c0


	//   ....[156]....
        /*0c3c*/ 	.word	0x00022b50


	//   ....[157]....
        /*0c40*/ 	.word	0x00022e30


	//   ....[158]....
        /*0c44*/ 	.word	0x00023060


	//   ....[159]....
        /*0c48*/ 	.word	0x000230b0


	//   ....[160]....
        /*0c4c*/ 	.word	0x00023110


	//   ....[161]....
        /*0c50*/ 	.word	0x000231e0


	//   ....[162]....
        /*0c54*/ 	.word	0x00023240


	//   ....[163]....
        /*0c58*/ 	.word	0x00023320


	//   ....[164]....
        /*0c5c*/ 	.word	0x00023380


	//   ....[165]....
        /*0c60*/ 	.word	0x00023460


	//   ....[166]....
        /*0c64*/ 	.word	0x000234c0


	//   ....[167]....
        /*0c68*/ 	.word	0x000235a0


	//   ....[168]....
        /*0c6c*/ 	.word	0x00023600


	//   ....[169]....
        /*0c70*/ 	.word	0x000236d0


	//   ....[170]....
        /*0c74*/ 	.word	0x000239a0


	//   ....[171]....
        /*0c78*/ 	.word	0x00023a40


	//   ....[172]....
        /*0c7c*/ 	.word	0x00023bc0


	//   ....[173]....
        /*0c80*/ 	.word	0x00023c30


	//   ....[174]....
        /*0c84*/ 	.word	0x00023ca0


	//   ....[175]....
        /*0c88*/ 	.word	0x00023d10


	//   ....[176]....
        /*0c8c*/ 	.word	0x00023d80


	//   ....[177]....
        /*0c90*/ 	.word	0x00023e00


	//   ....[178]....
        /*0c94*/ 	.word	0x00023e90


	//   ....[179]....
        /*0c98*/ 	.word	0x00023f30


	//   ....[180]....
        /*0c9c*/ 	.word	0x00023fa0


	//   ....[181]....
        /*0ca0*/ 	.word	0x00024010


	//   ....[182]....
        /*0ca4*/ 	.word	0x00024080


	//   ....[183]....
        /*0ca8*/ 	.word	0x00024100


	//   ....[184]....
        /*0cac*/ 	.word	0x00024170


	//   ....[185]....
        /*0cb0*/ 	.word	0x00024220


	//   ....[186]....
        /*0cb4*/ 	.word	0x00024270


	//   ....[187]....
        /*0cb8*/ 	.word	0x00024300


	//   ....[188]....
        /*0cbc*/ 	.word	0x00024430


	//----- nvinfo : EIATTR_REG_RECONFIG
	.align		4
.L_231:
        /*0cc0*/ 	.byte	0x01, 0x54
	.zero		2


	//----- nvinfo : EIATTR_SYSCALL_OFFSETS
	.align		4
        /*0cc4*/ 	.byte	0x04, 0x46
        /*0cc6*/ 	.short	(.L_233 - .L_232)


	//   ....[0]....
.L_232:
        /*0cc8*/ 	.word	0x00001e40


	//   ....[1]....
        /*0ccc*/ 	.word	0x00001f90


	//   ....[2]....
        /*0cd0*/ 	.word	0x00005f50


	//   ....[3]....
        /*0cd4*/ 	.word	0x00006270


	//   ....[4]....
        /*0cd8*/ 	.word	0x0001e640


	//   ....[5]....
        /*0cdc*/ 	.word	0x0001e7b0


	//   ....[6]....
        /*0ce0*/ 	.word	0x0001e900


	//   ....[7]....
        /*0ce4*/ 	.word	0x0001ea40


	//   ....[8]....
        /*0ce8*/ 	.word	0x0001f390


	//----- nvinfo : EIATTR_MBARRIER_INSTR_OFFSETS
	.align		4
.L_233:
        /*0cec*/ 	.byte	0x04, 0x39
        /*0cee*/ 	.short	(.L_235 - .L_234)


	//   ....[0]....
.L_234:
        /*0cf0*/ 	.word	0x000002b0
        /*0cf4*/ 	.word	0x000000ff
        /*0cf8*/ 	.word	0x00013200
        /*0cfc*/ 	.short	0x0100
        /*0cfe*/ 	.byte	0x08
	.zero		1


	//   ....[1]....
        /*0d00*/ 	.word	0x000002c0
        /*0d04*/ 	.word	0x000000ff
        /*0d08*/ 	.word	0x00013220
        /*0d0c*/ 	.short	0x0100
        /*0d0e*/ 	.byte	0x08
	.zero		1


	//   ....[2]....
        /*0d10*/ 	.word	0x000003b0
        /*0d14*/ 	.word	0x000000ff
        /*0d18*/ 	.word	0x00013230
        /*0d1c*/ 	.short	0x0100
        /*0d1e*/ 	.byte	0x08
	.zero		1


	//   ....[3]....
        /*0d20*/ 	.word	0x000003c0
        /*0d24*/ 	.word	0x000000ff
        /*0d28*/ 	.word	0x00013240
        /*0d2c*/ 	.short	0x0100
        /*0d2e*/ 	.byte	0x08
	.zero		1


	//   ....[4]....
        /*0d30*/ 	.word	0x000003d0
        /*0d34*/ 	.word	0x000000ff
        /*0d38*/ 	.word	0x00013238
        /*0d3c*/ 	.short	0x0100
        /*0d3e*/ 	.byte	0x08
	.zero		1


	//   ....[5]....
        /*0d40*/ 	.word	0x000003e0
        /*0d44*/ 	.word	0x000000ff
        /*0d48*/ 	.word	0x00013248
        /*0d4c*/ 	.short	0x0100
        /*0d4e*/ 	.byte	0x08
	.zero		1


	//   ....[6]....
        /*0d50*/ 	.word	0x00000510
        /*0d54*/ 	.word	0x000000ff
        /*0d58*/ 	.word	0x00013250
        /*0d5c*/ 	.short	0x0100
        /*0d5e*/ 	.byte	0x08
	.zero		1


	//   ....[7]....
        /*0d60*/ 	.word	0x00000520
        /*0d64*/ 	.word	0x000000ff
        /*0d68*/ 	.word	0x00013260
        /*0d6c*/ 	.short	0x0100
        /*0d6e*/ 	.byte	0x08
	.zero		1


	//   ....[8]....
        /*0d70*/ 	.word	0x00000530
        /*0d74*/ 	.word	0x000000ff
        /*0d78*/ 	.word	0x00013258
        /*0d7c*/ 	.short	0x0100
        /*0d7e*/ 	.byte	0x08
	.zero		1


	//   ....[9]....
        /*0d80*/ 	.word	0x00000540
        /*0d84*/ 	.word	0x000000ff
        /*0d88*/ 	.word	0x00013268
        /*0d8c*/ 	.short	0x0100
        /*0d8e*/ 	.byte	0x08
	.zero		1


	//   ....[10]....
        /*0d90*/ 	.word	0x00000630
        /*0d94*/ 	.word	0x000000ff
        /*0d98*/ 	.word	0x00013270
        /*0d9c*/ 	.short	0x0100
        /*0d9e*/ 	.byte	0x06
	.zero		1


	//   ....[11]....
        /*0da0*/ 	.word	0x00000640
        /*0da4*/ 	.word	0x000000ff
        /*0da8*/ 	.word	0x00013280
        /*0dac*/ 	.short	0x0100
        /*0dae*/ 	.byte	0x06
	.zero		1


	//   ....[12]....
        /*0db0*/ 	.word	0x00000650
        /*0db4*/ 	.word	0x000000ff
        /*0db8*/ 	.word	0x00013278
        /*0dbc*/ 	.short	0x0100
        /*0dbe*/ 	.byte	0x06
	.zero		1


	//   ....[13]....
        /*0dc0*/ 	.word	0x00000660
        /*0dc4*/ 	.word	0x000000ff
        /*0dc8*/ 	.word	0x00013288
        /*0dcc*/ 	.short	0x0100
        /*0dce*/ 	.byte	0x06
	.zero		1


	//   ....[14]....
        /*0dd0*/ 	.word	0x00000790
        /*0dd4*/ 	.word	0x000000ff
        /*0dd8*/ 	.word	0x00013290
        /*0ddc*/ 	.short	0x0100
        /*0dde*/ 	.byte	0x08
	.zero		1


	//   ....[15]....
        /*0de0*/ 	.word	0x000007a0
        /*0de4*/ 	.word	0x000000ff
        /*0de8*/ 	.word	0x000132a0
        /*0dec*/ 	.short	0x0100
        /*0dee*/ 	.byte	0x08
	.zero		1


	//   ....[16]....
        /*0df0*/ 	.word	0x000007b0
        /*0df4*/ 	.word	0x000000ff
        /*0df8*/ 	.word	0x00013298
        /*0dfc*/ 	.short	0x0100
        /*0dfe*/ 	.byte	0x08
	.zero		1


	//   ....[17]....
        /*0e00*/ 	.word	0x000007c0
        /*0e04*/ 	.word	0x000000ff
        /*0e08*/ 	.word	0x000132a8
        /*0e0c*/ 	.short	0x0100
        /*0e0e*/ 	.byte	0x08
	.zero		1


	//   ....[18]....
        /*0e10*/ 	.word	0x000008f0
        /*0e14*/ 	.word	0x000000ff
        /*0e18*/ 	.word	0x000132b0
        /*0e1c*/ 	.short	0x0100
        /*0e1e*/ 	.byte	0x08
	.zero		1


	//   ....[19]....
        /*0e20*/ 	.word	0x00000900
        /*0e24*/ 	.word	0x000000ff
        /*0e28*/ 	.word	0x000132c0
        /*0e2c*/ 	.short	0x0100
        /*0e2e*/ 	.byte	0x08
	.zero		1


	//   ....[20]....
        /*0e30*/ 	.word	0x00000910
        /*0e34*/ 	.word	0x000000ff
        /*0e38*/ 	.word	0x000132b8
        /*0e3c*/ 	.short	0x0100
        /*0e3e*/ 	.byte	0x08
	.zero		1


	//   ....[21]....
        /*0e40*/ 	.word	0x00000920
        /*0e44*/ 	.word	0x000000ff
        /*0e48*/ 	.word	0x000132c8
        /*0e4c*/ 	.short	0x0100
        /*0e4e*/ 	.byte	0x08
	.zero		1


	//   ....[22]....
        /*0e50*/ 	.word	0x00002c30
        /*0e54*/ 	.word	0x0000004c
        /*0e58*/ 	.word	0x00013290
        /*0e5c*/ 	.short	0x010a
        /*0e5e*/ 	.byte	0x3f
	.zero		1


	//   ....[23]....
        /*0e60*/ 	.word	0x00003d30
        /*0e64*/ 	.word	0x0000004c
        /*0e68*/ 	.word	0x00013290
        /*0e6c*/ 	.short	0x010a
        /*0e6e*/ 	.byte	0x3f
	.zero		1


	//   ....[24]....
        /*0e70*/ 	.word	0x00004dd0
        /*0e74*/ 	.word	0x0000004c
        /*0e78*/ 	.word	0x00013290
        /*0e7c*/ 	.short	0x010a
        /*0e7e*/ 	.byte	0x3f
	.zero		1


	//   ....[25]....
        /*0e80*/ 	.word	0x00004fb0
        /*0e84*/ 	.word	0x00000004
        /*0e88*/ 	.word	0x00000000
        /*0e8c*/ 	.short	0x0101
        /*0e8e*/ 	.byte	0x3f
	.zero		1


	//   ....[26]....
        /*0e90*/ 	.word	0x00004ff0
        /*0e94*/ 	.word	0x0000004c
        /*0e98*/ 	.word	0x000132b0
        /*0e9c*/ 	.short	0x010a
        /*0e9e*/ 	.byte	0x3f
	.zero		1


	//   ....[27]....
        /*0ea0*/ 	.word	0x00005270
        /*0ea4*/ 	.word	0x0000004c
        /*0ea8*/ 	.word	0x00000000
        /*0eac*/ 	.short	0x0101
        /*0eae*/ 	.byte	0x3f
	.zero		1


	//   ....[28]....
        /*0eb0*/ 	.word	0x00005ff0
        /*0eb4*/ 	.word	0x00000012
        /*0eb8*/ 	.word	0x00013200
        /*0ebc*/ 	.short	0x010a
        /*0ebe*/ 	.byte	0x3f
	.zero		1


	//   ....[29]....
        /*0ec0*/ 	.word	0x00006040
        /*0ec4*/ 	.word	0x00000012
        /*0ec8*/ 	.word	0x00013200
        /*0ecc*/ 	.short	0x010a
        /*0ece*/ 	.byte	0x3f
	.zero		1


	//   ....[30]....
        /*0ed0*/ 	.word	0x000067b0
        /*0ed4*/ 	.word	0x00000012
        /*0ed8*/ 	.word	0x00013200
        /*0edc*/ 	.short	0x010a
        /*0ede*/ 	.byte	0x3f
	.zero		1


	//   ....[31]....
        /*0ee0*/ 	.word	0x00007c50
        /*0ee4*/ 	.word	0x00000012
        /*0ee8*/ 	.word	0x00013200
        /*0eec*/ 	.short	0x010a
        /*0eee*/ 	.byte	0x3f
	.zero		1


	//   ....[32]....
        /*0ef0*/ 	.word	0x00008de0
        /*0ef4*/ 	.word	0x0000000e
        /*0ef8*/ 	.word	0x00013230
        /*0efc*/ 	.short	0x010a
        /*0efe*/ 	.byte	0x3f
	.zero		1


	//   ....[33]....
        /*0f00*/ 	.word	0x00008ea0
        /*0f04*/ 	.word	0x0000000e
        /*0f08*/ 	.word	0x00013230
        /*0f0c*/ 	.short	0x010a
        /*0f0e*/ 	.byte	0x3f
	.zero		1


	//   ....[34]....
        /*0f10*/ 	.word	0x00009680
        /*0f14*/ 	.word	0x00000000
        /*0f18*/ 	.word	0x00000000
        /*0f1c*/ 	.short	0x0101
        /*0f1e*/ 	.byte	0x3f
	.zero		1


	//   ....[35]....
        /*0f20*/ 	.word	0x0000ceb0
        /*0f24*/ 	.word	0x00000009
        /*0f28*/ 	.word	0x00013230
        /*0f2c*/ 	.short	0x010a
        /*0f2e*/ 	.byte	0x3f
	.zero		1


	//   ....[36]....
        /*0f30*/ 	.word	0x0000cf40
        /*0f34*/ 	.word	0x00000009
        /*0f38*/ 	.word	0x00013230
        /*0f3c*/ 	.short	0x010a
        /*0f3e*/ 	.byte	0x3f
	.zero		1


	//   ....[37]....
        /*0f40*/ 	.word	0x0000d500
        /*0f44*/ 	.word	0x00000014
        /*0f48*/ 	.word	0x00013250
        /*0f4c*/ 	.short	0x010a
        /*0f4e*/ 	.byte	0x3f
	.zero		1


	//   ....[38]....
        /*0f50*/ 	.word	0x0000d550
        /*0f54*/ 	.word	0x00000014
        /*0f58*/ 	.word	0x00013250
        /*0f5c*/ 	.short	0x010a
        /*0f5e*/ 	.byte	0x3f
	.zero		1


	//   ....[39]....
        /*0f60*/ 	.word	0x0000d8f0
        /*0f64*/ 	.word	0x00000009
        /*0f68*/ 	.word	0x00000000
        /*0f6c*/ 	.short	0x0101
        /*0f6e*/ 	.byte	0x3f
	.zero		1


	//   ....[40]....
        /*0f70*/ 	.word	0x00010b60
        /*0f74*/ 	.word	0x00000014
        /*0f78*/ 	.word	0x00000000
        /*0f7c*/ 	.short	0x0101
        /*0f7e*/ 	.byte	0x3f
	.zero		1


	//   ....[41]....
        /*0f80*/ 	.word	0x000114d0
        /*0f84*/ 	.word	0x0000000d
        /*0f88*/ 	.word	0x00013230
        /*0f8c*/ 	.short	0x010a
        /*0f8e*/ 	.byte	0x3f
	.zero		1


	//   ....[42]....
        /*0f90*/ 	.word	0x00011560
        /*0f94*/ 	.word	0x0000000d
        /*0f98*/ 	.word	0x00013230
        /*0f9c*/ 	.short	0x010a
        /*0f9e*/ 	.byte	0x3f
	.zero		1


	//   ....[43]....
        /*0fa0*/ 	.word	0x00011b20
        /*0fa4*/ 	.word	0x00000014
        /*0fa8*/ 	.word	0x00013250
        /*0fac*/ 	.short	0x010a
        /*0fae*/ 	.byte	0x3f
	.zero		1


	//   ....[44]....
        /*0fb0*/ 	.word	0x00011b70
        /*0fb4*/ 	.word	0x00000014
        /*0fb8*/ 	.word	0x00013250
        /*0fbc*/ 	.short	0x010a
        /*0fbe*/ 	.byte	0x3f
	.zero		1


	//   ....[45]....
        /*0fc0*/ 	.word	0x00013300
        /*0fc4*/ 	.word	0x00000043
        /*0fc8*/ 	.word	0x00000000
        /*0fcc*/ 	.short	0x0101
        /*0fce*/ 	.byte	0x3f
	.zero		1


	//   ....[46]....
        /*0fd0*/ 	.word	0x00013560
        /*0fd4*/ 	.word	0x00000014
        /*0fd8*/ 	.word	0x00000000
        /*0fdc*/ 	.short	0x0101
        /*0fde*/ 	.byte	0x3f
	.zero		1


	//   ....[47]....
        /*0fe0*/ 	.word	0x00013aa0
        /*0fe4*/ 	.word	0x0000000b
        /*0fe8*/ 	.word	0x00013230
        /*0fec*/ 	.short	0x010a
        /*0fee*/ 	.byte	0x3f
	.zero		1


	//   ....[48]....
        /*0ff0*/ 	.word	0x00013b30
        /*0ff4*/ 	.word	0x0000000b
        /*0ff8*/ 	.word	0x00013230
        /*0ffc*/ 	.short	0x010a
        /*0ffe*/ 	.byte	0x3f
	.zero		1


	//   ....[49]....
        /*1000*/ 	.word	0x000140f0
        /*1004*/ 	.word	0x0000000f
        /*1008*/ 	.word	0x00013250
        /*100c*/ 	.short	0x010a
        /*100e*/ 	.byte	0x3f
	.zero		1


	//   ....[50]....
        /*1010*/ 	.word	0x00014140
        /*1014*/ 	.word	0x0000000f
        /*1018*/ 	.word	0x00013250
        /*101c*/ 	.short	0x010a
        /*101e*/ 	.byte	0x3f
	.zero		1


	//   ....[51]....
        /*1020*/ 	.word	0x00014580
        /*1024*/ 	.word	0x0000000a
        /*1028*/ 	.word	0x00000000
        /*102c*/ 	.short	0x0101
        /*102e*/ 	.byte	0x3f
	.zero		1


	//   ....[52]....
        /*1030*/ 	.word	0x00017ab0
        /*1034*/ 	.word	0x0000000f
        /*1038*/ 	.word	0x00000000
        /*103c*/ 	.short	0x0101
        /*103e*/ 	.byte	0x3f
	.zero		1


	//   ....[53]....
        /*1040*/ 	.word	0x00017d30
        /*1044*/ 	.word	0x00000009
        /*1048*/ 	.word	0x00013250
        /*104c*/ 	.short	0x010a
        /*104e*/ 	.byte	0x3f
	.zero		1


	//   ....[54]....
        /*1050*/ 	.word	0x00017d80
        /*1054*/ 	.word	0x00000009
        /*1058*/ 	.word	0x00013250
        /*105c*/ 	.short	0x010a
        /*105e*/ 	.byte	0x3f
	.zero		1


	//   ....[55]....
        /*1060*/ 	.word	0x000183f0
        /*1064*/ 	.word	0x00000009
        /*1068*/ 	.word	0x00000000
        /*106c*/ 	.short	0x0101
        /*106e*/ 	.byte	0x3f
	.zero		1


	//   ....[56]....
        /*1070*/ 	.word	0x00019e00
        /*1074*/ 	.word	0x00000000
        /*1078*/ 	.word	0x00000000
        /*107c*/ 	.short	0x0101
        /*107e*/ 	.byte	0x3f
	.zero		1


	//   ....[57]....
        /*1080*/ 	.word	0x0001a200
        /*1084*/ 	.word	0x00000006
        /*1088*/ 	.word	0x00000000
        /*108c*/ 	.short	0x0101
        /*108e*/ 	.byte	0x3f
	.zero		1


	//   ....[58]....
        /*1090*/ 	.word	0x0001d240
        /*1094*/ 	.word	0x00000013
        /*1098*/ 	.word	0x00013220
        /*109c*/ 	.short	0x010a
        /*109e*/ 	.byte	0x3f
	.zero		1


	//   ....[59]....
        /*10a0*/ 	.word	0x0001d2f0
        /*10a4*/ 	.word	0x00000005
        /*10a8*/ 	.word	0x000132a0
        /*10ac*/ 	.short	0x010a
        /*10ae*/ 	.byte	0x3f
	.zero		1


	//   ....[60]....
        /*10b0*/ 	.word	0x0001d520
        /*10b4*/ 	.word	0x00000005
        /*10b8*/ 	.word	0x000132c0
        /*10bc*/ 	.short	0x010a
        /*10be*/ 	.byte	0x3f
	.zero		1


	//   ....[61]....
        /*10c0*/ 	.word	0x0001d870
        /*10c4*/ 	.word	0x00000005
        /*10c8*/ 	.word	0x000132a0
        /*10cc*/ 	.short	0x010a
        /*10ce*/ 	.byte	0x3f
	.zero		1


	//   ....[62]....
        /*10d0*/ 	.word	0x0001da90
        /*10d4*/ 	.word	0x00000005
        /*10d8*/ 	.word	0x000132c0
        /*10dc*/ 	.short	0x010a
        /*10de*/ 	.byte	0x3f
	.zero		1


	//   ....[63]....
        /*10e0*/ 	.word	0x0001edc0
        /*10e4*/ 	.word	0x00000004
        /*10e8*/ 	.word	0x00013280
        /*10ec*/ 	.short	0x010a
        /*10ee*/ 	.byte	0x3f
	.zero		1


	//   ....[64]....
        /*10f0*/ 	.word	0x0001ef80
        /*10f4*/ 	.word	0x00000004
        /*10f8*/ 	.word	0x00013240
        /*10fc*/ 	.short	0x010a
        /*10fe*/ 	.byte	0x3f
	.zero		1


	//   ....[65]....
        /*1100*/ 	.word	0x0001fbc0
        /*1104*/ 	.word	0x00000013
        /*1108*/ 	.word	0x00013200
        /*110c*/ 	.short	0x0107
        /*110e*/ 	.byte	0x3f
	.zero		1


	//   ....[66]....
        /*1110*/ 	.word	0x0001fcb0
        /*1114*/ 	.word	0x00000013
        /*1118*/ 	.word	0x00013200
        /*111c*/ 	.short	0x0101
        /*111e*/ 	.byte	0x3f
	.zero		1


	//   ....[67]....
        /*1120*/ 	.word	0x0001fcd0
        /*1124*/ 	.word	0x00000013
        /*1128*/ 	.word	0x00013220
        /*112c*/ 	.short	0x010a
        /*112e*/ 	.byte	0x3f
	.zero		1


	//   ....[68]....
        /*1130*/ 	.word	0x0001ffa0
        /*1134*/ 	.word	0x00000004
        /*1138*/ 	.word	0x00013280
        /*113c*/ 	.short	0x010a
        /*113e*/ 	.byte	0x3f
	.zero		1


	//   ....[69]....
        /*1140*/ 	.word	0x000201f0
        /*1144*/ 	.word	0x00000004
        /*1148*/ 	.word	0x00013240
        /*114c*/ 	.short	0x010a
        /*114e*/ 	.byte	0x3f
	.zero		1


	//   ....[70]....
        /*1150*/ 	.word	0x000204b0
        /*1154*/ 	.word	0x00000003
        /*1158*/ 	.word	0x00013270
        /*115c*/ 	.short	0x010a
        /*115e*/ 	.byte	0x3f
	.zero		1


	//   ....[71]....
        /*1160*/ 	.word	0x00020530
        /*1164*/ 	.word	0x00000003
        /*1168*/ 	.word	0x00013260
        /*116c*/ 	.short	0x010a
        /*116e*/ 	.byte	0x3f
	.zero		1


	//   ....[72]....
        /*1170*/ 	.word	0x00020830
        /*1174*/ 	.word	0x00000003
        /*1178*/ 	.word	0x00013250
        /*117c*/ 	.short	0x0101
        /*117e*/ 	.byte	0x3f
	.zero		1


	//   ....[73]....
        /*1180*/ 	.word	0x000208b0
        /*1184*/ 	.word	0x00000003
        /*1188*/ 	.word	0x00000000
        /*118c*/ 	.short	0x0101
        /*118e*/ 	.byte	0x3f
	.zero		1


	//   ....[74]....
        /*1190*/ 	.word	0x00020aa0
        /*1194*/ 	.word	0x00000003
        /*1198*/ 	.word	0x00013270
        /*119c*/ 	.short	0x010a
        /*119e*/ 	.byte	0x3f
	.zero		1


	//   ....[75]....
        /*11a0*/ 	.word	0x00020b10
        /*11a4*/ 	.word	0x00000003
        /*11a8*/ 	.word	0x00013260
        /*11ac*/ 	.short	0x010a
        /*11ae*/ 	.byte	0x3f
	.zero		1


	//   ....[76]....
        /*11b0*/ 	.word	0x00020e10
        /*11b4*/ 	.word	0x00000003
        /*11b8*/ 	.word	0x00013250
        /*11bc*/ 	.short	0x0101
        /*11be*/ 	.byte	0x3f
	.zero		1


	//   ....[77]....
        /*11c0*/ 	.word	0x00020e60
        /*11c4*/ 	.word	0x00000000
        /*11c8*/ 	.word	0x00000000
        /*11cc*/ 	.short	0x0101
        /*11ce*/ 	.byte	0x3f
	.zero		1


	//   ....[78]....
        /*11d0*/ 	.word	0x00021fa0
        /*11d4*/ 	.word	0x00000009
        /*11d8*/ 	.word	0x00013220
        /*11dc*/ 	.short	0x010a
        /*11de*/ 	.byte	0x3f
	.zero		1


	//   ....[79]....
        /*11e0*/ 	.word	0x00022130
        /*11e4*/ 	.word	0x00000007
        /*11e8*/ 	.word	0x00000000
        /*11ec*/ 	.short	0x010a
        /*11ee*/ 	.byte	0x3f
	.zero		1


	//   ....[80]....
        /*11f0*/ 	.word	0x000221a0
        /*11f4*/ 	.word	0x00000003
        /*11f8*/ 	.word	0x00000000
        /*11fc*/ 	.short	0x010a
        /*11fe*/ 	.byte	0x3f
	.zero		1


	//   ....[81]....
        /*1200*/ 	.word	0x000221f0
        /*1204*/ 	.word	0x00000003
        /*1208*/ 	.word	0x00013260
        /*120c*/ 	.short	0x010a
        /*120e*/ 	.byte	0x3f
	.zero		1


	//   ....[82]....
        /*1210*/ 	.word	0x00022240
        /*1214*/ 	.word	0x00000005
        /*1218*/ 	.word	0x00013260
        /*121c*/ 	.short	0x010a
        /*121e*/ 	.byte	0x3f
	.zero		1


	//   ....[83]....
        /*1220*/ 	.word	0x00022280
        /*1224*/ 	.word	0x00000003
        /*1228*/ 	.word	0x00013280
        /*122c*/ 	.short	0x010a
        /*122e*/ 	.byte	0x3f
	.zero		1


	//   ....[84]....
        /*1230*/ 	.word	0x000222a0
        /*1234*/ 	.word	0x00000005
        /*1238*/ 	.word	0x00013280
        /*123c*/ 	.short	0x010a
        /*123e*/ 	.byte	0x3f
	.zero		1


	//   ....[85]....
        /*1240*/ 	.word	0x00022300
        /*1244*/ 	.word	0x0000004c
        /*1248*/ 	.word	0x00013290
        /*124c*/ 	.short	0x010a
        /*124e*/ 	.byte	0x3f
	.zero		1


	//   ....[86]....
        /*1250*/ 	.word	0x00022350
        /*1254*/ 	.word	0x0000004c
        /*1258*/ 	.word	0x00013290
        /*125c*/ 	.short	0x010a
        /*125e*/ 	.byte	0x3f
	.zero		1


	//   ....[87]....
        /*1260*/ 	.word	0x000223a0
        /*1264*/ 	.word	0x0000004c
        /*1268*/ 	.word	0x00013290
        /*126c*/ 	.short	0x010a
        /*126e*/ 	.byte	0x3f
	.zero		1


	//   ....[88]....
        /*1270*/ 	.word	0x000223f0
        /*1274*/ 	.word	0x0000004c
        /*1278*/ 	.word	0x000132b0
        /*127c*/ 	.short	0x010a
        /*127e*/ 	.byte	0x3f
	.zero		1


	//   ....[89]....
        /*1280*/ 	.word	0x000225f0
        /*1284*/ 	.word	0x00000012
        /*1288*/ 	.word	0x00013200
        /*128c*/ 	.short	0x010a
        /*128e*/ 	.byte	0x3f
	.zero		1


	//   ....[90]....
        /*1290*/ 	.word	0x000227f0
        /*1294*/ 	.word	0x00000012
        /*1298*/ 	.word	0x00013200
        /*129c*/ 	.short	0x010a
        /*129e*/ 	.byte	0x3f
	.zero		1


	//   ....[91]....
        /*12a0*/ 	.word	0x00022840
        /*12a4*/ 	.word	0x0000000e
        /*12a8*/ 	.word	0x00013230
        /*12ac*/ 	.short	0x010a
        /*12ae*/ 	.byte	0x3f
	.zero		1


	//   ....[92]....
        /*12b0*/ 	.word	0x00022890
        /*12b4*/ 	.word	0x00000009
        /*12b8*/ 	.word	0x00013230
        /*12bc*/ 	.short	0x010a
        /*12be*/ 	.byte	0x3f
	.zero		1


	//   ....[93]....
        /*12c0*/ 	.word	0x000228e0
        /*12c4*/ 	.word	0x00000014
        /*12c8*/ 	.word	0x00013250
        /*12cc*/ 	.short	0x010a
        /*12ce*/ 	.byte	0x3f
	.zero		1


	//   ....[94]....
        /*12d0*/ 	.word	0x00022930
        /*12d4*/ 	.word	0x0000000d
        /*12d8*/ 	.word	0x00013230
        /*12dc*/ 	.short	0x010a
        /*12de*/ 	.byte	0x3f
	.zero		1


	//   ....[95]....
        /*12e0*/ 	.word	0x00022980
        /*12e4*/ 	.word	0x00000014
        /*12e8*/ 	.word	0x00013250
        /*12ec*/ 	.short	0x010a
        /*12ee*/ 	.byte	0x3f
	.zero		1


	//   ....[96]....
        /*12f0*/ 	.word	0x000229d0
        /*12f4*/ 	.word	0x0000000b
        /*12f8*/ 	.word	0x00013230
        /*12fc*/ 	.short	0x010a
        /*12fe*/ 	.byte	0x3f
	.zero		1


	//   ....[97]....
        /*1300*/ 	.word	0x00022a20
        /*1304*/ 	.word	0x0000000f
        /*1308*/ 	.word	0x00013250
        /*130c*/ 	.short	0x010a
        /*130e*/ 	.byte	0x3f
	.zero		1


	//   ....[98]....
        /*1310*/ 	.word	0x00022a70
        /*1314*/ 	.word	0x00000009
        /*1318*/ 	.word	0x00013250
        /*131c*/ 	.short	0x010a
        /*131e*/ 	.byte	0x3f
	.zero		1


	//   ....[99]....
        /*1320*/ 	.word	0x00022c10
        /*1324*/ 	.word	0x00000013
        /*1328*/ 	.word	0x00013220
        /*132c*/ 	.short	0x010a
        /*132e*/ 	.byte	0x3f
	.zero		1


	//   ....[100]....
        /*1330*/ 	.word	0x00022c60
        /*1334*/ 	.word	0x00000005
        /*1338*/ 	.word	0x000132a0
        /*133c*/ 	.short	0x010a
        /*133e*/ 	.byte	0x3f
	.zero		1


	//   ....[101]....
        /*1340*/ 	.word	0x00022cb0
        /*1344*/ 	.word	0x00000005
        /*1348*/ 	.word	0x000132c0
        /*134c*/ 	.short	0x010a
        /*134e*/ 	.byte	0x3f
	.zero		1


	//   ....[102]....
        /*1350*/ 	.word	0x00022d00
        /*1354*/ 	.word	0x00000005
        /*1358*/ 	.word	0x000132a0
        /*135c*/ 	.short	0x010a
        /*135e*/ 	.byte	0x3f
	.zero		1


	//   ....[103]....
        /*1360*/ 	.word	0x00022d50
        /*1364*/ 	.word	0x00000005
        /*1368*/ 	.word	0x000132c0
        /*136c*/ 	.short	0x010a
        /*136e*/ 	.byte	0x3f
	.zero		1


	//   ....[104]....
        /*1370*/ 	.word	0x00022ef0
        /*1374*/ 	.word	0x00000004
        /*1378*/ 	.word	0x00013280
        /*137c*/ 	.short	0x010a
        /*137e*/ 	.byte	0x3f
	.zero		1


	//   ....[105]....
        /*1380*/ 	.word	0x00022f40
        /*1384*/ 	.word	0x00000004
        /*1388*/ 	.word	0x00013240
        /*138c*/ 	.short	0x010a
        /*138e*/ 	.byte	0x3f
	.zero		1


	//   ....[106]....
        /*1390*/ 	.word	0x00023710
        /*1394*/ 	.word	0x00000013
        /*1398*/ 	.word	0x00013220
        /*139c*/ 	.short	0x010a
        /*139e*/ 	.byte	0x3f
	.zero		1


	//   ....[107]....
        /*13a0*/ 	.word	0x00023760
        /*13a4*/ 	.word	0x00000004
        /*13a8*/ 	.word	0x00013280
        /*13ac*/ 	.short	0x010a
        /*13ae*/ 	.byte	0x3f
	.zero		1


	//   ....[108]....
        /*13b0*/ 	.word	0x000237b0
        /*13b4*/ 	.word	0x00000004
        /*13b8*/ 	.word	0x00013240
        /*13bc*/ 	.short	0x010a
        /*13be*/ 	.byte	0x3f
	.zero		1


	//   ....[109]....
        /*13c0*/ 	.word	0x00023800
        /*13c4*/ 	.word	0x00000003
        /*13c8*/ 	.word	0x00013270
        /*13cc*/ 	.short	0x010a
        /*13ce*/ 	.byte	0x3f
	.zero		1


	//   ....[110]....
        /*13d0*/ 	.word	0x00023850
        /*13d4*/ 	.word	0x00000003
        /*13d8*/ 	.word	0x00013260
        /*13dc*/ 	.short	0x010a
        /*13de*/ 	.byte	0x3f
	.zero		1


	//   ....[111]....
        /*13e0*/ 	.word	0x000238a0
        /*13e4*/ 	.word	0x00000003
        /*13e8*/ 	.word	0x00013270
        /*13ec*/ 	.short	0x010a
        /*13ee*/ 	.byte	0x3f
	.zero		1


	//   ....[112]....
        /*13f0*/ 	.word	0x000238f0
        /*13f4*/ 	.word	0x00000003
        /*13f8*/ 	.word	0x00013260
        /*13fc*/ 	.short	0x010a
        /*13fe*/ 	.byte	0x3f
	.zero		1


	//   ....[113]....
        /*1400*/ 	.word	0x00024350
        /*1404*/ 	.word	0x00000009
        /*1408*/ 	.word	0x00013220
        /*140c*/ 	.short	0x010a
        /*140e*/ 	.byte	0x3f
	.zero		1


	//   ....[114]....
        /*1410*/ 	.word	0x000244f0
        /*1414*/ 	.word	0x00000007
        /*1418*/ 	.word	0x00000000
        /*141c*/ 	.short	0x010a
        /*141e*/ 	.byte	0x3f
	.zero		1


	//   ....[115]....
        /*1420*/ 	.word	0x00024540
        /*1424*/ 	.word	0x00000003
        /*1428*/ 	.word	0x00000000
        /*142c*/ 	.short	0x010a
        /*142e*/ 	.byte	0x3f
	.zero		1


	//   ....[116]....
        /*1430*/ 	.word	0x00024590
        /*1434*/ 	.word	0x00000003
        /*1438*/ 	.word	0x00013260
        /*143c*/ 	.short	0x010a
        /*143e*/ 	.byte	0x3f
	.zero		1


	//   ....[117]....
        /*1440*/ 	.word	0x000245e0
        /*1444*/ 	.word	0x00000005
        /*1448*/ 	.word	0x00013260
        /*144c*/ 	.short	0x010a
        /*144e*/ 	.byte	0x3f
	.zero		1


	//   ....[118]....
        /*1450*/ 	.word	0x00024630
        /*1454*/ 	.word	0x00000003
        /*1458*/ 	.word	0x00013280
        /*145c*/ 	.short	0x010a
        /*145e*/ 	.byte	0x3f
	.zero		1


	//----- nvinfo : EIATTR_NUM_MBARRIERS
	.align		4
.L_235:
        /*1460*/ 	.byte	0x03, 0x38
        /*1462*/ 	.short	0x0016


	//----- nvinfo : EIATTR_EXIT_INSTR_OFFSETS
	.align		4
        /*1464*/ 	.byte	0x04, 0x1c
        /*1466*/ 	.short	(.L_237 - .L_236)


	//   ....[0]....
.L_236:
        /*1468*/ 	.word	0x000222f0


	//----- nvinfo : EIATTR_MAX_THREADS
	.align		4
.L_237:
        /*146c*/ 	.byte	0x04, 0x05
        /*146e*/ 	.short	(.L_239 - .L_238)
.L_238:
        /*1470*/ 	.word	0x00000200
        /*1474*/ 	.word	0x00000001
        /*1478*/ 	.word	0x00000001


	//----- nvinfo : EIATTR_CRS_STACK_SIZE
	.align		4
.L_239:
        /*147c*/ 	.byte	0x04, 0x1e
        /*147e*/ 	.short	(.L_241 - .L_240)
.L_240:
        /*1480*/ 	.word	0x00000000


	//----- nvinfo : EIATTR_CBANK_PARAM_SIZE
	.align		4
.L_241:
        /*1484*/ 	.byte	0x03, 0x19
        /*1486*/ 	.short	0x0af0


	//----- nvinfo : EIATTR_PARAM_CBANK
	.align		4
        /*1488*/ 	.byte	0x04, 0x0a
        /*148a*/ 	.short	(.L_243 - .L_242)
	.align		4
.L_242:
        /*148c*/ 	.word	index@(.nv.constant0._ZN7cutlass13device_kernelIN5flash11enable_sm90INS1_16FlashAttnFwdSm90INS1_25CollectiveMainloopFwdSm90ILi2EN4cute5tupleIJNS5_1CILi1EEES8_S8_EEENS6_IJNS7_ILi192EEENS7_ILi160EEENS7_ILi64EEEEEELi64ENS_12float_e4m3_tEfNS_4arch4Sm90ELb0ELb1ELb0ELb1ELb0ELb1ELb0ELb1ELb1ELb1ELb1ELb0EEENS1_21CollectiveEpilogueFwdINS6_IJSA_SC_SB_EEES9_NS_10bfloat16_tESG_Li384ELb1ELb1ELb1ELb1EEENS1_36VarlenDynamicPersistentTileSchedulerILi192ELi160ELi384ELi128ELb1ELb1ELb1ELb1ELb0ELb1EEEEEEEEEvNT_6ParamsE)
        /*1490*/ 	.short	0x0210
        /*1492*/ 	.short	0x0af0


	//----- nvinfo : EIATTR_SW_WAR
	.align		4
.L_243:
        /*1494*/ 	.byte	0x04, 0x36
        /*1496*/ 	.short	(.L_245 - .L_244)
.L_244:
        /*1498*/ 	.word	0x00000008
.L_245:


//--------------------- .nv.info._ZN7cutlass13device_kernelIN5flash11enable_sm90INS1_16FlashAttnFwdSm90INS1_25CollectiveMainloopFwdSm90ILi2EN4cute5tupleIJNS5_1CILi1EEES8_S8_EEENS6_IJNS7_ILi192EEENS7_ILi160EEENS7_ILi64EEEEEELi64ENS_12float_e4m3_tEfNS_4arch4Sm90ELb1ELb0ELb0ELb0ELb0ELb0ELb0ELb1ELb1ELb1ELb1ELb0EEENS1_21CollectiveEpilogueFwdINS6_IJSA_SC_SB_EEES9_NS_10bfloat16_tESG_Li384ELb0ELb1ELb1ELb1EEENS1_19SingleTileSchedulerILb0ELb1ELb1ELi192EEEEEEEEEvNT_6ParamsE --------------------------
	.section	.nv.info._ZN7cutlass13device_kernelIN5flash11enable_sm90INS1_16FlashAttnFwdSm90INS1_25CollectiveMainloopFwdSm90ILi2EN4cute5tupleIJNS5_1CILi1EEES8_S8_EEENS6_IJNS7_ILi192EEENS7_ILi160EEENS7_ILi64EEEEEELi64ENS_12float_e4m3_tEfNS_4arch4Sm90ELb1ELb0ELb0ELb0ELb0ELb0ELb0ELb1ELb1ELb1ELb1ELb0EEENS1_21CollectiveEpilogueFwdINS6_IJSA_SC_SB_EEES9_NS_10bfloat16_tESG_Li384ELb0ELb1ELb1ELb1EEENS1_19SingleTileSchedulerILb0ELb1ELb1ELi192EEEEEEEEEvNT_6ParamsE,"",@"SHT_CUDA_INFO"
	.sectionflags	@""
	.align	4


	//----- nvinfo : EIATTR_CUDA_API_VERSION
	.align		4
        /*0000*/ 	.byte	0x04, 0x37
        /*0002*/ 	.short	(.L_247 - .L_246)
.L_246:
        /*0004*/ 	.word	0x00000082


	//----- nvinfo : EIATTR_KPARAM_INFO
	.align		4
.L_247:
        /*0008*/ 	.byte	0x04, 0x17
        /*000a*/ 	.short	(.L_249 - .L_248)
.L_248:
        /*000c*/ 	.word	0x00000000
        /*0010*/ 	.short	0x0000
        /*0012*/ 	.short	0x0070
        /*0014*/ 	.byte	0x00, 0xf0, 0x01, 0x28


	//----- nvinfo : EIATTR_SPARSE_MMA_MASK
	.align		4
.L_249:
        /*0018*/ 	.byte	0x03, 0x50
        /*001a*/ 	.short	0x0000


	//----- nvinfo : EIATTR_MAXREG_COUNT
	.align		4
        /*001c*/ 	.byte	0x03, 0x1b
        /*001e*/ 	.short	0x0080


	//----- nvinfo : EIATTR_NUM_BARRIERS
	.align		4
        /*0020*/ 	.byte	0x02, 0x4c
        /*0022*/ 	.byte	0x09
	.zero		1


	//----- nvinfo : EIATTR_EXTERNS
	.align		4
        /*0024*/ 	.byte	0x04, 0x0f
        /*0026*/ 	.short	(.L_251 - .L_250)


	//   ....[0]....
	.align		4
.L_250:
        /*0028*/ 	.word	index@(__assertfail)


	//----- nvinfo : EIATTR_MERCURY_ISA_VERSION
	.align		4
.L_251:
        /*002c*/ 	.byte	0x03, 0x5f
        /*002e*/ 	.short	0x0101


	//----- nvinfo : EIATTR_INT_WARP_WIDE_INSTR_OFFSETS
	.align		4
        /*0030*/ 	.byte	0x04, 0x31
        /*0032*/ 	.short	(.L_253 - .L_252)


	//   ....[0]....
.L_252:
        /*0034*/ 	.word	0x00000120


	//   ....[1]....
        /*0038*/ 	.word	0x00000160


	//   ....[2]....
        /*003c*/ 	.word	0x000001d0


	//----- nvinfo : EIATTR_COOP_GROUP_MASK_REGIDS
	.align		4
.L_253:
        /*0040*/ 	.byte	0x04, 0x29
        /*0042*/ 	.short	(.L_255 - .L_254)


	//   ....[0]....
.L_254:
        /*0044*/ 	.word	0xffffffff


	//   ....[1]....
        /*0048*/ 	.word	0xffffffff


	//   ....[2]....
        /*004c*/ 	.word	0xffffffff


	//   ....[3]....
        /*0050*/ 	.word	0xffffffff


	//   ....[4]....
        /*0054*/ 	.word	0xffffffff


	//   ....[5]....
        /*0058*/ 	.word	0xffffffff


	//   ....[6]....
        /*005c*/ 	.word	0xffffffff


	//   ....[7]....
        /*0060*/ 	.word	0xffffffff


	//   ....[8]....
        /*0064*/ 	.word	0xffffffff


	//   ....[9]....
        /*0068*/ 	.word	0xffffffff


	//   ....[10]....
        /*006c*/ 	.word	0xffffffff


	//   ....[11]....
        /*0070*/ 	.word	0xffffffff


	//   ....[12]....
        /*0074*/ 	.word	0xffffffff


	//   ....[13]....
        /*0078*/ 	.word	0xffffffff


	//   ....[14]....
        /*007c*/ 	.word	0xffffffff


	//   ....[15]....
        /*0080*/ 	.word	0xffffffff


	//   ....[16]....
        /*0084*/ 	.word	0xffffffff


	//   ....[17]....
        /*0088*/ 	.word	0xffffffff


	//   ....[18]....
        /*008c*/ 	.word	0xffffffff


	//   ....[19]....
        /*0090*/ 	.word	0xffffffff


	//   ....[20]....
        /*0094*/ 	.word	0xffffffff


	//   ....[21]....
        /*0098*/ 	.word	0xffffffff


	//   ....[22]....
        /*009c*/ 	.word	0xffffffff


	//   ....[23]....
        /*00a0*/ 	.word	0xffffffff


	//   ....[24]....
        /*00a4*/ 	.word	0xffffffff


	//   ....[25]....
        /*00a8*/ 	.word	0xffffffff


	//   ....[26]....
        /*00ac*/ 	.word	0xffffffff


	//   ....[27]....
        /*00b0*/ 	.word	0xffffffff


	//   ....[28]....
        /*00b4*/ 	.word	0xffffffff


	//   ....[29]....
        /*00b8*/ 	.word	0xffffffff


	//   ....[30]....
        /*00bc*/ 	.word	0xffffffff


	//   ....[31]....
        /*00c0*/ 	.word	0xffffffff


	//   ....[32]....
        /*00c4*/ 	.word	0xffffffff


	//   ....[33]....
        /*00c8*/ 	.word	0xffffffff


	//   ....[34]....
        /*00cc*/ 	.word	0xffffffff


	//   ....[35]....
        /*00d0*/ 	.word	0xffffffff


	//   ....[36]....
        /*00d4*/ 	.word	0xffffffff


	//   ....[37]....
        /*00d8*/ 	.word	0xffffffff


	//   ....[38]....
        /*00dc*/ 	.word	0xffffffff


	//   ....[39]....
        /*00e0*/ 	.word	0xffffffff


	//   ....[40]....
        /*00e4*/ 	.word	0xffffffff


	//   ....[41]....
        /*00e8*/ 	.word	0xffffffff


	//   ....[42]....
        /*00ec*/ 	.word	0xffffffff


	//   ....[43]....
        /*00f0*/ 	.word	0xffffffff


	//   ....[44]....
        /*00f4*/ 	.word	0xffffffff


	//   ....[45]....
        /*00f8*/ 	.word	0xffffffff


	//   ....[46]....
        /*00fc*/ 	.word	0xffffffff


	//   ....[47]....
        /*0100*/ 	.word	0xffffffff


	//   ....[48]....
        /*0104*/ 	.word	0xffffffff


	//   ....[49]....
        /*0108*/ 	.word	0xffffffff


	//   ....[50]....
        /*010c*/ 	.word	0xffffffff


	//   ....[51]....
        /*0110*/ 	.word	0xffffffff


	//   ....[52]....
        /*0114*/ 	.word	0xffffffff


	//   ....[53]....
        /*0118*/ 	.word	0xffffffff


	//   ....[54]....
        /*011c*/ 	.word	0xffffffff


	//   ....[55]....
        /*0120*/ 	.word	0xffffffff


	//   ....[56]....
        /*0124*/ 	.word	0xffffffff


	//   ....[57]....
        /*0128*/ 	.word	0xffffffff


	//   ....[58]....
        /*012c*/ 	.word	0xffffffff


	//   ....[59]....
        /*0130*/ 	.word	0xffffffff


	//   ....[60]....
        /*0134*/ 	.word	0xffffffff


	//   ....[61]....
        /*0138*/ 	.word	0xffffffff


	//   ....[62]....
        /*013c*/ 	.word	0xffffffff


	//   ....[63]....
        /*0140*/ 	.word	0xffffffff


	//   ....[64]....
        /*0144*/ 	.word	0xffffffff


	//   ....[65]....
        /*0148*/ 	.word	0xffffffff


	//   ....[66]....
        /*014c*/ 	.word	0xffffffff


	//   ....[67]....
        /*0150*/ 	.word	0xffffffff


	//   ....[68]....
        /*0154*/ 	.word	0xffffffff


	//   ....[69]....
        /*0158*/ 	.word	0xffffffff


	//   ....[70]....
        /*015c*/ 	.word	0xffffffff


	//   ....[71]....
        /*0160*/ 	.word	0xffffffff


	//   ....[72]....
        /*0164*/ 	.word	0xffffffff


	//   ....[73]....
        /*0168*/ 	.word	0xffffffff


	//   ....[74]....
        /*016c*/ 	.word	0xffffffff


	//   ....[75]....
        /*0170*/ 	.word	0xffffffff


	//   ....[76]....
        /*0174*/ 	.word	0xffffffff


	//   ....[77]....
        /*0178*/ 	.word	0xffffffff


	//   ....[78]....
        /*017c*/ 	.word	0xffffffff


	//   ....[79]....
        /*0180*/ 	.word	0xffffffff


	//   ....[80]....
        /*0184*/ 	.word	0xffffffff


	//   ....[81]....
        /*0188*/ 	.word	0xffffffff


	//   ....[82]....
        /*018c*/ 	.word	0xffffffff


	//   ....[83]....
        /*0190*/ 	.word	0x0500000f


	//   ....[84]....
        /*0194*/ 	.word	0x0500000f


	//   ....[85]....
        /*0198*/ 	.word	0x0500000f


	//   ....[86]....
        /*019c*/ 	.word	0x0500000f


	//   ....[87]....
        /*01a0*/ 	.word	0x0500000f


	//   ....[88]....
        /*01a4*/ 	.word	0x0500000f


	//   ....[89]....
        /*01a8*/ 	.word	0x0500000f


	//   ....[90]....
        /*01ac*/ 	.word	0x0500000f


	//   ....[91]....
        /*01b0*/ 	.word	0x0500000f


	//   ....[92]....
        /*01b4*/ 	.word	0x0500000f


	//   ....[93]....
        /*01b8*/ 	.word	0x0500000f


	//   ....[94]....
        /*01bc*/ 	.word	0x0500000f


	//   ....[95]....
        /*01c0*/ 	.word	0x0500000f


	//----- nvinfo : EIATTR_COOP_GROUP_INSTR_OFFSETS
	.align		4
.L_255:
        /*01c4*/ 	.byte	0x04, 0x28
        /*01c6*/ 	.short	(.L_257 - .L_256)


	//   ....[0]....
.L_256:
        /*01c8*/ 	.word	0x00000050


	//   ....[1]....
        /*01cc*/ 	.word	0x00000130


	//   ....[2]....
        /*01d0*/ 	.word	0x00000180


	//   ....[3]....
        /*01d4*/ 	.word	0x000003b0


	//   ....[4]....
        /*01d8*/ 	.word	0x00000510


	//   ....[5]....
        /*01dc*/ 	.word	0x00000630


	//   ....[6]....
        /*01e0*/ 	.word	0x00000790


	//   ....[7]....
        /*01e4*/ 	.word	0x00001420


	//   ....[8]....
        /*01e8*/ 	.word	0x00001be0


	//   ....[9]....
        /*01ec*/ 	.word	0x00002600


	//   ....[10]....
        /*01f0*/ 	.word	0x00002630


	//   ....[11]....
        /*01f4*/ 	.word	0x000026a0


	//   ....[12]....
        /*01f8*/ 	.word	0x00003200


	//   ....[13]....
        /*01fc*/ 	.word	0x000032c0


	//   ....[14]....
        /*0200*/ 	.word	0x000048e0


	//   ....[15]....
        /*0204*/ 	.word	0x00004900


	//   ....[16]....
        /*0208*/ 	.word	0x00005210


	//   ....[17]....
        /*020c*/ 	.word	0x00005360


	//   ....[18]....
        /*0210*/ 	.word	0x00005e40


	//   ....[19]....
        /*0214*/ 	.word	0x00005eb0


	//   ....[20]....
        /*0218*/ 	.word	0x00007b40


	//   ....[21]....
        /*021c*/ 	.word	0x00007b90


	//   ....[22]....
        /*0220*/ 	.word	0x00007c10


	//   ....[23]....
        /*0224*/ 	.word	0x00007c30


	//   ....[24]....
        /*0228*/ 	.word	0x00009630


	//   ....[25]....
        /*022c*/ 	.word	0x00009640


	//   ....[26]....
        /*0230*/ 	.word	0x000096c0


	//   ....[27]....
        /*0234*/ 	.word	0x000096d0


	//   ....[28]....
        /*0238*/ 	.word	0x0000a210


	//   ....[29]....
        /*023c*/ 	.word	0x0000a220


	//   ....[30]....
        /*0240*/ 	.word	0x0000a230


	//   ....[31]....
        /*0244*/ 	.word	0x0000a240


	//   ....[32]....
        /*0248*/ 	.word	0x0000a250


	//   ....[33]....
        /*024c*/ 	.word	0x0000a260


	//   ....[34]....
        /*0250*/ 	.word	0x0000a280


	//   ....[35]....
        /*0254*/ 	.word	0x0000a290


	//   ....[36]....
        /*0258*/ 	.word	0x0000a2c0


	//   ....[37]....
        /*025c*/ 	.word	0x0000a2d0


	//   ....[38]....
        /*0260*/ 	.word	0x0000a2e0


	//   ....[39]....
        /*0264*/ 	.word	0x0000a310


	//   ....[40]....
        /*0268*/ 	.word	0x0000a330


	//   ....[41]....
        /*026c*/ 	.word	0x0000a340


	//   ....[42]....
        /*0270*/ 	.word	0x0000a360


	//   ....[43]....
        /*0274*/ 	.word	0x0000a370


	//   ....[44]....
        /*0278*/ 	.word	0x0000a380


	//   ....[45]....
        /*027c*/ 	.word	0x0000a390


	//   ....[46]....
        /*0280*/ 	.word	0x0000a3a0


	//   ....[47]....
        /*0284*/ 	.word	0x0000a3b0


	//   ....[48]....
        /*0288*/ 	.word	0x0000a3e0


	//   ....[49]....
        /*028c*/ 	.word	0x0000a440


	//   ....[50]....
        /*0290*/ 	.word	0x0000a470


	//   ....[51]....
        /*0294*/ 	.word	0x0000a490


	//   ....[52]....
        /*0298*/ 	.word	0x0000a4c0


	//   ....[53]....
        /*029c*/ 	.word	0x0000a4d0


	//   ....[54]....
        /*02a0*/ 	.word	0x0000a4e0


	//   ....[55]....
        /*02a4*/ 	.word	0x0000a4f0


	//   ....[56]....
        /*02a8*/ 	.word	0x0000a500


	//   ....[57]....
        /*02ac*/ 	.word	0x0000a510


	//   ....[58]....
        /*02b0*/ 	.word	0x0000a540


	//   ....[59]....
        /*02b4*/ 	.word	0x0000a550


	//   ....[60]....
        /*02b8*/ 	.word	0x0000a7a0


	//   ....[61]....
        /*02bc*/ 	.word	0x0000a7f0


	//   ....[62]....
        /*02c0*/ 	.word	0x0000a830


	//   ....[63]....
        /*02c4*/ 	.word	0x0000a870


	//   ....[64]....
        /*02c8*/ 	.word	0x0000a8c0


	//   ....[65]....
        /*02cc*/ 	.word	0x0000a8f0


	//   ....[66]....
        /*02d0*/ 	.word	0x0000acb0


	//   ....[67]....
        /*02d4*/ 	.word	0x0000ace0


	//   ....[68]....
        /*02d8*/ 	.word	0x0000b4d0


	//   ....[69]....
        /*02dc*/ 	.word	0x0000c290


	//   ....[70]....
        /*02e0*/ 	.word	0x0000cd70


	//   ....[71]....
        /*02e4*/ 	.word	0x0000cdb0


	//   ....[72]....
        /*02e8*/ 	.word	0x0000cde0


	//   ....[73]....
        /*02ec*/ 	.word	0x0000cdf0


	//   ....[74]....
        /*02f0*/ 	.word	0x0000ce00


	//   ....[75]....
        /*02f4*/ 	.word	0x0000ce20


	//   ....[76]....
        /*02f8*/ 	.word	0x0000ce60


	//   ....[77]....
        /*02fc*/ 	.word	0x0000cee0


	//   ....[78]....
        /*0300*/ 	.word	0x0000cf00


	//   ....[79]....
        /*0304*/ 	.word	0x0000cf60


	//   ....[80]....
        /*0308*/ 	.word	0x0000cfa0


	//   ....[81]....
        /*030c*/ 	.word	0x0000cfd0


	//   ....[82]....
        /*0310*/ 	.word	0x0000e1b0


	//   ....[83]....
        /*0314*/ 	.word	0x0000e760


	//   ....[84]....
        /*0318*/ 	.word	0x0000e930


	//   ....[85]....
        /*031c*/ 	.word	0x0000e980


	//   ....[86]....
        /*0320*/ 	.word	0x0000eab0


	//   ....[87]....
        /*0324*/ 	.word	0x0000eb10


	//   ....[88]....
        /*0328*/ 	.word	0x0000eb70


	//   ....[89]....
        /*032c*/ 	.word	0x0000ec30


	//   ....[90]....
        /*0330*/ 	.word	0x0000ec90


	//   ....[91]....
        /*0334*/ 	.word	0x0000ed50


	//   ....[92]....
        /*0338*/ 	.word	0x0000ede0


	//   ....[93]....
        /*033c*/ 	.word	0x0000eea0


	//   ....[94]....
        /*0340*/ 	.word	0x0000ef10


	//   ....[95]....
        /*0344*/ 	.word	0x0000efc0


	//----- nvinfo : EIATTR_REG_RECONFIG
	.align		4
.L_257:
        /*0348*/ 	.byte	0x01, 0x54
	.zero		2


	//----- nvinfo : EIATTR_SYSCALL_OFFSETS
	.align		4
        /*034c*/ 	.byte	0x04, 0x46
        /*034e*/ 	.short	(.L_259 - .L_258)


	//   ....[0]....
.L_258:
        /*0350*/ 	.word	0x00001600


	//   ....[1]....
        /*0354*/ 	.word	0x0000bcd0


	//   ....[2]....
        /*0358*/ 	.word	0x0000be10


	//   ....[3]....
        /*035c*/ 	.word	0x0000bf50


	//   ....[4]....
        /*0360*/ 	.word	0x0000c070


	//   ....[5]....
        /*0364*/ 	.word	0x0000c920


	//----- nvinfo : EIATTR_MBARRIER_INSTR_OFFSETS
	.align		4
.L_259:
        /*0368*/ 	.byte	0x04, 0x39
        /*036a*/ 	.short	(.L_261 - .L_260)


	//   ....[0]....
.L_260:
        /*036c*/ 	.word	0x00000260
        /*0370*/ 	.word	0x000000ff
        /*0374*/ 	.word	0x00012400
        /*0378*/ 	.short	0x0100
        /*037a*/ 	.byte	0x08
	.zero		1


	//   ....[1]....
        /*037c*/ 	.word	0x00000270
        /*0380*/ 	.word	0x000000ff
        /*0384*/ 	.word	0x00012420
        /*0388*/ 	.short	0x0100
        /*038a*/ 	.byte	0x08
	.zero		1


	//   ....[2]....
        /*038c*/ 	.word	0x00000360
        /*0390*/ 	.word	0x000000ff
        /*0394*/ 	.word	0x00012430
        /*0398*/ 	.short	0x0100
        /*039a*/ 	.byte	0x08
	.zero		1


	//   ....[3]....
        /*039c*/ 	.word	0x00000370
        /*03a0*/ 	.word	0x000000ff
        /*03a4*/ 	.word	0x00012440
        /*03a8*/ 	.short	0x0100
        /*03aa*/ 	.byte	0x08
	.zero		1


	//   ....[4]....
        /*03ac*/ 	.word	0x00000380
        /*03b0*/ 	.word	0x000000ff
        /*03b4*/ 	.word	0x00012438
        /*03b8*/ 	.short	0x0100
        /*03ba*/ 	.byte	0x08
	.zero		1


	//   ....[5]....
        /*03bc*/ 	.word	0x00000390
        /*03c0*/ 	.word	0x000000ff
        /*03c4*/ 	.word	0x00012448
        /*03c8*/ 	.short	0x0100
        /*03ca*/ 	.byte	0x08
	.zero		1


	//   ....[6]....
        /*03cc*/ 	.word	0x000004c0
        /*03d0*/ 	.word	0x000000ff
        /*03d4*/ 	.word	0x00012450
        /*03d8*/ 	.short	0x0100
        /*03da*/ 	.byte	0x08
	.zero		1


	//   ....[7]....
        /*03dc*/ 	.word	0x000004d0
        /*03e0*/ 	.word	0x000000ff
        /*03e4*/ 	.word	0x00012460
        /*03e8*/ 	.short	0x0100
        /*03ea*/ 	.byte	0x08
	.zero		1


	//   ....[8]....
        /*03ec*/ 	.word	0x000004e0
        /*03f0*/ 	.word	0x000000ff
        /*03f4*/ 	.word	0x00012458
        /*03f8*/ 	.short	0x0100
        /*03fa*/ 	.byte	0x08
	.zero		1


	//   ....[9]....
        /*03fc*/ 	.word	0x000004f0
        /*0400*/ 	.word	0x000000ff
        /*0404*/ 	.word	0x00012468
        /*0408*/ 	.short	0x0100
        /*040a*/ 	.byte	0x08
	.zero		1


	//   ....[10]....
        /*040c*/ 	.word	0x000005e0
        /*0410*/ 	.word	0x000000ff
        /*0414*/ 	.word	0x00012470
        /*0418*/ 	.short	0x0100
        /*041a*/ 	.byte	0x06
	.zero		1


	//   ....[11]....
        /*041c*/ 	.word	0x000005f0
        /*0420*/ 	.word	0x000000ff
        /*0424*/ 	.word	0x00012480
        /*0428*/ 	.short	0x0100
        /*042a*/ 	.byte	0x06
	.zero		1


	//   ....[12]....
        /*042c*/ 	.word	0x00000600
        /*0430*/ 	.word	0x000000ff
        /*0434*/ 	.word	0x00012478
        /*0438*/ 	.short	0x0100
        /*043a*/ 	.byte	0x06
	.zero		1


	//   ....[13]....
        /*043c*/ 	.word	0x00000610
        /*0440*/ 	.word	0x000000ff
        /*0444*/ 	.word	0x00012488
        /*0448*/ 	.short	0x0100
        /*044a*/ 	.byte	0x06
	.zero		1


	//   ....[14]....
        /*044c*/ 	.word	0x00000740
        /*0450*/ 	.word	0x000000ff
        /*0454*/ 	.word	0x00012490
        /*0458*/ 	.short	0x0100
        /*045a*/ 	.byte	0x08
	.zero		1


	//   ....[15]....
        /*045c*/ 	.word	0x00000750
        /*0460*/ 	.word	0x000000ff
        /*0464*/ 	.word	0x000124a0
        /*0468*/ 	.short	0x0100
        /*046a*/ 	.byte	0x08
	.zero		1


	//   ....[16]....
        /*046c*/ 	.word	0x00000760
        /*0470*/ 	.word	0x000000ff
        /*0474*/ 	.word	0x00012498
        /*0478*/ 	.short	0x0100
        /*047a*/ 	.byte	0x08
	.zero		1


	//   ....[17]....
        /*047c*/ 	.word	0x00000770
        /*0480*/ 	.word	0x000000ff
        /*0484*/ 	.word	0x000124a8
        /*0488*/ 	.short	0x0100
        /*048a*/ 	.byte	0x08
	.zero		1


	//   ....[18]....
        /*048c*/ 	.word	0x000008a0
        /*0490*/ 	.word	0x000000ff
        /*0494*/ 	.word	0x000124b0
        /*0498*/ 	.short	0x0100
        /*049a*/ 	.byte	0x08
	.zero		1


	//   ....[19]....
        /*049c*/ 	.word	0x000008b0
        /*04a0*/ 	.word	0x000000ff
        /*04a4*/ 	.word	0x000124c0
        /*04a8*/ 	.short	0x0100
        /*04aa*/ 	.byte	0x08
	.zero		1


	//   ....[20]....
        /*04ac*/ 	.word	0x000008c0
        /*04b0*/ 	.word	0x000000ff
        /*04b4*/ 	.word	0x000124b8
        /*04b8*/ 	.short	0x0100
        /*04ba*/ 	.byte	0x08
	.zero		1


	//   ....[21]....
        /*04bc*/ 	.word	0x000008d0
        /*04c0*/ 	.word	0x000000ff
        /*04c4*/ 	.word	0x000124c8
        /*04c8*/ 	.short	0x0100
        /*04ca*/ 	.byte	0x08
	.zero		1


	//   ....[22]....
        /*04cc*/ 	.word	0x00001620
        /*04d0*/ 	.word	0x000000ff
        /*04d4*/ 	.word	0x00012400
        /*04d8*/ 	.short	0x010a
        /*04da*/ 	.byte	0x31
	.zero		1


	//   ....[23]....
        /*04dc*/ 	.word	0x00001690
        /*04e0*/ 	.word	0x000000ff
        /*04e4*/ 	.word	0x00012430
        /*04e8*/ 	.short	0x010a
        /*04ea*/ 	.byte	0x31
	.zero		1


	//   ....[24]....
        /*04ec*/ 	.word	0x000016e0
        /*04f0*/ 	.word	0x000000ff
        /*04f4*/ 	.word	0x00012430
        /*04f8*/ 	.short	0x010a
        /*04fa*/ 	.byte	0x31
	.zero		1


	//   ....[25]....
        /*04fc*/ 	.word	0x00003610
        /*0500*/ 	.word	0x00000044
        /*0504*/ 	.word	0x00000000
        /*0508*/ 	.short	0x0101
        /*050a*/ 	.byte	0x3f
	.zero		1


	//   ....[26]....
        /*050c*/ 	.word	0x00004340
        /*0510*/ 	.word	0x000000ff
        /*0514*/ 	.word	0x00012430
        /*0518*/ 	.short	0x010a
        /*051a*/ 	.byte	0x13
	.zero		1


	//   ....[27]....
        /*051c*/ 	.word	0x00004380
        /*0520*/ 	.word	0x000000ff
        /*0524*/ 	.word	0x00012430
        /*0528*/ 	.short	0x010a
        /*052a*/ 	.byte	0x13
	.zero		1


	//   ....[28]....
        /*052c*/ 	.word	0x000047d0
        /*0530*/ 	.word	0x000000ff
        /*0534*/ 	.word	0x00012450
        /*0538*/ 	.short	0x010a
        /*053a*/ 	.byte	0x0d
	.zero		1


	//   ....[29]....
        /*053c*/ 	.word	0x00004810
        /*0540*/ 	.word	0x000000ff
        /*0544*/ 	.word	0x00012450
        /*0548*/ 	.short	0x010a
        /*054a*/ 	.byte	0x0d
	.zero		1


	//   ....[30]....
        /*054c*/ 	.word	0x000068f0
        /*0550*/ 	.word	0x00000002
        /*0554*/ 	.word	0x00000000
        /*0558*/ 	.short	0x0101
        /*055a*/ 	.byte	0x3f
	.zero		1


	//   ....[31]....
        /*055c*/ 	.word	0x00006be0
        /*0560*/ 	.word	0x000000ff
        /*0564*/ 	.word	0x00000000
        /*0568*/ 	.short	0x0101
        /*056a*/ 	.byte	0x06
	.zero		1


	//   ....[32]....
        /*056c*/ 	.word	0x00007140
        /*0570*/ 	.word	0x000000ff
        /*0574*/ 	.word	0x00012430
        /*0578*/ 	.short	0x010a
        /*057a*/ 	.byte	0x11
	.zero		1


	//   ....[33]....
        /*057c*/ 	.word	0x00007180
        /*0580*/ 	.word	0x000000ff
        /*0584*/ 	.word	0x00012430
        /*0588*/ 	.short	0x010a
        /*058a*/ 	.byte	0x11
	.zero		1


	//   ....[34]....
        /*058c*/ 	.word	0x000075c0
        /*0590*/ 	.word	0x000000ff
        /*0594*/ 	.word	0x00012450
        /*0598*/ 	.short	0x010a
        /*059a*/ 	.byte	0x0d
	.zero		1


	//   ....[35]....
        /*059c*/ 	.word	0x00007af0
        /*05a0*/ 	.word	0x000000ff
        /*05a4*/ 	.word	0x00012450
        /*05a8*/ 	.short	0x010a
        /*05aa*/ 	.byte	0x0d
	.zero		1


	//   ....[36]....
        /*05ac*/ 	.word	0x00008b70
        /*05b0*/ 	.word	0x00000002
        /*05b4*/ 	.word	0x00000000
        /*05b8*/ 	.short	0x0101
        /*05ba*/ 	.byte	0x3f
	.zero		1


	//   ....[37]....
        /*05bc*/ 	.word	0x00008e80
        /*05c0*/ 	.word	0x000000ff
        /*05c4*/ 	.word	0x00000000
        /*05c8*/ 	.short	0x0101
        /*05ca*/ 	.byte	0x06
	.zero		1


	//   ....[38]....
        /*05cc*/ 	.word	0x00009310
        /*05d0*/ 	.word	0x000000ff
        /*05d4*/ 	.word	0x00012450
        /*05d8*/ 	.short	0x010a
        /*05da*/ 	.byte	0x10
	.zero		1


	//   ....[39]....
        /*05dc*/ 	.word	0x00009350
        /*05e0*/ 	.word	0x000000ff
        /*05e4*/ 	.word	0x00012450
        /*05e8*/ 	.short	0x010a
        /*05ea*/ 	.byte	0x10
	.zero		1


	//   ....[40]....
        /*05ec*/ 	.word	0x000099b0
        /*05f0*/ 	.word	0x000000ff
        /*05f4*/ 	.word	0x00000000
        /*05f8*/ 	.short	0x0101
        /*05fa*/ 	.byte	0x04
	.zero		1


	//   ....[41]....
        /*05fc*/ 	.word	0x0000a920
        /*0600*/ 	.word	0x000000ff
        /*0604*/ 	.word	0x00000000
        /*0608*/ 	.short	0x0101
        /*060a*/ 	.byte	0x04
	.zero		1


	//   ....[42]....
        /*060c*/ 	.word	0x0000c4a0
        /*0610*/ 	.word	0x000000ff
        /*0614*/ 	.word	0x00012480
        /*0618*/ 	.short	0x010a
        /*061a*/ 	.byte	0x26
	.zero		1


	//   ....[43]....
        /*061c*/ 	.word	0x0000c600
        /*0620*/ 	.word	0x000000ff
        /*0624*/ 	.word	0x00012440
        /*0628*/ 	.short	0x010a
        /*062a*/ 	.byte	0x26
	.zero		1


	//   ....[44]....
        /*062c*/ 	.word	0x0000d0f0
        /*0630*/ 	.word	0x000000ff
        /*0634*/ 	.word	0x00012400
        /*0638*/ 	.short	0x0107
        /*063a*/ 	.byte	0x26
	.zero		1


	//   ....[45]....
        /*063c*/ 	.word	0x0000d130
        /*0640*/ 	.word	0x000000ff
        /*0644*/ 	.word	0x00012400
        /*0648*/ 	.short	0x0101
        /*064a*/ 	.byte	0x26
	.zero		1


	//   ....[46]....
        /*064c*/ 	.word	0x0000d140
        /*0650*/ 	.word	0x000000ff
        /*0654*/ 	.word	0x00012420
        /*0658*/ 	.short	0x010a
        /*065a*/ 	.byte	0x26
	.zero		1


	//   ....[47]....
        /*065c*/ 	.word	0x0000d430
        /*0660*/ 	.word	0x00000007
        /*0664*/ 	.word	0x00012480
        /*0668*/ 	.short	0x010a
        /*066a*/ 	.byte	0x3f
	.zero		1


	//   ....[48]....
        /*066c*/ 	.word	0x0000d630
        /*0670*/ 	.word	0x00000007
        /*0674*/ 	.word	0x00012440
        /*0678*/ 	.short	0x010a
        /*067a*/ 	.byte	0x3f
	.zero		1


	//   ....[49]....
        /*067c*/ 	.word	0x0000d8a0
        /*0680*/ 	.word	0x00000014
        /*0684*/ 	.word	0x00012470
        /*0688*/ 	.short	0x010a
        /*068a*/ 	.byte	0x3f
	.zero		1


	//   ....[50]....
        /*068c*/ 	.word	0x0000d900
        /*0690*/ 	.word	0x00000014
        /*0694*/ 	.word	0x00012460
        /*0698*/ 	.short	0x010a
        /*069a*/ 	.byte	0x3f
	.zero		1


	//   ....[51]....
        /*069c*/ 	.word	0x0000dbc0
        /*06a0*/ 	.word	0x00000014
        /*06a4*/ 	.word	0x00012450
        /*06a8*/ 	.short	0x0101
        /*06aa*/ 	.byte	0x3f
	.zero		1


	//   ....[52]....
        /*06ac*/ 	.word	0x0000dc30
        /*06b0*/ 	.word	0x00000004
        /*06b4*/ 	.word	0x00000000
        /*06b8*/ 	.short	0x0101
        /*06ba*/ 	.byte	0x3f
	.zero		1


	//   ....[53]....
        /*06bc*/ 	.word	0x0000dd30
        /*06c0*/ 	.word	0x0000000c
        /*06c4*/ 	.word	0x00012470
        /*06c8*/ 	.short	0x010a
        /*06ca*/ 	.byte	0x3f
	.zero		1


	//   ....[54]....
        /*06cc*/ 	.word	0x0000ddd0
        /*06d0*/ 	.word	0x0000000c
        /*06d4*/ 	.word	0x00012460
        /*06d8*/ 	.short	0x010a
        /*06da*/ 	.byte	0x3f
	.zero		1


	//   ....[55]....
        /*06dc*/ 	.word	0x0000e090
        /*06e0*/ 	.word	0x0000000c
        /*06e4*/ 	.word	0x00012450
        /*06e8*/ 	.short	0x0101
        /*06ea*/ 	.byte	0x3f
	.zero		1


	//   ....[56]....
        /*06ec*/ 	.word	0x0000e0f0
        /*06f0*/ 	.word	0x00000004
        /*06f4*/ 	.word	0x00000000
        /*06f8*/ 	.short	0x0101
        /*06fa*/ 	.byte	0x3f
	.zero		1


	//   ....[57]....
        /*06fc*/ 	.word	0x0000e190
        /*0700*/ 	.word	0x00000009
        /*0704*/ 	.word	0x00012420
        /*0708*/ 	.short	0x010a
        /*070a*/ 	.byte	0x3f
	.zero		1


	//   ....[58]....
        /*070c*/ 	.word	0x0000e2a0
        /*0710*/ 	.word	0x00000007
        /*0714*/ 	.word	0x00000000
        /*0718*/ 	.short	0x010a
        /*071a*/ 	.byte	0x3f
	.zero		1


	//   ....[59]....
        /*071c*/ 	.word	0x0000e310
        /*0720*/ 	.word	0x00000005
        /*0724*/ 	.word	0x00000000
        /*0728*/ 	.short	0x010a
        /*072a*/ 	.byte	0x3f
	.zero		1


	//   ....[60]....
        /*072c*/ 	.word	0x0000e360
        /*0730*/ 	.word	0x00000003
        /*0734*/ 	.word	0x00012460
        /*0738*/ 	.short	0x010a
        /*073a*/ 	.byte	0x3f
	.zero		1


	//   ....[61]....
        /*073c*/ 	.word	0x0000e3b0
        /*0740*/ 	.word	0x00000005
        /*0744*/ 	.word	0x00012460
        /*0748*/ 	.short	0x010a
        /*074a*/ 	.byte	0x3f
	.zero		1


	//   ....[62]....
        /*074c*/ 	.word	0x0000e3f0
        /*0750*/ 	.word	0x00000003
        /*0754*/ 	.word	0x00012480
        /*0758*/ 	.short	0x010a
        /*075a*/ 	.byte	0x3f
	.zero		1


	//   ....[63]....
        /*075c*/ 	.word	0x0000e410
        /*0760*/ 	.word	0x00000005
        /*0764*/ 	.word	0x00012480
        /*0768*/ 	.short	0x010a
        /*076a*/ 	.byte	0x3f
	.zero		1


	//   ....[64]....
        /*076c*/ 	.word	0x0000e480
        /*0770*/ 	.word	0x00000003
        /*0774*/ 	.word	0x00012400
        /*0778*/ 	.short	0x010a
        /*077a*/ 	.byte	0x3f
	.zero		1


	//   ....[65]....
        /*077c*/ 	.word	0x0000e4e0
        /*0780*/ 	.word	0x00000003
        /*0784*/ 	.word	0x00012430
        /*0788*/ 	.short	0x010a
        /*078a*/ 	.byte	0x3f
	.zero		1


	//   ....[66]....
        /*078c*/ 	.word	0x0000e540
        /*0790*/ 	.word	0x00000008
        /*0794*/ 	.word	0x00012430
        /*0798*/ 	.short	0x010a
        /*079a*/ 	.byte	0x3f
	.zero		1


	//   ....[67]....
        /*079c*/ 	.word	0x0000e5a0
        /*07a0*/ 	.word	0x00000008
        /*07a4*/ 	.word	0x00012450
        /*07a8*/ 	.short	0x010a
        /*07aa*/ 	.byte	0x3f
	.zero		1


	//   ....[68]....
        /*07ac*/ 	.word	0x0000e600
        /*07b0*/ 	.word	0x00000009
        /*07b4*/ 	.word	0x00012430
        /*07b8*/ 	.short	0x010a
        /*07ba*/ 	.byte	0x3f
	.zero		1


	//   ....[69]....
        /*07bc*/ 	.word	0x0000e660
        /*07c0*/ 	.word	0x00000009
        /*07c4*/ 	.word	0x00012450
        /*07c8*/ 	.short	0x010a
        /*07ca*/ 	.byte	0x3f
	.zero		1


	//   ....[70]....
        /*07cc*/ 	.word	0x0000e6c0
        /*07d0*/ 	.word	0x00000006
        /*07d4*/ 	.word	0x00012450
        /*07d8*/ 	.short	0x010a
        /*07da*/ 	.byte	0x3f
	.zero		1


	//   ....[71]....
        /*07dc*/ 	.word	0x0000e820
        /*07e0*/ 	.word	0x00000005
        /*07e4*/ 	.word	0x00012480
        /*07e8*/ 	.short	0x010a
        /*07ea*/ 	.byte	0x3f
	.zero		1


	//   ....[72]....
        /*07ec*/ 	.word	0x0000e880
        /*07f0*/ 	.word	0x00000005
        /*07f4*/ 	.word	0x00012440
        /*07f8*/ 	.short	0x010a
        /*07fa*/ 	.byte	0x3f
	.zero		1


	//   ....[73]....
        /*07fc*/ 	.word	0x0000f000
        /*0800*/ 	.word	0x00000003
        /*0804*/ 	.word	0x00012420
        /*0808*/ 	.short	0x010a
        /*080a*/ 	.byte	0x3f
	.zero		1


	//   ....[74]....
        /*080c*/ 	.word	0x0000f050
        /*0810*/ 	.word	0x00000007
        /*0814*/ 	.word	0x00012480
        /*0818*/ 	.short	0x010a
        /*081a*/ 	.byte	0x3f
	.zero		1


	//   ....[75]....
        /*081c*/ 	.word	0x0000f0a0
        /*0820*/ 	.word	0x00000007
        /*0824*/ 	.word	0x00012440
        /*0828*/ 	.short	0x010a
        /*082a*/ 	.byte	0x3f
	.zero		1


	//   ....[76]....
        /*082c*/ 	.word	0x0000f0f0
        /*0830*/ 	.word	0x00000014
        /*0834*/ 	.word	0x00012470
        /*0838*/ 	.short	0x010a
        /*083a*/ 	.byte	0x3f
	.zero		1


	//   ....[77]....
        /*083c*/ 	.word	0x0000f140
        /*0840*/ 	.word	0x00000014
        /*0844*/ 	.word	0x00012460
        /*0848*/ 	.short	0x010a
        /*084a*/ 	.byte	0x3f
	.zero		1


	//   ....[78]....
        /*084c*/ 	.word	0x0000f190
        /*0850*/ 	.word	0x0000000c
        /*0854*/ 	.word	0x00012470
        /*0858*/ 	.short	0x010a
        /*085a*/ 	.byte	0x3f
	.zero		1


	//   ....[79]....
        /*085c*/ 	.word	0x0000f1e0
        /*0860*/ 	.word	0x0000000c
        /*0864*/ 	.word	0x00012460
        /*0868*/ 	.short	0x010a
        /*086a*/ 	.byte	0x3f
	.zero		1


	//   ....[80]....
        /*086c*/ 	.word	0x0000f230
        /*0870*/ 	.word	0x00000009
        /*0874*/ 	.word	0x00012420
        /*0878*/ 	.short	0x010a
        /*087a*/ 	.byte	0x3f
	.zero		1


	//   ....[81]....
        /*087c*/ 	.word	0x0000f280
        /*0880*/ 	.word	0x00000007
        /*0884*/ 	.word	0x00000000
        /*0888*/ 	.short	0x010a
        /*088a*/ 	.byte	0x3f
	.zero		1


	//   ....[82]....
        /*088c*/ 	.word	0x0000f2d0
        /*0890*/ 	.word	0x00000005
        /*0894*/ 	.word	0x00000000
        /*0898*/ 	.short	0x010a
        /*089a*/ 	.byte	0x3f
	.zero		1


	//   ....[83]....
        /*089c*/ 	.word	0x0000f320
        /*08a0*/ 	.word	0x00000003
        /*08a4*/ 	.word	0x00012460
        /*08a8*/ 	.short	0x010a
        /*08aa*/ 	.byte	0x3f
	.zero		1


	//   ....[84]....
        /*08ac*/ 	.word	0x0000f370
        /*08b0*/ 	.word	0x00000005
        /*08b4*/ 	.word	0x00012460
        /*08b8*/ 	.short	0x010a
        /*08ba*/ 	.byte	0x3f
	.zero		1


	//   ....[85]....
        /*08bc*/ 	.word	0x0000f3c0
        /*08c0*/ 	.word	0x00000003
        /*08c4*/ 	.word	0x00012480
        /*08c8*/ 	.short	0x010a
        /*08ca*/ 	.byte	0x3f
	.zero		1


	//----- nvinfo : EIATTR_NUM_MBARRIERS
	.align		4
.L_261:
        /*08cc*/ 	.byte	0x03, 0x38
        /*08ce*/ 	.short	0x0016


	//----- nvinfo : EIATTR_EXIT_INSTR_OFFSETS
	.align		4
        /*08d0*/ 	.byte	0x04, 0x1c
        /*08d2*/ 	.short	(.L_263 - .L_262)


	//   ....[0]....
.L_262:
        /*08d4*/ 	.word	0x0000e460


	//----- nvinfo : EIATTR_MAX_THREADS
	.align		4
.L_263:
        /*08d8*/ 	.byte	0x04, 0x05
        /*08da*/ 	.short	(.L_265 - .L_264)
.L_264:
        /*08dc*/ 	.word	0x00000200
        /*08e0*/ 	.word	0x00000001
        /*08e4*/ 	.word	0x00000001


	//----- nvinfo : EIATTR_CRS_STACK_SIZE
	.align		4
.L_265:
        /*08e8*/ 	.byte	0x04, 0x1e
        /*08ea*/ 	.short	(.L_267 - .L_266)
.L_266:
        /*08ec*/ 	.word	0x00000000


	//----- nvinfo : EIATTR_CBANK_PARAM_SIZE
	.align		4
.L_267:
        /*08f0*/ 	.byte	0x03, 0x19
        /*08f2*/ 	.short	0x0a70


	//----- nvinfo : EIATTR_PARAM_CBANK
	.align		4
        /*08f4*/ 	.byte	0x04, 0x0a
        /*08f6*/ 	.short	(.L_269 - .L_268)
	.align		4
.L_268:
        /*08f8*/ 	.word	index@(.nv.constant0._ZN7cutlass13device_kernelIN5flash11enable_sm90INS1_16FlashAttnFwdSm90INS1_25CollectiveMainloopFwdSm90ILi2EN4cute5tupleIJNS5_1CILi1EEES8_S8_EEENS6_IJNS7_ILi192EEENS7_ILi160EEENS7_ILi64EEEEEELi64ENS_12float_e4m3_tEfNS_4arch4Sm90ELb1ELb0ELb0ELb0ELb0ELb0ELb0ELb1ELb1ELb1ELb1ELb0EEENS1_21CollectiveEpilogueFwdINS6_IJSA_SC_SB_EEES9_NS_10bfloat16_tESG_Li384ELb0ELb1ELb1ELb1EEENS1_19SingleTileSchedulerILb0ELb1ELb1ELi192EEEEEEEEEvNT_6ParamsE)
        /*08fc*/ 	.short	0x0210
        /*08fe*/ 	.short	0x0a70


	//----- nvinfo : EIATTR_SW_WAR
	.align		4
.L_269:
        /*0900*/ 	.byte	0x04, 0x36
        /*0902*/ 	.short	(.L_271 - .L_270)
.L_270:
        /*0904*/ 	.word	0x00000008
.L_271:


//--------------------- .nv.info._ZN7cutlass13device_kernelIN5flash11enable_sm90INS1_16FlashAttnFwdSm90INS1_25CollectiveMainloopFwdSm90ILi2EN4cute5tupleIJNS5_1CILi1EEES8_S8_EEENS6_IJNS7_ILi192EEENS7_ILi160EEENS7_ILi64EEEEEELi64ENS_12float_e4m3_tEfNS_4arch4Sm90ELb1ELb0ELb0ELb1ELb0ELb0ELb0ELb1ELb1ELb1ELb1ELb0EEENS1_21CollectiveEpilogueFwdINS6_IJSA_SC_SB_EEES9_NS_10bfloat16_tESG_Li384ELb1ELb1ELb1ELb1EEENS1_36VarlenDynamicPersistentTileSchedulerILi192ELi160ELi384ELi128ELb1ELb1ELb1ELb1ELb1ELb1EEEEEEEEEvNT_6ParamsE --------------------------
	.section	.nv.info._ZN7cutlass13device_kernelIN5flash11enable_sm90INS1_16FlashAttnFwdSm90INS1_25CollectiveMainloopFwdSm90ILi2EN4cute5tupleIJNS5_1CILi1EEES8_S8_EEENS6_IJNS7_ILi192EEENS7_ILi160EEENS7_ILi64EEEEEELi64ENS_12float_e4m3_tEfNS_4arch4Sm90ELb1ELb0ELb0ELb1ELb0ELb0ELb0ELb1ELb1ELb1ELb1ELb0EEENS1_21CollectiveEpilogueFwdINS6_IJSA_SC_SB_EEES9_NS_10bfloat16_tESG_Li384ELb1ELb1ELb1ELb1EEENS1_36VarlenDynamicPersistentTileSchedulerILi192ELi160ELi384ELi128ELb1ELb1ELb1ELb1ELb1ELb1EEEEEEEEEvNT_6ParamsE,"",@"SHT_CUDA_INFO"
	.sectionflags	@""
	.align	4


	//----- nvinfo : EIATTR_CUDA_API_VERSION
	.align		4
        /*0000*/ 	.byte	0x04, 0x37
        /*0002*/ 	.short	(.L_273 - .L_272)
.L_272:
        /*0004*/ 	.word	0x00000082


	//----- nvinfo : EIATTR_KPARAM_INFO
	.align		4
.L_273:
        /*0008*/ 	.byte	0x04, 0x17
        /*000a*/ 	.short	(.L_275 - .L_274)
.L_274:
        /*000c*/ 	.word	0x00000000
        /*0010*/ 	.short	0x0000
        /*0012*/ 	.short	0x0070
        /*0014*/ 	.byte	0x00, 0xf0, 0x01, 0x2a


	//----- nvinfo : EIATTR_SPARSE_MMA_MASK
	.align		4
.L_275:
        /*0018*/ 	.byte	0x03, 0x50
        /*001a*/ 	.short	0x0000


	//----- nvinfo : EIATTR_MAXREG_COUNT
	.align		4
        /*001c*/ 	.byte	0x03, 0x1b
        /*001e*/ 	.short	0x0080


	//----- nvinfo : EIATTR_NUM_BARRIERS
	.align		4
        /*0020*/ 	.byte	0x02, 0x4c
        /*0022*/ 	.byte	0x09
	.zero		1


	//----- nvinfo : EIATTR_EXTERNS
	.align		4
        /*0024*/ 	.byte	0x04, 0x0f
        /*0026*/ 	.short	(.L_277 - .L_276)


	//   ....[0]....
	.align		4
.L_276:
        /*0028*/ 	.word	index@(__assertfail)


	//----- nvinfo : EIATTR_ANNOTATIONS
	.align		4
.L_277:
        /*002c*/ 	.byte	0x04, 0x55
        /*002e*/ 	.short	(.L_279 - .L_278)


	//   ....[0]....
.L_278:
        /* <DEDUP_REMOVED lines=11> */


	//----- nvinfo : EIATTR_MERCURY_ISA_VERSION
	.align		4
.L_279:
        /*00c8*/ 	.byte	0x03, 0x5f
        /*00ca*/ 	.short	0x0101


	//----- nvinfo : EIATTR_UNUSED_LOAD_BYTE_OFFSET
	.align		4
        /*00cc*/ 	.byte	0x04, 0x44
        /*00ce*/ 	.short	(.L_281 - .L_280)


	//   ....[0]....
.L_280:
        /*00d0*/ 	.word	0x00000a00
        /*00d4*/ 	.word	0x0000fff0


	//   ....[1]....
        /*00d8*/ 	.word	0x0000a1b0
        /*00dc*/ 	.word	0x0000fff0


	//----- nvinfo : EIATTR_INT_WARP_WIDE_INSTR_OFFSETS
	.align		4
.L_281:
        /*00e0*/ 	.byte	0x04, 0x31
        /*00e2*/ 	.short	(.L_283 - .L_282)


	//   ....[0]....
.L_282:
        /*00e4*/ 	.word	0x00000130


	//   ....[1]....
        /*00e8*/ 	.word	0x00000170


	//   ....[2]....
        /*00ec*/ 	.word	0x000001e0


	//   ....[3]....
        /*00f0*/ 	.word	0x0000e850


	//   ....[4]....
        /*00f4*/ 	.word	0x0000e8e0


	//   ....[5]....
        /*00f8*/ 	.word	0x00010c10


	//   ....[6]....
        /*00fc*/ 	.word	0x00010ca0


	//----- nvinfo : EIATTR_COOP_GROUP_MASK_REGIDS
	.align		4
.L_283:
        /*0100*/ 	.byte	0x04, 0x29
        /*0102*/ 	.short	(.L_285 - .L_284)


	//   ....[0]....
.L_284:
        /*0104*/ 	.word	0xffffffff


	//   ....[1]....
        /*0108*/ 	.word	0xffffffff


	//   ....[2]....
        /*010c*/ 	.word	0xffffffff


	//   ....[3]....
        /*0110*/ 	.word	0xffffffff


	//   ....[4]....
        /*0114*/ 	.word	0xffffffff


	//   ....[5]....
        /*0118*/ 	.word	0xffffffff


	//   ....[6]....
        /*011c*/ 	.word	0xffffffff


	//   ....[7]....
        /*0120*/ 	.word	0xffffffff


	//   ....[8]....
        /*0124*/ 	.word	0xffffffff


	//   ....[9]....
        /*0128*/ 	.word	0xffffffff


	//   ....[10]....
        /*012c*/ 	.word	0xffffffff


	//   ....[11]....
        /*0130*/ 	.word	0xffffffff


	//   ....[12]....
        /*0134*/ 	.word	0xffffffff


	//   ....[13]....
        /*0138*/ 	.word	0xffffffff


	//   ....[14]....
        /*013c*/ 	.word	0xffffffff


	//   ....[15]....
        /*0140*/ 	.word	0xffffffff


	//   ....[16]....
        /*0144*/ 	.word	0xffffffff


	//   ....[17]....
        /*0148*/ 	.word	0xffffffff


	//   ....[18]....
        /*014c*/ 	.word	0xffffffff


	//   ....[19]....
        /*0150*/ 	.word	0xffffffff


	//   ....[20]....
        /*0154*/ 	.word	0xffffffff


	//   ....[21]....
        /*0158*/ 	.word	0xffffffff


	//   ....[22]....
        /*015c*/ 	.word	0xffffffff


	//   ....[23]....
        /*0160*/ 	.word	0xffffffff


	//   ....[24]....
        /*0164*/ 	.word	0xffffffff


	//   ....[25]....
        /*0168*/ 	.word	0xffffffff


	//   ....[26]....
        /*016c*/ 	.word	0xffffffff


	//   ....[27]....
        /*0170*/ 	.word	0xffffffff


	//   ....[28]....
        /*0174*/ 	.word	0xffffffff


	//   ....[29]....
        /*0178*/ 	.word	0xffffffff


	//   ....[30]....
        /*017c*/ 	.word	0xffffffff


	//   ....[31]....
        /*0180*/ 	.word	0xffffffff


	//   ....[32]....
        /*0184*/ 	.word	0xffffffff


	//   ....[33]....
        /*0188*/ 	.word	0xffffffff


	//   ....[34]....
        /*018c*/ 	.word	0xffffffff


	//   ....[35]....
        /*0190*/ 	.word	0xffffffff


	//   ....[36]....
        /*0194*/ 	.word	0xffffffff


	//   ....[37]....
        /*0198*/ 	.word	0xffffffff


	//   ....[38]....
        /*019c*/ 	.word	0xffffffff


	//   ....[39]....
        /*01a0*/ 	.word	0xffffffff


	//   ....[40]....
        /*01a4*/ 	.word	0xffffffff


	//   ....[41]....
        /*01a8*/ 	.word	0xffffffff


	//   ....[42]....
        /*01ac*/ 	.word	0xffffffff


	//   ....[43]....
        /*01b0*/ 	.word	0xffffffff


	//   ....[44]....
        /*01b4*/ 	.word	0xffffffff


	//   ....[45]....
        /*01b8*/ 	.word	0xffffffff


	//   ....[46]....
        /*01bc*/ 	.word	0xffffffff


	//   ....[47]....
        /*01c0*/ 	.word	0xffffffff


	//   ....[48]....
        /*01c4*/ 	.word	0xffffffff


	//   ....[49]....
        /*01c8*/ 	.word	0xffffffff


	//   ....[50]....
        /*01cc*/ 	.word	0xffffffff


	//   ....[51]....
        /*01d0*/ 	.word	0xffffffff


	//   ....[52]....
        /*01d4*/ 	.word	0xffffffff


	//   ....[53]....
        /*01d8*/ 	.word	0xffffffff


	//   ....[54]....
        /*01dc*/ 	.word	0xffffffff


	//   ....[55]....
        /*01e0*/ 	.word	0xffffffff


	//   ....[56]....
        /*01e4*/ 	.word	0xffffffff


	//   ....[57]....
        /*01e8*/ 	.word	0xffffffff


	//   ....[58]....
        /*01ec*/ 	.word	0xffffffff


	//   ....[59]....
        /*01f0*/ 	.word	0xffffffff


	//   ....[60]....
        /*01f4*/ 	.word	0xffffffff


	//   ....[61]....
        /*01f8*/ 	.word	0xffffffff


	//   ....[62]....
        /*01fc*/ 	.word	0xffffffff


	//   ....[63]....
        /*0200*/ 	.word	0xffffffff


	//   ....[64]....
        /*0204*/ 	.word	0xffffffff


	//   ....[65]....
        /*0208*/ 	.word	0xffffffff


	//   ....[66]....
        /*020c*/ 	.word	0xffffffff


	//   ....[67]....
        /*0210*/ 	.word	0xffffffff


	//   ....[68]....
        /*0214*/ 	.word	0xffffffff


	//   ....[69]....
        /*0218*/ 	.word	0xffffffff


	//   ....[70]....
        /*021c*/ 	.word	0xffffffff


	//   ....[71]....
        /*0220*/ 	.word	0xffffffff


	//   ....[72]....
        /*0224*/ 	.word	0xffffffff


	//   ....[73]....
        /*0228*/ 	.word	0xffffffff


	//   ....[74]....
        /*022c*/ 	.word	0xffffffff


	//   ....[75]....
        /*0230*/ 	.word	0xffffffff


	//   ....[76]....
        /*0234*/ 	.word	0xffffffff


	//   ....[77]....
        /*0238*/ 	.word	0xffffffff


	//   ....[78]....
        /*023c*/ 	.word	0xffffffff


	//   ....[79]....
        /*0240*/ 	.word	0xffffffff


	//   ....[80]....
        /*0244*/ 	.word	0xffffffff


	//   ....[81]....
        /*0248*/ 	.word	0xffffffff


	//   ....[82]....
        /*024c*/ 	.word	0xffffffff


	//   ....[83]....
        /*0250*/ 	.word	0xffffffff


	//   ....[84]....
        /*0254*/ 	.word	0xffffffff


	//   ....[85]....
        /*0258*/ 	.word	0xffffffff


	//   ....[86]....
        /*025c*/ 	.word	0xffffffff


	//   ....[87]....
        /*0260*/ 	.word	0xffffffff


	//   ....[88]....
        /*0264*/ 	.word	0xffffffff


	//   ....[89]....
        /*0268*/ 	.word	0xffffffff


	//   ....[90]....
        /*026c*/ 	.word	0xffffffff


	//   ....[91]....
        /*0270*/ 	.word	0xffffffff


	//   ....[92]....
        /*0274*/ 	.word	0xffffffff


	//   ....[93]....
        /*0278*/ 	.word	0xffffffff


	//   ....[94]....
        /*027c*/ 	.word	0xffffffff


	//   ....[95]....
        /*0280*/ 	.word	0xffffffff


	//   ....[96]....
        /*0284*/ 	.word	0xffffffff


	//   ....[97]....
        /*0288*/ 	.word	0xffffffff


	//   ....[98]....
        /*028c*/ 	.word	0xffffffff


	//   ....[99]....
        /*0290*/ 	.word	0xffffffff


	//   ....[100]....
        /*0294*/ 	.word	0xffffffff


	//   ....[101]....
        /*0298*/ 	.word	0xffffffff


	//   ....[102]....
        /*029c*/ 	.word	0xffffffff


	//   ....[103]....
        /*02a0*/ 	.word	0xffffffff


	//   ....[104]....
        /*02a4*/ 	.word	0xffffffff


	//   ....[105]....
        /*02a8*/ 	.word	0xffffffff


	//   ....[106]....
        /*02ac*/ 	.word	0xffffffff


	//   ....[107]....
        /*02b0*/ 	.word	0xffffffff


	//   ....[108]....
        /*02b4*/ 	.word	0xffffffff


	//   ....[109]....
        /*02b8*/ 	.word	0xffffffff


	//   ....[110]....
        /*02bc*/ 	.word	0xffffffff


	//   ....[111]....
        /*02c0*/ 	.word	0xffffffff


	//   ....[112]....
        /*02c4*/ 	.word	0xffffffff


	//   ....[113]....
        /*02c8*/ 	.word	0xffffffff


	//   ....[114]....
        /*02cc*/ 	.word	0xffffffff


	//   ....[115]....
        /*02d0*/ 	.word	0xffffffff


	//   ....[116]....
        /*02d4*/ 	.word	0xffffffff


	//   ....[117]....
        /*02d8*/ 	.word	0xffffffff


	//   ....[118]....
        /*02dc*/ 	.word	0xffffffff


	//   ....[119]....
        /*02e0*/ 	.word	0xffffffff


	//   ....[120]....
        /*02e4*/ 	.word	0xffffffff


	//   ....[121]....
        /*02e8*/ 	.word	0xffffffff


	//   ....[122]....
        /*02ec*/ 	.word	0xffffffff


	//   ....[123]....
        /*02f0*/ 	.word	0xffffffff


	//   ....[124]....
        /*02f4*/ 	.word	0xffffffff


	//   ....[125]....
        /*02f8*/ 	.word	0xffffffff


	//   ....[126]....
        /*02fc*/ 	.word	0xffffffff


	//   ....[127]....
        /*0300*/ 	.word	0xffffffff


	//   ....[128]....
        /*0304*/ 	.word	0xffffffff


	//   ....[129]....
        /*0308*/ 	.word	0xffffffff


	//   ....[130]....
        /*030c*/ 	.word	0xffffffff


	//   ....[131]....
        /*0310*/ 	.word	0xffffffff


	//   ....[132]....
        /*0314*/ 	.word	0xffffffff


	//   ....[133]....
        /*0318*/ 	.word	0x0500000f


	//   ....[134]....
        /*031c*/ 	.word	0x0500000f


	//   ....[135]....
        /*0320*/ 	.word	0x0500000f


	//   ....[136]....
        /*0324*/ 	.word	0x0500000f


	//   ....[137]....
        /*0328*/ 	.word	0x0500000f


	//   ....[138]....
        /*032c*/ 	.word	0x0500000f


	//   ....[139]....
        /*0330*/ 	.word	0x0500000f


	//   ....[140]....
        /*0334*/ 	.word	0x0500000f


	//   ....[141]....
        /*0338*/ 	.word	0x0500000f


	//   ....[142]....
        /*033c*/ 	.word	0x0500000f


	//   ....[143]....
        /*0340*/ 	.word	0x0500000f


	//   ....[144]....
        /*0344*/ 	.word	0x0500000f


	//   ....[145]....
        /*0348*/ 	.word	0x0500000f


	//   ....[146]....
        /*034c*/ 	.word	0x0500000f


	//----- nvinfo : EIATTR_COOP_GROUP_INSTR_OFFSETS
	.align		4
.L_285:
        /*0350*/ 	.byte	0x04, 0x28
        /*0352*/ 	.short	(.L_287 - .L_286)


	//   ....[0]....
.L_286:
        /*0354*/ 	.word	0x00000060


	//   ....[1]....
        /*0358*/ 	.word	0x00000140


	//   ....[2]....
        /*035c*/ 	.word	0x00000190


	//   ....[3]....
        /*0360*/ 	.word	0x000003c0


	//   ....[4]....
        /*0364*/ 	.word	0x00000520


	//   ....[5]....
        /*0368*/ 	.word	0x00000640


	//   ....[6]....
        /*036c*/ 	.word	0x000007a0


	//   ....[7]....
        /*0370*/ 	.word	0x00001bb0


	//   ....[8]....
        /*0374*/ 	.word	0x000022a0


	//   ....[9]....
        /*0378*/ 	.word	0x000022b0


	//   ....[10]....
        /*037c*/ 	.word	0x00002ce0


	//   ....[11]....
        /*0380*/ 	.word	0x00002db0


	//   ....[12]....
        /*0384*/ 	.word	0x00003860


	//   ....[13]....
        /*0388*/ 	.word	0x00003930


	//   ....[14]....
        /*038c*/ 	.word	0x00004fe0


	//   ....[15]....
        /*0390*/ 	.word	0x00005010


	//   ....[16]....
        /*0394*/ 	.word	0x000058b0


	//   ....[17]....
        /*0398*/ 	.word	0x000059c0


	//   ....[18]....
        /*039c*/ 	.word	0x000063d0


	//   ....[19]....
        /*03a0*/ 	.word	0x00006420


	//   ....[20]....
        /*03a4*/ 	.word	0x00008250


	//   ....[21]....
        /*03a8*/ 	.word	0x00008260


	//   ....[22]....
        /*03ac*/ 	.word	0x000082f0


	//   ....[23]....
        /*03b0*/ 	.word	0x00008300


	//   ....[24]....
        /*03b4*/ 	.word	0x00009bf0


	//   ....[25]....
        /*03b8*/ 	.word	0x00009c00


	//   ....[26]....
        /*03bc*/ 	.word	0x00009c80


	//   ....[27]....
        /*03c0*/ 	.word	0x00009c90


	//   ....[28]....
        /*03c4*/ 	.word	0x0000a690


	//   ....[29]....
        /*03c8*/ 	.word	0x0000a6a0


	//   ....[30]....
        /*03cc*/ 	.word	0x0000a6b0


	//   ....[31]....
        /*03d0*/ 	.word	0x0000a6c0


	//   ....[32]....
        /*03d4*/ 	.word	0x0000a6d0


	//   ....[33]....
        /*03d8*/ 	.word	0x0000a6e0


	//   ....[34]....
        /*03dc*/ 	.word	0x0000a700


	//   ....[35]....
        /*03e0*/ 	.word	0x0000a710


	//   ....[36]....
        /*03e4*/ 	.word	0x0000a720


	//   ....[37]....
        /*03e8*/ 	.word	0x0000a740


	//   ....[38]....
        /*03ec*/ 	.word	0x0000a760


	//   ....[39]....
        /*03f0*/ 	.word	0x0000a770


	//   ....[40]....
        /*03f4*/ 	.word	0x0000a7a0


	//   ....[41]....
        /*03f8*/ 	.word	0x0000a7b0


	//   ....[42]....
        /*03fc*/ 	.word	0x0000a7c0


	//   ....[43]....
        /*0400*/ 	.word	0x0000a7d0


	//   ....[44]....
        /*0404*/ 	.word	0x0000a7e0


	//   ....[45]....
        /*0408*/ 	.word	0x0000a810


	//   ....[46]....
        /*040c*/ 	.word	0x0000a830


	//   ....[47]....
        /*0410*/ 	.word	0x0000a860


	//   ....[48]....
        /*0414*/ 	.word	0x0000a880


	//   ....[49]....
        /*0418*/ 	.word	0x0000a8a0


	//   ....[50]....
        /*041c*/ 	.word	0x0000a8b0


	//   ....[51]....
        /*0420*/ 	.word	0x0000a8c0


	//   ....[52]....
        /*0424*/ 	.word	0x0000a8d0


	//   ....[53]....
        /*0428*/ 	.word	0x0000a900


	//   ....[54]....
        /*042c*/ 	.word	0x0000a920


	//   ....[55]....
        /*0430*/ 	.word	0x0000a950


	//   ....[56]....
        /*0434*/ 	.word	0x0000a980


	//   ....[57]....
        /*0438*/ 	.word	0x0000a9b0


	//   ....[58]....
        /*043c*/ 	.word	0x0000a9e0


	//   ....[59]....
        /*0440*/ 	.word	0x0000aa10


	//   ....[60]....
        /*0444*/ 	.word	0x0000b0a0


	//   ....[61]....
        /*0448*/ 	.word	0x0000b0b0


	//   ....[62]....
        /*044c*/ 	.word	0x0000b0c0


	//   ....[63]....
        /*0450*/ 	.word	0x0000b100


	//   ....[64]....
        /*0454*/ 	.word	0x0000b700


	//   ....[65]....
        /*0458*/ 	.word	0x0000b740


	//   ....[66]....
        /*045c*/ 	.word	0x0000b760


	//   ....[67]....
        /*0460*/ 	.word	0x0000b7a0


	//   ....[68]....
        /*0464*/ 	.word	0x0000b7c0


	//   ....[69]....
        /*0468*/ 	.word	0x0000b7d0


	//   ....[70]....
        /*046c*/ 	.word	0x0000b7f0


	//   ....[71]....
        /*0470*/ 	.word	0x0000b810


	//   ....[72]....
        /*0474*/ 	.word	0x0000bcb0


	//   ....[73]....
        /*0478*/ 	.word	0x0000bcc0


	//   ....[74]....
        /*047c*/ 	.word	0x0000bf00


	//   ....[75]....
        /*0480*/ 	.word	0x0000bf10


	//   ....[76]....
        /*0484*/ 	.word	0x0000ca20


	//   ....[77]....
        /*0488*/ 	.word	0x0000ca50


	//   ....[78]....
        /*048c*/ 	.word	0x0000ca90


	//   ....[79]....
        /*0490*/ 	.word	0x0000cac0


	//   ....[80]....
        /*0494*/ 	.word	0x0000cad0


	//   ....[81]....
        /*0498*/ 	.word	0x0000cae0


	//   ....[82]....
        /*049c*/ 	.word	0x0000caf0


	//   ....[83]....
        /*04a0*/ 	.word	0x0000cb10


	//   ....[84]....
        /*04a4*/ 	.word	0x0000cc60


	//   ....[85]....
        /*04a8*/ 	.word	0x0000ce60


	//   ....[86]....
        /*04ac*/ 	.word	0x0000ce90


	//   ....[87]....
        /*04b0*/ 	.word	0x0000cec0


	//   ....[88]....
        /*04b4*/ 	.word	0x0000cef0


	//   ....[89]....
        /*04b8*/ 	.word	0x0000cf20


	//   ....[90]....
        /*04bc*/ 	.word	0x0000cf70


	//   ....[91]....
        /*04c0*/ 	.word	0x0000d100


	//   ....[92]....
        /*04c4*/ 	.word	0x0000d130


	//   ....[93]....
        /*04c8*/ 	.word	0x0000d160


	//   ....[94]....
        /*04cc*/ 	.word	0x0000d190


	//   ....[95]....
        /*04d0*/ 	.word	0x0000d1c0


	//   ....[96]....
        /*04d4*/ 	.word	0x0000d1f0


	//   ....[97]....
        /*04d8*/ 	.word	0x0000d2a0


	//   ....[98]....
        /*04dc*/ 	.word	0x0000d300


	//   ....[99]....
        /*04e0*/ 	.word	0x0000d310


	//   ....[100]....
        /*04e4*/ 	.word	0x0000d360


	//   ....[101]....
        /*04e8*/ 	.word	0x0000ef90


	//   ....[102]....
        /*04ec*/ 	.word	0x0000fb80


	//   ....[103]....
        /*04f0*/ 	.word	0x0000fbb0


	//   ....[104]....
        /*04f4*/ 	.word	0x0000fbd0


	//   ....[105]....
        /*04f8*/ 	.word	0x0000fc40


	//   ....[106]....
        /*04fc*/ 	.word	0x0000fc60


	//   ....[107]....
        /*0500*/ 	.word	0x0000fcc0


	//   ....[108]....
        /*0504*/ 	.word	0x0000fce0


	//   ....[109]....
        /*0508*/ 	.word	0x0000fcf0


	//   ....[110]....
        /*050c*/ 	.word	0x0000fd70


	//   ....[111]....
        /*0510*/ 	.word	0x0000fd80


	//   ....[112]....
        /*0514*/ 	.word	0x0000fd90


	//   ....[113]....
        /*0518*/ 	.word	0x0000fda0


	//   ....[114]....
        /*051c*/ 	.word	0x00011380


	//   ....[115]....
        /*0520*/ 	.word	0x000113b0


	//   ....[116]....
        /*0524*/ 	.word	0x000113e0


	//   ....[117]....
        /*0528*/ 	.word	0x00011400


	//   ....[118]....
        /*052c*/ 	.word	0x00011420


	//   ....[119]....
        /*0530*/ 	.word	0x00011450


	//   ....[120]....
        /*0534*/ 	.word	0x00011480


	//   ....[121]....
        /*0538*/ 	.word	0x00011490


	//   ....[122]....
        /*053c*/ 	.word	0x00011600


	//   ....[123]....
        /*0540*/ 	.word	0x00011630


	//   ....[124]....
        /*0544*/ 	.word	0x00011660


	//   ....[125]....
        /*0548*/ 	.word	0x000116a0


	//   ....[126]....
        /*054c*/ 	.word	0x000116d0


	//   ....[127]....
        /*0550*/ 	.word	0x00011700


	//   ....[128]....
        /*0554*/ 	.word	0x00011780


	//   ....[129]....
        /*0558*/ 	.word	0x000117d0


	//   ....[130]....
        /*055c*/ 	.word	0x000117e0


	//   ....[131]....
        /*0560*/ 	.word	0x00011820


	//   ....[132]....
        /*0564*/ 	.word	0x00012240


	//   ....[133]....
        /*0568*/ 	.word	0x00012810


	//   ....[134]....
        /*056c*/ 	.word	0x000129d0


	//   ....[135]....
        /*0570*/ 	.word	0x00012a30


	//   ....[136]....
        /*0574*/ 	.word	0x00012a90


	//   ....[137]....
        /*0578*/ 	.word	0x00012b70


	//   ....[138]....
        /*057c*/ 	.word	0x00012bd0


	//   ....[139]....
        /*0580*/ 	.word	0x00012ca0


	//   ....[140]....
        /*0584*/ 	.word	0x00012d00


	//   ....[141]....
        /*0588*/ 	.word	0x00012dd0


	//   ....[142]....
        /*058c*/ 	.word	0x00012e30


	//   ....[143]....
        /*0590*/ 	.word	0x00012ee0


	//   ....[144]....
        /*0594*/ 	.word	0x00012f60


	//   ....[145]....
        /*0598*/ 	.word	0x00013010


	//   ....[146]....
        /*059c*/ 	.word	0x00013350


	//----- nvinfo : EIATTR_REG_RECONFIG
	.align		4
.L_287:
        /*05a0*/ 	.byte	0x01, 0x54
	.zero		2


	//----- nvinfo : EIATTR_SYSCALL_OFFSETS
	.align		4
        /*05a4*/ 	.byte	0x04, 0x46
        /*05a6*/ 	.short	(.L_289 - .L_288)


	//   ....[0]....
.L_288:
        /*05a8*/ 	.word	0x00001d60


	//   ....[1]....
        /*05ac*/ 	.word	0x0000ea40


	//   ....[2]....
        /*05b0*/ 	.word	0x0000eba0


	//   ....[3]....
        /*05b4*/ 	.word	0x0000ecf0


	//   ....[4]....
        /*05b8*/ 	.word	0x0000ee30


	//   ....[5]....
        /*05bc*/ 	.word	0x0000f700


	//----- nvinfo : EIATTR_MBARRIER_INSTR_OFFSETS
	.align		4
.L_289:
        /*05c0*/ 	.byte	0x04, 0x39
        /*05c2*/ 	.short	(.L_291 - .L_290)


	//   ....[0]....
.L_290:
        /*05c4*/ 	.word	0x00000270
        /*05c8*/ 	.word	0x000000ff
        /*05cc*/ 	.word	0x00013200
        /*05d0*/ 	.short	0x0100
        /*05d2*/ 	.byte	0x08
	.zero		1


	//   ....[1]....
        /*05d4*/ 	.word	0x00000280
        /*05d8*/ 	.word	0x000000ff
        /*05dc*/ 	.word	0x00013220
        /*05e0*/ 	.short	0x0100
        /*05e2*/ 	.byte	0x08
	.zero		1


	//   ....[2]....
        /*05e4*/ 	.word	0x00000370
        /*05e8*/ 	.word	0x000000ff
        /*05ec*/ 	.word	0x00013230
        /*05f0*/ 	.short	0x0100
        /*05f2*/ 	.byte	0x08
	.zero		1


	//   ....[3]....
        /*05f4*/ 	.word	0x00000380
        /*05f8*/ 	.word	0x000000ff
        /*05fc*/ 	.word	0x00013240
        /*0600*/ 	.short	0x0100
        /*0602*/ 	.byte	0x08
	.zero		1


	//   ....[4]....
        /*0604*/ 	.word	0x00000390
        /*0608*/ 	.word	0x000000ff
        /*060c*/ 	.word	0x00013238
        /*0610*/ 	.short	0x0100
        /*0612*/ 	.byte	0x08
	.zero		1


	//   ....[5]....
        /*0614*/ 	.word	0x000003a0
        /*0618*/ 	.word	0x000000ff
        /*061c*/ 	.word	0x00013248
        /*0620*/ 	.short	0x0100
        /*0622*/ 	.byte	0x08
	.zero		1


	//   ....[6]....
        /*0624*/ 	.word	0x000004d0
        /*0628*/ 	.word	0x000000ff
        /*062c*/ 	.word	0x00013250
        /*0630*/ 	.short	0x0100
        /*0632*/ 	.byte	0x08
	.zero		1


	//   ....[7]....
        /*0634*/ 	.word	0x000004e0
        /*0638*/ 	.word	0x000000ff
        /*063c*/ 	.word	0x00013260
        /*0640*/ 	.short	0x0100
        /*0642*/ 	.byte	0x08
	.zero		1


	//   ....[8]....
        /*0644*/ 	.word	0x000004f0
        /*0648*/ 	.word	0x000000ff
        /*064c*/ 	.word	0x00013258
        /*0650*/ 	.short	0x0100
        /*0652*/ 	.byte	0x08
	.zero		1


	//   ....[9]....
        /*0654*/ 	.word	0x00000500
        /*0658*/ 	.word	0x000000ff
        /*065c*/ 	.word	0x00013268
        /*0660*/ 	.short	0x0100
        /*0662*/ 	.byte	0x08
	.zero		1


	//   ....[10]....
        /*0664*/ 	.word	0x000005f0
        /*0668*/ 	.word	0x000000ff
        /*066c*/ 	.word	0x00013270
        /*0670*/ 	.short	0x0100
        /*0672*/ 	.byte	0x06
	.zero		1


	//   ....[11]....
        /*0674*/ 	.word	0x00000600
        /*0678*/ 	.word	0x000000ff
        /*067c*/ 	.word	0x00013280
        /*0680*/ 	.short	0x0100
        /*0682*/ 	.byte	0x06
	.zero		1


	//   ....[12]....
        /*0684*/ 	.word	0x00000610
        /*0688*/ 	.word	0x000000ff
        /*068c*/ 	.word	0x00013278
        /*0690*/ 	.short	0x0100
        /*0692*/ 	.byte	0x06
	.zero		1


	//   ....[13]....
        /*0694*/ 	.word	0x00000620
        /*0698*/ 	.word	0x000000ff
        /*069c*/ 	.word	0x00013288
        /*06a0*/ 	.short	0x0100
        /*06a2*/ 	.byte	0x06
	.zero		1


	//   ....[14]....
        /*06a4*/ 	.word	0x00000750
        /*06a8*/ 	.word	0x000000ff
        /*06ac*/ 	.word	0x00013290
        /*06b0*/ 	.short	0x0100
        /*06b2*/ 	.byte	0x08
	.zero		1


	//   ....[15]....
        /*06b4*/ 	.word	0x00000760
        /*06b8*/ 	.word	0x000000ff
        /*06bc*/ 	.word	0x000132a0
        /*06c0*/ 	.short	0x0100
        /*06c2*/ 	.byte	0x08
	.zero		1


	//   ....[16]....
        /*06c4*/ 	.word	0x00000770
        /*06c8*/ 	.word	0x000000ff
        /*06cc*/ 	.word	0x00013298
        /*06d0*/ 	.short	0x0100
        /*06d2*/ 	.byte	0x08
	.zero		1


	//   ....[17]....
        /*06d4*/ 	.word	0x00000780
        /*06d8*/ 	.word	0x000000ff
        /*06dc*/ 	.word	0x000132a8
        /*06e0*/ 	.short	0x0100
        /*06e2*/ 	.byte	0x08
	.zero		1


	//   ....[18]....
        /*06e4*/ 	.word	0x000008b0
        /*06e8*/ 	.word	0x000000ff
        /*06ec*/ 	.word	0x000132b0
        /*06f0*/ 	.short	0x0100
        /*06f2*/ 	.byte	0x08
	.zero		1


	//   ....[19]....
        /*06f4*/ 	.word	0x000008c0
        /*06f8*/ 	.word	0x000000ff
        /*06fc*/ 	.word	0x000132c0
        /*0700*/ 	.short	0x0100
        /*0702*/ 	.byte	0x08
	.zero		1


	//   ....[20]....
        /*0704*/ 	.word	0x000008d0
        /*0708*/ 	.word	0x000000ff
        /*070c*/ 	.word	0x000132b8
        /*0710*/ 	.short	0x0100
        /*0712*/ 	.byte	0x08
	.zero		1


	//   ....[21]....
        /*0714*/ 	.word	0x000008e0
        /*0718*/ 	.word	0x000000ff
        /*071c*/ 	.word	0x000132c8
        /*0720*/ 	.short	0x0100
        /*0722*/ 	.byte	0x08
	.zero		1


	//   ....[22]....
        /*0724*/ 	.word	0x00001de0
        /*0728*/ 	.word	0x000000ff
        /*072c*/ 	.word	0x00013200
        /*0730*/ 	.short	0x010a
        /*0732*/ 	.byte	0x2d
	.zero		1


	//   ....[23]....
        /*0734*/ 	.word	0x00001e60
        /*0738*/ 	.word	0x00000003
        /*073c*/ 	.word	0x00013230
        /*0740*/ 	.short	0x010a
        /*0742*/ 	.byte	0x3f
	.zero		1


	//   ....[24]....
        /*0744*/ 	.word	0x00001ea0
        /*0748*/ 	.word	0x00000003
        /*074c*/ 	.word	0x00013230
        /*0750*/ 	.short	0x010a
        /*0752*/ 	.byte	0x3f
	.zero		1


	//   ....[25]....
        /*0754*/ 	.word	0x00003c80
        /*0758*/ 	.word	0x00000028
        /*075c*/ 	.word	0x00000000
        /*0760*/ 	.short	0x0101
        /*0762*/ 	.byte	0x3f
	.zero		1


	//   ....[26]....
        /*0764*/ 	.word	0x00004950
        /*0768*/ 	.word	0x000000ff
        /*076c*/ 	.word	0x00013230
        /*0770*/ 	.short	0x010a
        /*0772*/ 	.byte	0x15
	.zero		1


	//   ....[27]....
        /*0774*/ 	.word	0x00004990
        /*0778*/ 	.word	0x000000ff
        /*077c*/ 	.word	0x00013230
        /*0780*/ 	.short	0x010a
        /*0782*/ 	.byte	0x15
	.zero		1


	//   ....[28]....
        /*0784*/ 	.word	0x00004de0
        /*0788*/ 	.word	0x000000ff
        /*078c*/ 	.word	0x00013250
        /*0790*/ 	.short	0x010a
        /*0792*/ 	.byte	0x0b
	.zero		1


	//   ....[29]....
        /*0794*/ 	.word	0x00004e20
        /*0798*/ 	.word	0x000000ff
        /*079c*/ 	.word	0x00013250
        /*07a0*/ 	.short	0x010a
        /*07a2*/ 	.byte	0x0b
	.zero		1


	//   ....[30]....
        /*07a4*/ 	.word	0x00006f10
        /*07a8*/ 	.word	0x00000003
        /*07ac*/ 	.word	0x00000000
        /*07b0*/ 	.short	0x0101
        /*07b2*/ 	.byte	0x3f
	.zero		1


	//   ....[31]....
        /*07b4*/ 	.word	0x000071e0
        /*07b8*/ 	.word	0x000000ff
        /*07bc*/ 	.word	0x00000000
        /*07c0*/ 	.short	0x0101
        /*07c2*/ 	.byte	0x06
	.zero		1


	//   ....[32]....
        /*07c4*/ 	.word	0x00007760
        /*07c8*/ 	.word	0x000000ff
        /*07cc*/ 	.word	0x00013230
        /*07d0*/ 	.short	0x010a
        /*07d2*/ 	.byte	0x06
	.zero		1


	//   ....[33]....
        /*07d4*/ 	.word	0x000077a0
        /*07d8*/ 	.word	0x000000ff
        /*07dc*/ 	.word	0x00013230
        /*07e0*/ 	.short	0x010a
        /*07e2*/ 	.byte	0x06
	.zero		1


	//   ....[34]....
        /*07e4*/ 	.word	0x00007bf0
        /*07e8*/ 	.word	0x000000ff
        /*07ec*/ 	.word	0x00013250
        /*07f0*/ 	.short	0x010a
        /*07f2*/ 	.byte	0x0b
	.zero		1


	//   ....[35]....
        /*07f4*/ 	.word	0x00007c30
        /*07f8*/ 	.word	0x000000ff
        /*07fc*/ 	.word	0x00013250
        /*0800*/ 	.short	0x010a
        /*0802*/ 	.byte	0x0b
	.zero		1


	//   ....[36]....
        /*0804*/ 	.word	0x00009170
        /*0808*/ 	.word	0x00000003
        /*080c*/ 	.word	0x00000000
        /*0810*/ 	.short	0x0101
        /*0812*/ 	.byte	0x3f
	.zero		1


	//   ....[37]....
        /*0814*/ 	.word	0x000094c0
        /*0818*/ 	.word	0x000000ff
        /*081c*/ 	.word	0x00000000
        /*0820*/ 	.short	0x0101
        /*0822*/ 	.byte	0x06
	.zero		1


	//   ....[38]....
        /*0824*/ 	.word	0x00009950
        /*0828*/ 	.word	0x000000ff
        /*082c*/ 	.word	0x00013250
        /*0830*/ 	.short	0x010a
        /*0832*/ 	.byte	0x05
	.zero		1


	//   ....[39]....
        /*0834*/ 	.word	0x00009990
        /*0838*/ 	.word	0x000000ff
        /*083c*/ 	.word	0x00013250
        /*0840*/ 	.short	0x010a
        /*0842*/ 	.byte	0x05
	.zero		1


	//   ....[40]....
        /*0844*/ 	.word	0x00009f70
        /*0848*/ 	.word	0x000000ff
        /*084c*/ 	.word	0x00000000
        /*0850*/ 	.short	0x0101
        /*0852*/ 	.byte	0x04
	.zero		1


	//   ....[41]....
        /*0854*/ 	.word	0x0000b5c0
        /*0858*/ 	.word	0x00000000
        /*085c*/ 	.word	0x00000000
        /*0860*/ 	.short	0x0101
        /*0862*/ 	.byte	0x3f
	.zero		1


	//   ....[42]....
        /*0864*/ 	.word	0x0000bca0
        /*0868*/ 	.word	0x00000006
        /*086c*/ 	.word	0x00000000
        /*0870*/ 	.short	0x0101
        /*0872*/ 	.byte	0x3f
	.zero		1


	//   ....[43]....
        /*0874*/ 	.word	0x0000f1d0
        /*0878*/ 	.word	0x00000002
        /*087c*/ 	.word	0x00013280
        /*0880*/ 	.short	0x010a
        /*0882*/ 	.byte	0x3f
	.zero		1


	//   ....[44]....
        /*0884*/ 	.word	0x0000f360
        /*0888*/ 	.word	0x00000002
        /*088c*/ 	.word	0x00013240
        /*0890*/ 	.short	0x010a
        /*0892*/ 	.byte	0x3f
	.zero		1


	//   ....[45]....
        /*0894*/ 	.word	0x0000fea0
        /*0898*/ 	.word	0x00000010
        /*089c*/ 	.word	0x00013200
        /*08a0*/ 	.short	0x0107
        /*08a2*/ 	.byte	0x3f
	.zero		1


	//   ....[46]....
        /*08a4*/ 	.word	0x0000ffa0
        /*08a8*/ 	.word	0x00000010
        /*08ac*/ 	.word	0x00013200
        /*08b0*/ 	.short	0x0101
        /*08b2*/ 	.byte	0x3f
	.zero		1


	//   ....[47]....
        /*08b4*/ 	.word	0x0000ffc0
        /*08b8*/ 	.word	0x00000010
        /*08bc*/ 	.word	0x00013220
        /*08c0*/ 	.short	0x010a
        /*08c2*/ 	.byte	0x3f
	.zero		1


	//   ....[48]....
        /*08c4*/ 	.word	0x000102a0
        /*08c8*/ 	.word	0x00000009
        /*08cc*/ 	.word	0x00013280
        /*08d0*/ 	.short	0x010a
        /*08d2*/ 	.byte	0x3f
	.zero		1


	//   ....[49]....
        /*08d4*/ 	.word	0x000104d0
        /*08d8*/ 	.word	0x00000009
        /*08dc*/ 	.word	0x00013240
        /*08e0*/ 	.short	0x010a
        /*08e2*/ 	.byte	0x3f
	.zero		1


	//   ....[50]....
        /*08e4*/ 	.word	0x00010790
        /*08e8*/ 	.word	0x00000003
        /*08ec*/ 	.word	0x00013270
        /*08f0*/ 	.short	0x010a
        /*08f2*/ 	.byte	0x3f
	.zero		1


	//   ....[51]....
        /*08f4*/ 	.word	0x00010810
        /*08f8*/ 	.word	0x00000003
        /*08fc*/ 	.word	0x00013260
        /*0900*/ 	.short	0x010a
        /*0902*/ 	.byte	0x3f
	.zero		1


	//   ....[52]....
        /*0904*/ 	.word	0x00010af0
        /*0908*/ 	.word	0x00000003
        /*090c*/ 	.word	0x00013250
        /*0910*/ 	.short	0x0101
        /*0912*/ 	.byte	0x3f
	.zero		1


	//   ....[53]....
        /*0914*/ 	.word	0x00010b70
        /*0918*/ 	.word	0x00000002
        /*091c*/ 	.word	0x00000000
        /*0920*/ 	.short	0x0101
        /*0922*/ 	.byte	0x3f
	.zero		1


	//   ....[54]....
        /*0924*/ 	.word	0x00010d60
        /*0928*/ 	.word	0x00000002
        /*092c*/ 	.word	0x00013270
        /*0930*/ 	.short	0x010a
        /*0932*/ 	.byte	0x3f
	.zero		1


	//   ....[55]....
        /*0934*/ 	.word	0x00010de0
        /*0938*/ 	.word	0x00000002
        /*093c*/ 	.word	0x00013260
        /*0940*/ 	.short	0x010a
        /*0942*/ 	.byte	0x3f
	.zero		1


	//   ....[56]....
        /*0944*/ 	.word	0x000110b0
        /*0948*/ 	.word	0x00000002
        /*094c*/ 	.word	0x00013250
        /*0950*/ 	.short	0x0101
        /*0952*/ 	.byte	0x3f
	.zero		1


	//   ....[57]....
        /*0954*/ 	.word	0x00011100
        /*0958*/ 	.word	0x00000000
        /*095c*/ 	.word	0x00000000
        /*0960*/ 	.short	0x0101
        /*0962*/ 	.byte	0x3f
	.zero		1


	//   ....[58]....
        /*0964*/ 	.word	0x000121c0
        /*0968*/ 	.word	0x00000007
        /*096c*/ 	.word	0x00013220
        /*0970*/ 	.short	0x010a
        /*0972*/ 	.byte	0x3f
	.zero		1


	//   ....[59]....
        /*0974*/ 	.word	0x00012360
        /*0978*/ 	.word	0x00000005
        /*097c*/ 	.word	0x00000000
        /*0980*/ 	.short	0x010a
        /*0982*/ 	.byte	0x3f
	.zero		1


	//   ....[60]....
        /*0984*/ 	.word	0x000123d0
        /*0988*/ 	.word	0x00000003
        /*098c*/ 	.word	0x00000000
        /*0990*/ 	.short	0x010a
        /*0992*/ 	.byte	0x3f
	.zero		1


	//   ....[61]....
        /*0994*/ 	.word	0x00012420
        /*0998*/ 	.word	0x00000003
        /*099c*/ 	.word	0x00013260
        /*09a0*/ 	.short	0x010a
        /*09a2*/ 	.byte	0x3f
	.zero		1


	//   ....[62]....
        /*09a4*/ 	.word	0x00012470
        /*09a8*/ 	.word	0x00000005
        /*09ac*/ 	.word	0x00013260
        /*09b0*/ 	.short	0x010a
        /*09b2*/ 	.byte	0x3f
	.zero		1


	//   ....[63]....
        /*09b4*/ 	.word	0x000124b0
        /*09b8*/ 	.word	0x00000003
        /*09bc*/ 	.word	0x00013280
        /*09c0*/ 	.short	0x010a
        /*09c2*/ 	.byte	0x3f
	.zero		1


	//   ....[64]....
        /*09c4*/ 	.word	0x000124d0
        /*09c8*/ 	.word	0x00000005
        /*09cc*/ 	.word	0x00013280
        /*09d0*/ 	.short	0x010a
        /*09d2*/ 	.byte	0x3f
	.zero		1


	//   ....[65]....
        /*09d4*/ 	.word	0x00012540
        /*09d8*/ 	.word	0x00000003
        /*09dc*/ 	.word	0x00013200
        /*09e0*/ 	.short	0x010a
        /*09e2*/ 	.byte	0x3f
	.zero		1


	//   ....[66]....
        /*09e4*/ 	.word	0x00012590
        /*09e8*/ 	.word	0x00000003
        /*09ec*/ 	.word	0x00013230
        /*09f0*/ 	.short	0x010a
        /*09f2*/ 	.byte	0x3f
	.zero		1


	//   ....[67]....
        /*09f4*/ 	.word	0x000125f0
        /*09f8*/ 	.word	0x00000006
        /*09fc*/ 	.word	0x00013230
        /*0a00*/ 	.short	0x010a
        /*0a02*/ 	.byte	0x3f
	.zero		1


	//   ....[68]....
        /*0a04*/ 	.word	0x00012650
        /*0a08*/ 	.word	0x00000006
        /*0a0c*/ 	.word	0x00013250
        /*0a10*/ 	.short	0x010a
        /*0a12*/ 	.byte	0x3f
	.zero		1


	//   ....[69]....
        /*0a14*/ 	.word	0x000126b0
        /*0a18*/ 	.word	0x00000009
        /*0a1c*/ 	.word	0x00013230
        /*0a20*/ 	.short	0x010a
        /*0a22*/ 	.byte	0x3f
	.zero		1


	//   ....[70]....
        /*0a24*/ 	.word	0x00012710
        /*0a28*/ 	.word	0x00000002
        /*0a2c*/ 	.word	0x00013250
        /*0a30*/ 	.short	0x010a
        /*0a32*/ 	.byte	0x3f
	.zero		1


	//   ....[71]....
        /*0a34*/ 	.word	0x00012770
        /*0a38*/ 	.word	0x00000006
        /*0a3c*/ 	.word	0x00013250
        /*0a40*/ 	.short	0x010a
        /*0a42*/ 	.byte	0x3f
	.zero		1


	//   ....[72]....
        /*0a44*/ 	.word	0x000128c0
        /*0a48*/ 	.word	0x00000002
        /*0a4c*/ 	.word	0x00013280
        /*0a50*/ 	.short	0x010a
        /*0a52*/ 	.byte	0x3f
	.zero		1


	//   ....[73]....
        /*0a54*/ 	.word	0x00012910
        /*0a58*/ 	.word	0x00000002
        /*0a5c*/ 	.word	0x00013240
        /*0a60*/ 	.short	0x010a
        /*0a62*/ 	.byte	0x3f
	.zero		1


	//   ....[74]....
        /*0a64*/ 	.word	0x00013040
        /*0a68*/ 	.word	0x00000010
        /*0a6c*/ 	.word	0x00013220
        /*0a70*/ 	.short	0x010a
        /*0a72*/ 	.byte	0x3f
	.zero		1


	//   ....[75]....
        /*0a74*/ 	.word	0x00013090
        /*0a78*/ 	.word	0x00000009
        /*0a7c*/ 	.word	0x00013280
        /*0a80*/ 	.short	0x010a
        /*0a82*/ 	.byte	0x3f
	.zero		1


	//   ....[76]....
        /*0a84*/ 	.word	0x000130e0
        /*0a88*/ 	.word	0x00000009
        /*0a8c*/ 	.word	0x00013240
        /*0a90*/ 	.short	0x010a
        /*0a92*/ 	.byte	0x3f
	.zero		1


	//   ....[77]....
        /*0a94*/ 	.word	0x00013130
        /*0a98*/ 	.word	0x00000003
        /*0a9c*/ 	.word	0x00013270
        /*0aa0*/ 	.short	0x010a
        /*0aa2*/ 	.byte	0x3f
	.zero		1


	//   ....[78]....
        /*0aa4*/ 	.word	0x00013180
        /*0aa8*/ 	.word	0x00000003
        /*0aac*/ 	.word	0x00013260
        /*0ab0*/ 	.short	0x010a
        /*0ab2*/ 	.byte	0x3f
	.zero		1


	//   ....[79]....
        /*0ab4*/ 	.word	0x000131d0
        /*0ab8*/ 	.word	0x00000002
        /*0abc*/ 	.word	0x00013270
        /*0ac0*/ 	.short	0x010a
        /*0ac2*/ 	.byte	0x3f
	.zero		1


	//   ....[80]....
        /*0ac4*/ 	.word	0x00013220
        /*0ac8*/ 	.word	0x00000002
        /*0acc*/ 	.word	0x00013260
        /*0ad0*/ 	.short	0x010a
        /*0ad2*/ 	.byte	0x3f
	.zero		1


	//   ....[81]....
        /*0ad4*/ 	.word	0x00013270
        /*0ad8*/ 	.word	0x00000007
        /*0adc*/ 	.word	0x00013220
        /*0ae0*/ 	.short	0x010a
        /*0ae2*/ 	.byte	0x3f
	.zero		1


	//   ....[82]....
        /*0ae4*/ 	.word	0x00013410
        /*0ae8*/ 	.word	0x00000005
        /*0aec*/ 	.word	0x00000000
        /*0af0*/ 	.short	0x010a
        /*0af2*/ 	.byte	0x3f
	.zero		1


	//   ....[83]....
        /*0af4*/ 	.word	0x00013460
        /*0af8*/ 	.word	0x00000003
        /*0afc*/ 	.word	0x00000000
        /*0b00*/ 	.short	0x010a
        /*0b02*/ 	.byte	0x3f
	.zero		1


	//   ....[84]....
        /*0b04*/ 	.word	0x000134b0
        /*0b08*/ 	.word	0x00000003
        /*0b0c*/ 	.word	0x00013260
        /*0b10*/ 	.short	0x010a
        /*0b12*/ 	.byte	0x3f
	.zero		1


	//   ....[85]....
        /*0b14*/ 	.word	0x00013500
        /*0b18*/ 	.word	0x00000005
        /*0b1c*/ 	.word	0x00013260
        /*0b20*/ 	.short	0x010a
        /*0b22*/ 	.byte	0x3f
	.zero		1


	//   ....[86]....
        /*0b24*/ 	.word	0x00013550
        /*0b28*/ 	.word	0x00000003
        /*0b2c*/ 	.word	0x00013280
        /*0b30*/ 	.short	0x010a
        /*0b32*/ 	.byte	0x3f
	.zero		1


	//----- nvinfo : EIATTR_NUM_MBARRIERS
	.align		4
.L_291:
        /*0b34*/ 	.byte	0x03, 0x38
        /*0b36*/ 	.short	0x0016


	//----- nvinfo : EIATTR_EXIT_INSTR_OFFSETS
	.align		4
        /*0b38*/ 	.byte	0x04, 0x1c
        /*0b3a*/ 	.short	(.L_293 - .L_292)


	//   ....[0]....
.L_292:
        /*0b3c*/ 	.word	0x00000a40


	//   ....[1]....
        /*0b40*/ 	.word	0x0000cc10


	//   ....[2]....
        /*0b44*/ 	.word	0x00012520


	//----- nvinfo : EIATTR_MAX_THREADS
	.align		4
.L_293:
        /*0b48*/ 	.byte	0x04, 0x05
        /*0b4a*/ 	.short	(.L_295 - .L_294)
.L_294:
        /*0b4c*/ 	.word	0x00000200
        /*0b50*/ 	.word	0x00000001
        /*0b54*/ 	.word	0x00000001


	//----- nvinfo : EIATTR_CRS_STACK_SIZE
	.align		4
.L_295:
        /*0b58*/ 	.byte	0x04, 0x1e
        /*0b5a*/ 	.short	(.L_297 - .L_296)
.L_296:
        /*0b5c*/ 	.word	0x00000000


	//----- nvinfo : EIATTR_CBANK_PARAM_SIZE
	.align		4
.L_297:
        /*0b60*/ 	.byte	0x03, 0x19
        /*0b62*/ 	.short	0x0af0


	//----- nvinfo : EIATTR_PARAM_CBANK
	.align		4
        /*0b64*/ 	.byte	0x04, 0x0a
        /*0b66*/ 	.short	(.L_299 - .L_298)
	.align		4
.L_298:
        /*0b68*/ 	.word	index@(.nv.constant0._ZN7cutlass13device_kernelIN5flash11enable_sm90INS1_16FlashAttnFwdSm90INS1_25CollectiveMainloopFwdSm90ILi2EN4cute5tupleIJNS5_1CILi1EEES8_S8_EEENS6_IJNS7_ILi192EEENS7_ILi160EEENS7_ILi64EEEEEELi64ENS_12float_e4m3_tEfNS_4arch4Sm90ELb1ELb0ELb0ELb1ELb0ELb0ELb0ELb1ELb1ELb1ELb1ELb0EEENS1_21CollectiveEpilogueFwdINS6_IJSA_SC_SB_EEES9_NS_10bfloat16_tESG_Li384ELb1ELb1ELb1ELb1EEENS1_36VarlenDynamicPersistentTileSchedulerILi192ELi160ELi384ELi128ELb1ELb1ELb1ELb1ELb1ELb1EEEEEEEEEvNT_6ParamsE)
        /*0b6c*/ 	.short	0x0210
        /*0b6e*/ 	.short	0x0af0


	//----- nvinfo : EIATTR_SW_WAR
	.align		4
.L_299:
        /*0b70*/ 	.byte	0x04, 0x36
        /*0b72*/ 	.short	(.L_301 - .L_300)
.L_300:
        /*0b74*/ 	.word	0x00000008
.L_301:


//--------------------- .nv.info._ZN7cutlass13device_kernelIN5flash11enable_sm90INS1_16FlashAttnFwdSm90INS1_25CollectiveMainloopFwdSm90ILi2EN4cute5tupleIJNS5_1CILi1EEES8_S8_EEENS6_IJNS7_ILi192EEENS7_ILi160EEENS7_ILi64EEEEEELi64ENS_12float_e4m3_tEfNS_4arch4Sm90ELb1ELb0ELb0ELb1ELb0ELb1ELb0ELb1ELb1ELb1ELb1ELb0EEENS1_21CollectiveEpilogueFwdINS6_IJSA_SC_SB_EEES9_NS_10bfloat16_tESG_Li384ELb1ELb1ELb1ELb1EEENS1_36VarlenDynamicPersistentTileSchedulerILi192ELi160ELi384ELi128ELb1ELb1ELb1ELb1ELb1ELb1EEEEEEEEEvNT_6ParamsE --------------------------
	.section	.nv.info._ZN7cutlass13device_kernelIN5flash11enable_sm90INS1_16FlashAttnFwdSm90INS1_25CollectiveMainloopFwdSm90ILi2EN4cute5tupleIJNS5_1CILi1EEES8_S8_EEENS6_IJNS7_ILi192EEENS7_ILi160EEENS7_ILi64EEEEEELi64ENS_12float_e4m3_tEfNS_4arch4Sm90ELb1ELb0ELb0ELb1ELb0ELb1ELb0ELb1ELb1ELb1ELb1ELb0EEENS1_21CollectiveEpilogueFwdINS6_IJSA_SC_SB_EEES9_NS_10bfloat16_tESG_Li384ELb1ELb1ELb1ELb1EEENS1_36VarlenDynamicPersistentTileSchedulerILi192ELi160ELi384ELi128ELb1ELb1ELb1ELb1ELb1ELb1EEEEEEEEEvNT_6ParamsE,"",@"SHT_CUDA_INFO"
	.sectionflags	@""
	.align	4


	//----- nvinfo : EIATTR_CUDA_API_VERSION
	.align		4
        /*0000*/ 	.byte	0x04, 0x37
        /*0002*/ 	.short	(.L_303 - .L_302)
.L_302:
        /*0004*/ 	.word	0x00000082


	//----- nvinfo : EIATTR_KPARAM_INFO
	.align		4
.L_303:
        /*0008*/ 	.byte	0x04, 0x17
        /*000a*/ 	.short	(.L_305 - .L_304)
.L_304:
        /*000c*/ 	.word	0x00000000
        /*0010*/ 	.short	0x0000
        /*0012*/ 	.short	0x0070
        /*0014*/ 	.byte	0x00, 0xf0, 0x01, 0x2a


	//----- nvinfo : EIATTR_SPARSE_MMA_MASK
	.align		4
.L_305:
        /*0018*/ 	.byte	0x03, 0x50
        /*001a*/ 	.short	0x0000


	//----- nvinfo : EIATTR_MAXREG_COUNT
	.align		4
        /*001c*/ 	.byte	0x03, 0x1b
        /*001e*/ 	.short	0x0080


	//----- nvinfo : EIATTR_NUM_BARRIERS
	.align		4
        /*0020*/ 	.byte	0x02, 0x4c
        /*0022*/ 	.byte	0x10
	.zero		1


	//----- nvinfo : EIATTR_EXTERNS
	.align		4
        /*0024*/ 	.byte	0x04, 0x0f
        /*0026*/ 	.short	(.L_307 - .L_306)


	//   ....[0]....
	.align		4
.L_306:
        /*0028*/ 	.word	index@(__assertfail)


	//----- nvinfo : EIATTR_ANNOTATIONS
	.align		4
.L_307:
        /*002c*/ 	.byte	0x04, 0x55
        /*002e*/ 	.short	(.L_309 - .L_308)


	//   ....[0]....
.L_308:
        /* <DEDUP_REMOVED lines=107> */


	//----- nvinfo : EIATTR_MERCURY_ISA_VERSION
	.align		4
.L_309:
        /*06d0*/ 	.byte	0x03, 0x5f
        /*06d2*/ 	.short	0x0101


	//----- nvinfo : EIATTR_UNUSED_LOAD_BYTE_OFFSET
	.align		4
        /*06d4*/ 	.byte	0x04, 0x44
        /*06d6*/ 	.short	(.L_311 - .L_310)


	//   ....[0]....
.L_310:
        /*06d8*/ 	.word	0x00000a90
        /*06dc*/ 	.word	0x0000fff0


	//   ....[1]....
        /*06e0*/ 	.word	0x000113b0
        /*06e4*/ 	.word	0x0000fff0


	//----- nvinfo : EIATTR_INT_WARP_WIDE_INSTR_OFFSETS
	.align		4
.L_311:
        /*06e8*/ 	.byte	0x04, 0x31
        /*06ea*/ 	.short	(.L_313 - .L_312)


	//   ....[0]....
.L_312:
        /*06ec*/ 	.word	0x00000180


	//   ....[1]....
        /*06f0*/ 	.word	0x00000220


	//   ....[2]....
        /*06f4*/ 	.word	0x00000290


	//   ....[3]....
        /*06f8*/ 	.word	0x00016a20


	//   ....[4]....
        /*06fc*/ 	.word	0x00016ab0


	//   ....[5]....
        /*0700*/ 	.word	0x00018f80


	//   ....[6]....
        /*0704*/ 	.word	0x00019010


	//----- nvinfo : EIATTR_COOP_GROUP_MASK_REGIDS
	.align		4
.L_313:
        /*0708*/ 	.byte	0x04, 0x29
        /*070a*/ 	.short	(.L_315 - .L_314)


	//   ....[0]....
.L_314:
        /*070c*/ 	.word	0xffffffff


	//   ....[1]....
        /*0710*/ 	.word	0xffffffff


	//   ....[2]....
        /*0714*/ 	.word	0xffffffff


	//   ....[3]....
        /*0718*/ 	.word	0xffffffff


	//   ....[4]....
        /*071c*/ 	.word	0xffffffff


	//   ....[5]....
        /*0720*/ 	.word	0xffffffff


	//   ....[6]....
        /*0724*/ 	.word	0xffffffff


	//   ....[7]....
        /*0728*/ 	.word	0xffffffff


	//   ....[8]....
        /*072c*/ 	.word	0xffffffff


	//   ....[9]....
        /*0730*/ 	.word	0xffffffff


	//   ....[10]....
        /*0734*/ 	.word	0xffffffff


	//   ....[11]....
        /*0738*/ 	.word	0xffffffff


	//   ....[12]....
        /*073c*/ 	.word	0xffffffff


	//   ....[13]....
        /*0740*/ 	.word	0xffffffff


	//   ....[14]....
        /*0744*/ 	.word	0xffffffff


	//   ....[15]....
        /*0748*/ 	.word	0xffffffff


	//   ....[16]....
        /*074c*/ 	.word	0xffffffff


	//   ....[17]....
        /*0750*/ 	.word	0xffffffff


	//   ....[18]....
        /*0754*/ 	.word	0xffffffff


	//   ....[19]....
        /*0758*/ 	.word	0xffffffff


	//   ....[20]....
        /*075c*/ 	.word	0xffffffff


	//   ....[21]....
        /*0760*/ 	.word	0xffffffff


	//   ....[22]....
        /*0764*/ 	.word	0xffffffff


	//   ....[23]....
        /*0768*/ 	.word	0xffffffff


	//   ....[24]....
        /*076c*/ 	.word	0xffffffff


	//   ....[25]....
        /*0770*/ 	.word	0xffffffff


	//   ....[26]....
        /*0774*/ 	.word	0xffffffff


	//   ....[27]....
        /*0778*/ 	.word	0xffffffff


	//   ....[28]....
        /*077c*/ 	.word	0xffffffff


	//   ....[29]....
        /*0780*/ 	.word	0xffffffff


	//   ....[30]....
        /*0784*/ 	.word	0xffffffff


	//   ....[31]....
        /*0788*/ 	.word	0xffffffff


	//   ....[32]....
        /*078c*/ 	.word	0xffffffff


	//   ....[33]....
        /*0790*/ 	.word	0xffffffff


	//   ....[34]....
        /*0794*/ 	.word	0xffffffff


	//   ....[35]....
        /*0798*/ 	.word	0xffffffff


	//   ....[36]....
        /*079c*/ 	.word	0xffffffff


	//   ....[37]....
        /*07a0*/ 	.word	0xffffffff


	//   ....[38]....
        /*07a4*/ 	.word	0xffffffff


	//   ....[39]....
        /*07a8*/ 	.word	0xffffffff


	//   ....[40]....
        /*07ac*/ 	.word	0xffffffff


	//   ....[41]....
        /*07b0*/ 	.word	0xffffffff


	//   ....[42]....
        /*07b4*/ 	.word	0xffffffff


	//   ....[43]....
        /*07b8*/ 	.word	0xffffffff


	//   ....[44]....
        /*07bc*/ 	.word	0xffffffff


	//   ....[45]....
        /*07c0*/ 	.word	0xffffffff


	//   ....[46]....
        /*07c4*/ 	.word	0xffffffff


	//   ....[47]....
        /*07c8*/ 	.word	0xffffffff


	//   ....[48]....
        /*07cc*/ 	.word	0xffffffff


	//   ....[49]....
        /*07d0*/ 	.word	0xffffffff


	//   ....[50]....
        /*07d4*/ 	.word	0xffffffff


	//   ....[51]....
        /*07d8*/ 	.word	0xffffffff


	//   ....[52]....
        /*07dc*/ 	.word	0xffffffff


	//   ....[53]....
        /*07e0*/ 	.word	0xffffffff


	//   ....[54]....
        /*07e4*/ 	.word	0xffffffff


	//   ....[55]....
        /*07e8*/ 	.word	0xffffffff


	//   ....[56]....
        /*07ec*/ 	.word	0xffffffff


	//   ....[57]....
        /*07f0*/ 	.word	0xffffffff


	//   ....[58]....
        /*07f4*/ 	.word	0xffffffff


	//   ....[59]....
        /*07f8*/ 	.word	0xffffffff


	//   ....[60]....
        /*07fc*/ 	.word	0xffffffff


	//   ....[61]....
        /*0800*/ 	.word	0xffffffff


	//   ....[62]....
        /*0804*/ 	.word	0xffffffff


	//   ....[63]....
        /*0808*/ 	.word	0xffffffff


	//   ....[64]....
        /*080c*/ 	.word	0xffffffff


	//   ....[65]....
        /*0810*/ 	.word	0xffffffff


	//   ....[66]....
        /*0814*/ 	.word	0xffffffff


	//   ....[67]....
        /*0818*/ 	.word	0xffffffff


	//   ....[68]....
        /*081c*/ 	.word	0xffffffff


	//   ....[69]....
        /*0820*/ 	.word	0xffffffff


	//   ....[70]....
        /*0824*/ 	.word	0xffffffff


	//   ....[71]....
        /*0828*/ 	.word	0xffffffff


	//   ....[72]....
        /*082c*/ 	.word	0xffffffff


	//   ....[73]....
        /*0830*/ 	.word	0xffffffff


	//   ....[74]....
        /*0834*/ 	.word	0xffffffff


	//   ....[75]....
        /*0838*/ 	.word	0xffffffff


	//   ....[76]....
        /*083c*/ 	.word	0xffffffff


	//   ....[77]....
        /*0840*/ 	.word	0xffffffff


	//   ....[78]....
        /*0844*/ 	.word	0xffffffff


	//   ....[79]....
        /*0848*/ 	.word	0xffffffff


	//   ....[80]....
        /*084c*/ 	.word	0xffffffff


	//   ....[81]....
        /*0850*/ 	.word	0xffffffff


	//   ....[82]....
        /*0854*/ 	.word	0xffffffff


	//   ....[83]....
        /*0858*/ 	.word	0xffffffff


	//   ....[84]....
        /*085c*/ 	.word	0xffffffff


	//   ....[85]....
        /*0860*/ 	.word	0xffffffff


	//   ....[86]....
        /*0864*/ 	.word	0xffffffff


	//   ....[87]....
        /*0868*/ 	.word	0xffffffff


	//   ....[88]....
        /*086c*/ 	.word	0xffffffff


	//   ....[89]....
        /*0870*/ 	.word	0xffffffff


	//   ....[90]....
        /*0874*/ 	.word	0xffffffff


	//   ....[91]....
        /*0878*/ 	.word	0xffffffff


	//   ....[92]....
        /*087c*/ 	.word	0xffffffff


	//   ....[93]....
        /*0880*/ 	.word	0xffffffff


	//   ....[94]....
        /*0884*/ 	.word	0xffffffff


	//   ....[95]....
        /*0888*/ 	.word	0xffffffff


	//   ....[96]....
        /*088c*/ 	.word	0xffffffff


	//   ....[97]....
        /*0890*/ 	.word	0xffffffff


	//   ....[98]....
        /*0894*/ 	.word	0xffffffff


	//   ....[99]....
        /*0898*/ 	.word	0xffffffff


	//   ....[100]....
        /*089c*/ 	.word	0xffffffff


	//   ....[101]....
        /*08a0*/ 	.word	0xffffffff


	//   ....[102]....
        /*08a4*/ 	.word	0xffffffff


	//   ....[103]....
        /*08a8*/ 	.word	0xffffffff


	//   ....[104]....
        /*08ac*/ 	.word	0xffffffff


	//   ....[105]....
        /*08b0*/ 	.word	0xffffffff


	//   ....[106]....
        /*08b4*/ 	.word	0xffffffff


	//   ....[107]....
        /*08b8*/ 	.word	0xffffffff


	//   ....[108]....
        /*08bc*/ 	.word	0xffffffff


	//   ....[109]....
        /*08c0*/ 	.word	0xffffffff


	//   ....[110]....
        /*08c4*/ 	.word	0xffffffff


	//   ....[111]....
        /*08c8*/ 	.word	0xffffffff


	//   ....[112]....
        /*08cc*/ 	.word	0xffffffff


	//   ....[113]....
        /*08d0*/ 	.word	0xffffffff


	//   ....[114]....
        /*08d4*/ 	.word	0xffffffff


	//   ....[115]....
        /*08d8*/ 	.word	0xffffffff


	//   ....[116]....
        /*08dc*/ 	.word	0xffffffff


	//   ....[117]....
        /*08e0*/ 	.word	0xffffffff


	//   ....[118]....
        /*08e4*/ 	.word	0xffffffff


	//   ....[119]....
        /*08e8*/ 	.word	0xffffffff


	//   ....[120]....
        /*08ec*/ 	.word	0xffffffff


	//   ....[121]....
        /*08f0*/ 	.word	0xffffffff


	//   ....[122]....
        /*08f4*/ 	.word	0xffffffff


	//   ....[123]....
        /*08f8*/ 	.word	0xffffffff


	//   ....[124]....
        /*08fc*/ 	.word	0xffffffff


	//   ....[125]....
        /*0900*/ 	.word	0xffffffff


	//   ....[126]....
        /*0904*/ 	.word	0xffffffff


	//   ....[127]....
        /*0908*/ 	.word	0xffffffff


	//   ....[128]....
        /*090c*/ 	.word	0xffffffff


	//   ....[129]....
        /*0910*/ 	.word	0xffffffff


	//   ....[130]....
        /*0914*/ 	.word	0xffffffff


	//   ....[131]....
        /*0918*/ 	.word	0xffffffff


	//   ....[132]....
        /*091c*/ 	.word	0xffffffff


	//   ....[133]....
        /*0920*/ 	.word	0xffffffff


	//   ....[134]....
        /*0924*/ 	.word	0xffffffff


	//   ....[135]....
        /*0928*/ 	.word	0xffffffff


	//   ....[136]....
        /*092c*/ 	.word	0xffffffff


	//   ....[137]....
        /*0930*/ 	.word	0xffffffff


	//   ....[138]....
        /*0934*/ 	.word	0xffffffff


	//   ....[139]....
        /*0938*/ 	.word	0xffffffff


	//   ....[140]....
        /*093c*/ 	.word	0xffffffff


	//   ....[141]....
        /*0940*/ 	.word	0xffffffff


	//   ....[142]....
        /*0944*/ 	.word	0x0500000f


	//   ....[143]....
        /*0948*/ 	.word	0x0500000f


	//   ....[144]....
        /*094c*/ 	.word	0x0500000f


	//   ....[145]....
        /*0950*/ 	.word	0x0500000f


	//   ....[146]....
        /*0954*/ 	.word	0x0500000f


	//   ....[147]....
        /*0958*/ 	.word	0x0500000f


	//   ....[148]....
        /*095c*/ 	.word	0x0500000f


	//   ....[149]....
        /*0960*/ 	.word	0x0500000f


	//   ....[150]....
        /*0964*/ 	.word	0x0500000f


	//   ....[151]....
        /*0968*/ 	.word	0x0500000f


	//   ....[152]....
        /*096c*/ 	.word	0x0500000f


	//   ....[153]....
        /*0970*/ 	.word	0x0500000f


	//   ....[154]....
        /*0974*/ 	.word	0x0500000f


	//   ....[155]....
        /*0978*/ 	.word	0x0500000f


	//   ....[156]....
        /*097c*/ 	.word	0x0500000f


	//   ....[157]....
        /*0980*/ 	.word	0x0500000f


	//   ....[158]....
        /*0984*/ 	.word	0x0500000f


	//   ....[159]....
        /*0988*/ 	.word	0x0500000f


	//   ....[160]....
        /*098c*/ 	.word	0x0500000f


	//   ....[161]....
        /*0990*/ 	.word	0x0500000f


	//   ....[162]....
        /*0994*/ 	.word	0x0500000f


	//   ....[163]....
        /*0998*/ 	.word	0x0500000f


	//   ....[164]....
        /*099c*/ 	.word	0x0500000f


	//   ....[165]....
        /*09a0*/ 	.word	0x0500000f


	//   ....[166]....
        /*09a4*/ 	.word	0x0500000f


	//   ....[167]....
        /*09a8*/ 	.word	0x0500000f


	//   ....[168]....
        /*09ac*/ 	.word	0x0500000f


	//   ....[169]....
        /*09b0*/ 	.word	0x0500000f


	//   ....[170]....
        /*09b4*/ 	.word	0x0500000f


	//   ....[171]....
        /*09b8*/ 	.word	0x0500000f


	//   ....[172]....
        /*09bc*/ 	.word	0x0500000f


	//   ....[173]....
        /*09c0*/ 	.word	0x0500000f


	//   ....[174]....
        /*09c4*/ 	.word	0x0500000f


	//   ....[175]....
        /*09c8*/ 	.word	0x0500000f


	//   ....[176]....
        /*09cc*/ 	.word	0x0500000f


	//   ....[177]....
        /*09d0*/ 	.word	0x0500000f


	//   ....[178]....
        /*09d4*/ 	.word	0x0500000f


	//   ....[179]....
        /*09d8*/ 	.word	0x0500000f


	//   ....[180]....
        /*09dc*/ 	.word	0x0500000f


	//   ....[181]....
        /*09e0*/ 	.word	0x0500000f


	//   ....[182]....
        /*09e4*/ 	.word	0x0500000f


	//----- nvinfo : EIATTR_COOP_GROUP_INSTR_OFFSETS
	.align		4
.L_315:
        /*09e8*/ 	.byte	0x04, 0x28
        /*09ea*/ 	.short	(.L_317 - .L_316)


	//   ....[0]....
.L_316:
        /*09ec*/ 	.word	0x00000060


	//   ....[1]....
        /*09f0*/ 	.word	0x00000190


	//   ....[2]....
        /*09f4*/ 	.word	0x00000240


	//   ....[3]....
        /*09f8*/ 	.word	0x00000400


	//   ....[4]....
        /*09fc*/ 	.word	0x00000560


	//   ....[5]....
        /*0a00*/ 	.word	0x00000680


	//   ....[6]....
        /*0a04*/ 	.word	0x000007e0


	//   ....[7]....
        /*0a08*/ 	.word	0x00005720


	//   ....[8]....
        /*0a0c*/ 	.word	0x00005df0


	//   ....[9]....
        /*0a10*/ 	.word	0x00005e00


	//   ....[10]....
        /*0a14*/ 	.word	0x00005e10


	//   ....[11]....
        /*0a18*/ 	.word	0x00005e20


	//   ....[12]....
        /*0a1c*/ 	.word	0x000072e0


	//   ....[13]....
        /*0a20*/ 	.word	0x000072f0


	//   ....[14]....
        /*0a24*/ 	.word	0x00007300


	//   ....[15]....
        /*0a28*/ 	.word	0x00007310


	//   ....[16]....
        /*0a2c*/ 	.word	0x00008c70


	//   ....[17]....
        /*0a30*/ 	.word	0x00009580


	//   ....[18]....
        /*0a34*/ 	.word	0x00009590


	//   ....[19]....
        /*0a38*/ 	.word	0x000095b0


	//   ....[20]....
        /*0a3c*/ 	.word	0x00009eb0


	//   ....[21]....
        /*0a40*/ 	.word	0x00009ed0


	//   ....[22]....
        /*0a44*/ 	.word	0x0000bc80


	//   ....[23]....
        /*0a48*/ 	.word	0x0000c440


	//   ....[24]....
        /*0a4c*/ 	.word	0x0000c4b0


	//   ....[25]....
        /*0a50*/ 	.word	0x0000c4f0


	//   ....[26]....
        /*0a54*/ 	.word	0x0000cdb0


	//   ....[27]....
        /*0a58*/ 	.word	0x0000cde0


	//   ....[28]....
        /*0a5c*/ 	.word	0x0000f170


	//   ....[29]....
        /*0a60*/ 	.word	0x0000f290


	//   ....[30]....
        /*0a64*/ 	.word	0x0000f2e0


	//   ....[31]....
        /*0a68*/ 	.word	0x0000f2f0


	//   ....[32]....
        /*0a6c*/ 	.word	0x00010d40


	//   ....[33]....
        /*0a70*/ 	.word	0x00010d50


	//   ....[34]....
        /*0a74*/ 	.word	0x00010de0


	//   ....[35]....
        /*0a78*/ 	.word	0x00010e00


	//   ....[36]....
        /*0a7c*/ 	.word	0x000118d0


	//   ....[37]....
        /*0a80*/ 	.word	0x00011900


	//   ....[38]....
        /*0a84*/ 	.word	0x00011940


	//   ....[39]....
        /*0a88*/ 	.word	0x00011960


	//   ....[40]....
        /*0a8c*/ 	.word	0x00011970


	//   ....[41]....
        /*0a90*/ 	.word	0x00011980


	//   ....[42]....
        /*0a94*/ 	.word	0x00011990


	//   ....[43]....
        /*0a98*/ 	.word	0x000119a0


	//   ....[44]....
        /*0a9c*/ 	.word	0x000119b0


	//   ....[45]....
        /*0aa0*/ 	.word	0x000119c0


	//   ....[46]....
        /*0aa4*/ 	.word	0x000119d0


	//   ....[47]....
        /*0aa8*/ 	.word	0x000119f0


	//   ....[48]....
        /*0aac*/ 	.word	0x00011a00


	//   ....[49]....
        /*0ab0*/ 	.word	0x00011a10


	//   ....[50]....
        /*0ab4*/ 	.word	0x00011a20


	//   ....[51]....
        /*0ab8*/ 	.word	0x00011a30


	//   ....[52]....
        /*0abc*/ 	.word	0x00011a40


	//   ....[53]....
        /*0ac0*/ 	.word	0x00011a50


	//   ....[54]....
        /*0ac4*/ 	.word	0x00011a60


	//   ....[55]....
        /*0ac8*/ 	.word	0x00011a70


	//   ....[56]....
        /*0acc*/ 	.word	0x00011a80


	//   ....[57]....
        /*0ad0*/ 	.word	0x00011a90


	//   ....[58]....
        /*0ad4*/ 	.word	0x00011aa0


	//   ....[59]....
        /*0ad8*/ 	.word	0x00011ab0


	//   ....[60]....
        /*0adc*/ 	.word	0x00011ac0


	//   ....[61]....
        /*0ae0*/ 	.word	0x00011ad0


	//   ....[62]....
        /*0ae4*/ 	.word	0x00011ae0


	//   ....[63]....
        /*0ae8*/ 	.word	0x00011af0


	//   ....[64]....
        /*0aec*/ 	.word	0x00011b00


	//   ....[65]....
        /*0af0*/ 	.word	0x00011b10


	//   ....[66]....
        /*0af4*/ 	.word	0x00011b20


	//   ....[67]....
        /*0af8*/ 	.word	0x00011b30


	//   ....[68]....
        /*0afc*/ 	.word	0x000122d0


	//   ....[69]....
        /*0b00*/ 	.word	0x000122e0


	//   ....[70]....
        /*0b04*/ 	.word	0x000122f0


	//   ....[71]....
        /*0b08*/ 	.word	0x00012340


	//   ....[72]....
        /*0b0c*/ 	.word	0x00012890


	//   ....[73]....
        /*0b10*/ 	.word	0x000128d0


	//   ....[74]....
        /*0b14*/ 	.word	0x000128f0


	//   ....[75]....
        /*0b18*/ 	.word	0x00012930


	//   ....[76]....
        /*0b1c*/ 	.word	0x00012950


	//   ....[77]....
        /*0b20*/ 	.word	0x00012970


	//   ....[78]....
        /*0b24*/ 	.word	0x000129a0


	//   ....[79]....
        /*0b28*/ 	.word	0x000129d0


	//   ....[80]....
        /*0b2c*/ 	.word	0x00012db0


	//   ....[81]....
        /*0b30*/ 	.word	0x00012dd0


	//   ....[82]....
        /*0b34*/ 	.word	0x000130a0


	//   ....[83]....
        /*0b38*/ 	.word	0x000130b0


	//   ....[84]....
        /*0b3c*/ 	.word	0x00013b40


	//   ....[85]....
        /*0b40*/ 	.word	0x00013b70


	//   ....[86]....
        /*0b44*/ 	.word	0x00013bb0


	//   ....[87]....
        /*0b48*/ 	.word	0x00013be0


	//   ....[88]....
        /*0b4c*/ 	.word	0x00013c00


	//   ....[89]....
        /*0b50*/ 	.word	0x00013c10


	//   ....[90]....
        /*0b54*/ 	.word	0x00013c20


	//   ....[91]....
        /*0b58*/ 	.word	0x00013c40


	//   ....[92]....
        /*0b5c*/ 	.word	0x00013da0


	//   ....[93]....
        /*0b60*/ 	.word	0x00013fa0


	//   ....[94]....
        /*0b64*/ 	.word	0x00013fd0


	//   ....[95]....
        /*0b68*/ 	.word	0x00014000


	//   ....[96]....
        /*0b6c*/ 	.word	0x00014030


	//   ....[97]....
        /*0b70*/ 	.word	0x00014060


	//   ....[98]....
        /*0b74*/ 	.word	0x00014090


	//   ....[99]....
        /*0b78*/ 	.word	0x00014220


	//   ....[100]....
        /*0b7c*/ 	.word	0x00014250


	//   ....[101]....
        /*0b80*/ 	.word	0x00014280


	//   ....[102]....
        /*0b84*/ 	.word	0x000142b0


	//   ....[103]....
        /*0b88*/ 	.word	0x000142e0


	//   ....[104]....
        /*0b8c*/ 	.word	0x00014310


	//   ....[105]....
        /*0b90*/ 	.word	0x000143a0


	//   ....[106]....
        /*0b94*/ 	.word	0x000143d0


	//   ....[107]....
        /*0b98*/ 	.word	0x000143e0


	//   ....[108]....
        /*0b9c*/ 	.word	0x00014420


	//   ....[109]....
        /*0ba0*/ 	.word	0x00015a70


	//   ....[110]....
        /*0ba4*/ 	.word	0x00017160


	//   ....[111]....
        /*0ba8*/ 	.word	0x00017e20


	//   ....[112]....
        /*0bac*/ 	.word	0x00017e30


	//   ....[113]....
        /*0bb0*/ 	.word	0x00017e40


	//   ....[114]....
        /*0bb4*/ 	.word	0x00017e60


	//   ....[115]....
        /*0bb8*/ 	.word	0x00017ef0


	//   ....[116]....
        /*0bbc*/ 	.word	0x00017f10


	//   ....[117]....
        /*0bc0*/ 	.word	0x00017f90


	//   ....[118]....
        /*0bc4*/ 	.word	0x00017fb0


	//   ....[119]....
        /*0bc8*/ 	.word	0x00017fc0


	//   ....[120]....
        /*0bcc*/ 	.word	0x00018030


	//   ....[121]....
        /*0bd0*/ 	.word	0x00018080


	//   ....[122]....
        /*0bd4*/ 	.word	0x00018090


	//   ....[123]....
        /*0bd8*/ 	.word	0x00019690


	//   ....[124]....
        /*0bdc*/ 	.word	0x000196c0


	//   ....[125]....
        /*0be0*/ 	.word	0x00019720


	//   ....[126]....
        /*0be4*/ 	.word	0x00019750


	//   ....[127]....
        /*0be8*/ 	.word	0x00019780


	//   ....[128]....
        /*0bec*/ 	.word	0x000197b0


	//   ....[129]....
        /*0bf0*/ 	.word	0x000197e0


	//   ....[130]....
        /*0bf4*/ 	.word	0x00019810


	//   ....[131]....
        /*0bf8*/ 	.word	0x000199b0


	//   ....[132]....
        /*0bfc*/ 	.word	0x000199e0


	//   ....[133]....
        /*0c00*/ 	.word	0x00019a10


	//   ....[134]....
        /*0c04*/ 	.word	0x00019a40


	//   ....[135]....
        /*0c08*/ 	.word	0x00019a70


	//   ....[136]....
        /*0c0c*/ 	.word	0x00019aa0


	//   ....[137]....
        /*0c10*/ 	.word	0x00019b60


	//   ....[138]....
        /*0c14*/ 	.word	0x00019b80


	//   ....[139]....
        /*0c18*/ 	.word	0x00019ba0


	//   ....[140]....
        /*0c1c*/ 	.word	0x00019c00


	//   ....[141]....
        /*0c20*/ 	.word	0x0001a630


	//   ....[142]....
        /*0c24*/ 	.word	0x0001aaa0


	//   ....[143]....
        /*0c28*/ 	.word	0x0001ab30


	//   ....[144]....
        /*0c2c*/ 	.word	0x0001ab80


	//   ....[145]....
        /*0c30*/ 	.word	0x0001abd0


	//   ....[146]....
        /*0c34*/ 	.word	0x0001aca0


	//   ....[147]....
        /*0c38*/ 	.word	0x0001ad30


	//   ....[148]....
        /*0c3c*/ 	.word	0x0001ad80


	//   ....[149]....
        /*0c40*/ 	.word	0x0001add0


	//   ....[150]....
        /*0c44*/ 	.word	0x0001b0c0


	//   ....[151]....
        /*0c48*/ 	.word	0x0001b3a0


	//   ....[152]....
        /*0c4c*/ 	.word	0x0001b5a0


	//   ....[153]....
        /*0c50*/ 	.word	0x0001b5f0


	//   ....[154]....
        /*0c54*/ 	.word	0x0001b650


	//   ....[155]....
        /*0c58*/ 	.word	0x0001b740


	//   ....[156]....
        /*0c5c*/ 	.word	0x0001b7a0


	//   ....[157]....
        /*0c60*/ 	.word	0x0001b8a0


	//   ....[158]....
        /*0c64*/ 	.word	0x0001b900


	//   ....[159]....
        /*0c68*/ 	.word	0x0001b9b0


	//   ....[160]....
        /*0c6c*/ 	.word	0x0001ba60


	//   ....[161]....
        /*0c70*/ 	.word	0x0001bb40


	//   ....[162]....
        /*0c74*/ 	.word	0x0001bba0


	//   ....[163]....
        /*0c78*/ 	.word	0x0001bc60


	//   ....[164]....
        /*0c7c*/ 	.word	0x0001bf30


	//   ....[165]....
        /*0c80*/ 	.word	0x0001bfd0


	//   ....[166]....
        /*0c84*/ 	.word	0x0001c150


	//   ....[167]....
        /*0c88*/ 	.word	0x0001c1c0


	//   ....[168]....
        /*0c8c*/ 	.word	0x0001c230


	//   ....[169]....
        /*0c90*/ 	.word	0x0001c2a0


	//   ....[170]....
        /*0c94*/ 	.word	0x0001c310


	//   ....[171]....
        /*0c98*/ 	.word	0x0001c390


	//   ....[172]....
        /*0c9c*/ 	.word	0x0001c420


	//   ....[173]....
        /*0ca0*/ 	.word	0x0001c4c0


	//   ....[174]....
        /*0ca4*/ 	.word	0x0001c530


	//   ....[175]....
        /*0ca8*/ 	.word	0x0001c5a0


	//   ....[176]....
        /*0cac*/ 	.word	0x0001c610


	//   ....[177]....
        /*0cb0*/ 	.word	0x0001c690


	//   ....[178]....
        /*0cb4*/ 	.word	0x0001c700


	//   ....[179]....
        /*0cb8*/ 	.word	0x0001c7b0


	//   ....[180]....
        /*0cbc*/ 	.word	0x0001c800


	//   ....[181]....
        /*0cc0*/ 	.word	0x0001c890


	//   ....[182]....
        /*0cc4*/ 	.word	0x0001c9c0


	//----- nvinfo : EIATTR_REG_RECONFIG
	.align		4
.L_317:
        /*0cc8*/ 	.byte	0x01, 0x54
	.zero		2


	//----- nvinfo : EIATTR_SYSCALL_OFFSETS
	.align		4
        /*0ccc*/ 	.byte	0x04, 0x46
        /*0cce*/ 	.short	(.L_319 - .L_318)


	//   ....[0]....
.L_318:
        /*0cd0*/ 	.word	0x00001ce0


	//   ....[1]....
        /*0cd4*/ 	.word	0x00001e30


	//   ....[2]....
        /*0cd8*/ 	.word	0x00005890


	//   ....[3]....
        /*0cdc*/ 	.word	0x00005bb0


	//   ....[4]....
        /*0ce0*/ 	.word	0x00016c10


	//   ....[5]....
        /*0ce4*/ 	.word	0x00016d80


	//   ....[6]....
        /*0ce8*/ 	.word	0x00016ed0


	//   ....[7]....
        /*0cec*/ 	.word	0x00017010


	//   ....[8]....
        /*0cf0*/ 	.word	0x00017970


	//----- nvinfo : EIATTR_MBARRIER_INSTR_OFFSETS
	.align		4
.L_319:
        /*0cf4*/ 	.byte	0x04, 0x39
        /*0cf6*/ 	.short	(.L_321 - .L_320)


	//   ....[0]....
.L_320:
        /*0cf8*/ 	.word	0x000002b0
        /*0cfc*/ 	.word	0x000000ff
        /*0d00*/ 	.word	0x00013200
        /*0d04*/ 	.short	0x0100
        /*0d06*/ 	.byte	0x08
	.zero		1


	//   ....[1]....
        /*0d08*/ 	.word	0x000002c0
        /*0d0c*/ 	.word	0x000000ff
        /*0d10*/ 	.word	0x00013220
        /*0d14*/ 	.short	0x0100
        /*0d16*/ 	.byte	0x08
	.zero		1


	//   ....[2]....
        /*0d18*/ 	.word	0x000003b0
        /*0d1c*/ 	.word	0x000000ff
        /*0d20*/ 	.word	0x00013230
        /*0d24*/ 	.short	0x0100
        /*0d26*/ 	.byte	0x08
	.zero		1


	//   ....[3]....
        /*0d28*/ 	.word	0x000003c0
        /*0d2c*/ 	.word	0x000000ff
        /*0d30*/ 	.word	0x00013240
        /*0d34*/ 	.short	0x0100
        /*0d36*/ 	.byte	0x08
	.zero		1


	//   ....[4]....
        /*0d38*/ 	.word	0x000003d0
        /*0d3c*/ 	.word	0x000000ff
        /*0d40*/ 	.word	0x00013238
        /*0d44*/ 	.short	0x0100
        /*0d46*/ 	.byte	0x08
	.zero		1


	//   ....[5]....
        /*0d48*/ 	.word	0x000003e0
        /*0d4c*/ 	.word	0x000000ff
        /*0d50*/ 	.word	0x00013248
        /*0d54*/ 	.short	0x0100
        /*0d56*/ 	.byte	0x08
	.zero		1


	//   ....[6]....
        /*0d58*/ 	.word	0x00000510
        /*0d5c*/ 	.word	0x000000ff
        /*0d60*/ 	.word	0x00013250
        /*0d64*/ 	.short	0x0100
        /*0d66*/ 	.byte	0x08
	.zero		1


	//   ....[7]....
        /*0d68*/ 	.word	0x00000520
        /*0d6c*/ 	.word	0x000000ff
        /*0d70*/ 	.word	0x00013260
        /*0d74*/ 	.short	0x0100
        /*0d76*/ 	.byte	0x08
	.zero		1


	//   ....[8]....
        /*0d78*/ 	.word	0x00000530
        /*0d7c*/ 	.word	0x000000ff
        /*0d80*/ 	.word	0x00013258
        /*0d84*/ 	.short	0x0100
        /*0d86*/ 	.byte	0x08
	.zero		1


	//   ....[9]....
        /*0d88*/ 	.word	0x00000540
        /*0d8c*/ 	.word	0x000000ff
        /*0d90*/ 	.word	0x00013268
        /*0d94*/ 	.short	0x0100
        /*0d96*/ 	.byte	0x08
	.zero		1


	//   ....[10]....
        /*0d98*/ 	.word	0x00000630
        /*0d9c*/ 	.word	0x000000ff
        /*0da0*/ 	.word	0x00013270
        /*0da4*/ 	.short	0x0100
        /*0da6*/ 	.byte	0x06
	.zero		1


	//   ....[11]....
        /*0da8*/ 	.word	0x00000640
        /*0dac*/ 	.word	0x000000ff
        /*0db0*/ 	.word	0x00013280
        /*0db4*/ 	.short	0x0100
        /*0db6*/ 	.byte	0x06
	.zero		1


	//   ....[12]....
        /*0db8*/ 	.word	0x00000650
        /*0dbc*/ 	.word	0x000000ff
        /*0dc0*/ 	.word	0x00013278
        /*0dc4*/ 	.short	0x0100
        /*0dc6*/ 	.byte	0x06
	.zero		1


	//   ....[13]....
        /*0dc8*/ 	.word	0x00000660
        /*0dcc*/ 	.word	0x000000ff
        /*0dd0*/ 	.word	0x00013288
        /*0dd4*/ 	.short	0x0100
        /*0dd6*/ 	.byte	0x06
	.zero		1


	//   ....[14]....
        /*0dd8*/ 	.word	0x00000790
        /*0ddc*/ 	.word	0x000000ff
        /*0de0*/ 	.word	0x00013290
        /*0de4*/ 	.short	0x0100
        /*0de6*/ 	.byte	0x08
	.zero		1


	//   ....[15]....
        /*0de8*/ 	.word	0x000007a0
        /*0dec*/ 	.word	0x000000ff
        /*0df0*/ 	.word	0x000132a0
        /*0df4*/ 	.short	0x0100
        /*0df6*/ 	.byte	0x08
	.zero		1


	//   ....[16]....
        /*0df8*/ 	.word	0x000007b0
        /*0dfc*/ 	.word	0x000000ff
        /*0e00*/ 	.word	0x00013298
        /*0e04*/ 	.short	0x0100
        /*0e06*/ 	.byte	0x08
	.zero		1


	//   ....[17]....
        /*0e08*/ 	.word	0x000007c0
        /*0e0c*/ 	.word	0x000000ff
        /*0e10*/ 	.word	0x000132a8
        /*0e14*/ 	.short	0x0100
        /*0e16*/ 	.byte	0x08
	.zero		1


	//   ....[18]....
        /*0e18*/ 	.word	0x000008f0
        /*0e1c*/ 	.word	0x000000ff
        /*0e20*/ 	.word	0x000132b0
        /*0e24*/ 	.short	0x0100
        /*0e26*/ 	.byte	0x08
	.zero		1


	//   ....[19]....
        /*0e28*/ 	.word	0x00000900
        /*0e2c*/ 	.word	0x000000ff
        /*0e30*/ 	.word	0x000132c0
        /*0e34*/ 	.short	0x0100
        /*0e36*/ 	.byte	0x08
	.zero		1


	//   ....[20]....
        /*0e38*/ 	.word	0x00000910
        /*0e3c*/ 	.word	0x000000ff
        /*0e40*/ 	.word	0x000132b8
        /*0e44*/ 	.short	0x0100
        /*0e46*/ 	.byte	0x08
	.zero		1


	//   ....[21]....
        /*0e48*/ 	.word	0x00000920
        /*0e4c*/ 	.word	0x000000ff
        /*0e50*/ 	.word	0x000132c8
        /*0e54*/ 	.short	0x0100
        /*0e56*/ 	.byte	0x08
	.zero		1


	//   ....[22]....
        /*0e58*/ 	.word	0x000029d0
        /*0e5c*/ 	.word	0x0000004c
        /*0e60*/ 	.word	0x00013290
        /*0e64*/ 	.short	0x010a
        /*0e66*/ 	.byte	0x3f
	.zero		1


	//   ....[23]....
        /*0e68*/ 	.word	0x00003a90
        /*0e6c*/ 	.word	0x0000004c
        /*0e70*/ 	.word	0x00013290
        /*0e74*/ 	.short	0x010a
        /*0e76*/ 	.byte	0x3f
	.zero		1


	//   ....[24]....
        /*0e78*/ 	.word	0x00004b00
        /*0e7c*/ 	.word	0x0000004c
        /*0e80*/ 	.word	0x00013290
        /*0e84*/ 	.short	0x010a
        /*0e86*/ 	.byte	0x3f
	.zero		1


	//   ....[25]....
        /*0e88*/ 	.word	0x00004c90
        /*0e8c*/ 	.word	0x00000004
        /*0e90*/ 	.word	0x00000000
        /*0e94*/ 	.short	0x0101
        /*0e96*/ 	.byte	0x3f
	.zero		1


	//   ....[26]....
        /*0e98*/ 	.word	0x00004cd0
        /*0e9c*/ 	.word	0x0000004c
        /*0ea0*/ 	.word	0x000132b0
        /*0ea4*/ 	.short	0x010a
        /*0ea6*/ 	.byte	0x3f
	.zero		1


	//   ....[27]....
        /*0ea8*/ 	.word	0x00004f50
        /*0eac*/ 	.word	0x0000004c
        /*0eb0*/ 	.word	0x00000000
        /*0eb4*/ 	.short	0x0101
        /*0eb6*/ 	.byte	0x3f
	.zero		1


	//   ....[28]....
        /*0eb8*/ 	.word	0x00005930
        /*0ebc*/ 	.word	0x00000010
        /*0ec0*/ 	.word	0x00013200
        /*0ec4*/ 	.short	0x010a
        /*0ec6*/ 	.byte	0x3f
	.zero		1


	//   ....[29]....
        /*0ec8*/ 	.word	0x00005980
        /*0ecc*/ 	.word	0x00000010
        /*0ed0*/ 	.word	0x00013200
        /*0ed4*/ 	.short	0x010a
        /*0ed6*/ 	.byte	0x3f
	.zero		1


	//   ....[30]....
        /*0ed8*/ 	.word	0x00006090
        /*0edc*/ 	.word	0x00000010
        /*0ee0*/ 	.word	0x00013200
        /*0ee4*/ 	.short	0x010a
        /*0ee6*/ 	.byte	0x3f
	.zero		1


	//   ....[31]....
        /*0ee8*/ 	.word	0x000074d0
        /*0eec*/ 	.word	0x00000010
        /*0ef0*/ 	.word	0x00013200
        /*0ef4*/ 	.short	0x010a
        /*0ef6*/ 	.byte	0x3f
	.zero		1


	//   ....[32]....
        /*0ef8*/ 	.word	0x00008610
        /*0efc*/ 	.word	0x00000003
        /*0f00*/ 	.word	0x00013230
        /*0f04*/ 	.short	0x010a
        /*0f06*/ 	.byte	0x3f
	.zero		1


	//   ....[33]....
        /*0f08*/ 	.word	0x000086b0
        /*0f0c*/ 	.word	0x00000003
        /*0f10*/ 	.word	0x00013230
        /*0f14*/ 	.short	0x010a
        /*0f16*/ 	.byte	0x3f
	.zero		1


	//   ....[34]....
        /*0f18*/ 	.word	0x0000a740
        /*0f1c*/ 	.word	0x00000003
        /*0f20*/ 	.word	0x00000000
        /*0f24*/ 	.short	0x0101
        /*0f26*/ 	.byte	0x3f
	.zero		1


	//   ....[35]....
        /*0f28*/ 	.word	0x0000b350
        /*0f2c*/ 	.word	0x00000009
        /*0f30*/ 	.word	0x00013230
        /*0f34*/ 	.short	0x010a
        /*0f36*/ 	.byte	0x3f
	.zero		1


	//   ....[36]....
        /*0f38*/ 	.word	0x0000b3e0
        /*0f3c*/ 	.word	0x00000009
        /*0f40*/ 	.word	0x00013230
        /*0f44*/ 	.short	0x010a
        /*0f46*/ 	.byte	0x3f
	.zero		1


	//   ....[37]....
        /*0f48*/ 	.word	0x0000b9a0
        /*0f4c*/ 	.word	0x00000014
        /*0f50*/ 	.word	0x00013250
        /*0f54*/ 	.short	0x010a
        /*0f56*/ 	.byte	0x3f
	.zero		1


	//   ....[38]....
        /*0f58*/ 	.word	0x0000b9f0
        /*0f5c*/ 	.word	0x00000014
        /*0f60*/ 	.word	0x00013250
        /*0f64*/ 	.short	0x010a
        /*0f66*/ 	.byte	0x3f
	.zero		1


	//   ....[39]....
        /*0f68*/ 	.word	0x0000dca0
        /*0f6c*/ 	.word	0x00000009
        /*0f70*/ 	.word	0x00000000
        /*0f74*/ 	.short	0x0101
        /*0f76*/ 	.byte	0x3f
	.zero		1


	//   ....[40]....
        /*0f78*/ 	.word	0x0000de00
        /*0f7c*/ 	.word	0x00000014
        /*0f80*/ 	.word	0x00000000
        /*0f84*/ 	.short	0x0101
        /*0f86*/ 	.byte	0x3f
	.zero		1


	//   ....[41]....
        /*0f88*/ 	.word	0x0000e4a0
        /*0f8c*/ 	.word	0x00000008
        /*0f90*/ 	.word	0x00013230
        /*0f94*/ 	.short	0x010a
        /*0f96*/ 	.byte	0x3f
	.zero		1


	//   ....[42]....
        /*0f98*/ 	.word	0x0000e530
        /*0f9c*/ 	.word	0x00000008
        /*0fa0*/ 	.word	0x00013230
        /*0fa4*/ 	.short	0x010a
        /*0fa6*/ 	.byte	0x3f
	.zero		1


	//   ....[43]....
        /*0fa8*/ 	.word	0x0000eaf0
        /*0fac*/ 	.word	0x0000000f
        /*0fb0*/ 	.word	0x00013250
        /*0fb4*/ 	.short	0x010a
        /*0fb6*/ 	.byte	0x3f
	.zero		1


	//   ....[44]....
        /*0fb8*/ 	.word	0x0000eb40
        /*0fbc*/ 	.word	0x0000000f
        /*0fc0*/ 	.word	0x00013250
        /*0fc4*/ 	.short	0x010a
        /*0fc6*/ 	.byte	0x3f
	.zero		1


	//   ....[45]....
        /*0fc8*/ 	.word	0x000102e0
        /*0fcc*/ 	.word	0x00000043
        /*0fd0*/ 	.word	0x00000000
        /*0fd4*/ 	.short	0x0101
        /*0fd6*/ 	.byte	0x3f
	.zero		1


	//   ....[46]....
        /*0fd8*/ 	.word	0x00010540
        /*0fdc*/ 	.word	0x0000000f
        /*0fe0*/ 	.word	0x00000000
        /*0fe4*/ 	.short	0x0101
        /*0fe6*/ 	.byte	0x3f
	.zero		1


	//   ....[47]....
        /*0fe8*/ 	.word	0x000109a0
        /*0fec*/ 	.word	0x00000003
        /*0ff0*/ 	.word	0x00013250
        /*0ff4*/ 	.short	0x010a
        /*0ff6*/ 	.byte	0x3f
	.zero		1


	//   ....[48]....
        /*0ff8*/ 	.word	0x000109f0
        /*0ffc*/ 	.word	0x00000003
        /*1000*/ 	.word	0x00013250
        /*1004*/ 	.short	0x010a
        /*1006*/ 	.byte	0x3f
	.zero		1


	//   ....[49]....
        /*1008*/ 	.word	0x00011060
        /*100c*/ 	.word	0x00000003
        /*1010*/ 	.word	0x00000000
        /*1014*/ 	.short	0x0101
        /*1016*/ 	.byte	0x3f
	.zero		1


	//   ....[50]....
        /*1018*/ 	.word	0x00012960
        /*101c*/ 	.word	0x00000015
        /*1020*/ 	.word	0x00000000
        /*1024*/ 	.short	0x0101
        /*1026*/ 	.byte	0x3f
	.zero		1


	//   ....[51]....
        /*1028*/ 	.word	0x00012d90
        /*102c*/ 	.word	0x00000004
        /*1030*/ 	.word	0x00000000
        /*1034*/ 	.short	0x0101
        /*1036*/ 	.byte	0x3f
	.zero		1


	//   ....[52]....
        /*1038*/ 	.word	0x00015b50
        /*103c*/ 	.word	0x00000012
        /*1040*/ 	.word	0x00013220
        /*1044*/ 	.short	0x010a
        /*1046*/ 	.byte	0x3f
	.zero		1


	//   ....[53]....
        /*1048*/ 	.word	0x00015be0
        /*104c*/ 	.word	0x00000006
        /*1050*/ 	.word	0x000132a0
        /*1054*/ 	.short	0x010a
        /*1056*/ 	.byte	0x3f
	.zero		1


	//   ....[54]....
        /*1058*/ 	.word	0x00015e30
        /*105c*/ 	.word	0x00000006
        /*1060*/ 	.word	0x000132c0
        /*1064*/ 	.short	0x010a
        /*1066*/ 	.byte	0x3f
	.zero		1


	//   ....[55]....
        /*1068*/ 	.word	0x00016180
        /*106c*/ 	.word	0x00000006
        /*1070*/ 	.word	0x000132a0
        /*1074*/ 	.short	0x010a
        /*1076*/ 	.byte	0x3f
	.zero		1


	//   ....[56]....
        /*1078*/ 	.word	0x000163a0
        /*107c*/ 	.word	0x00000006
        /*1080*/ 	.word	0x000132c0
        /*1084*/ 	.short	0x010a
        /*1086*/ 	.byte	0x3f
	.zero		1


	//   ....[57]....
        /*1088*/ 	.word	0x00017390
        /*108c*/ 	.word	0x00000004
        /*1090*/ 	.word	0x00013280
        /*1094*/ 	.short	0x010a
        /*1096*/ 	.byte	0x3f
	.zero		1


	//   ....[58]....
        /*1098*/ 	.word	0x00017550
        /*109c*/ 	.word	0x00000004
        /*10a0*/ 	.word	0x00013240
        /*10a4*/ 	.short	0x010a
        /*10a6*/ 	.byte	0x3f
	.zero		1


	//   ....[59]....
        /*10a8*/ 	.word	0x000181b0
        /*10ac*/ 	.word	0x00000012
        /*10b0*/ 	.word	0x00013200
        /*10b4*/ 	.short	0x0107
        /*10b6*/ 	.byte	0x3f
	.zero		1


	//   ....[60]....
        /*10b8*/ 	.word	0x000182a0
        /*10bc*/ 	.word	0x00000012
        /*10c0*/ 	.word	0x00013200
        /*10c4*/ 	.short	0x0101
        /*10c6*/ 	.byte	0x3f
	.zero		1


	//   ....[61]....
        /*10c8*/ 	.word	0x000182c0
        /*10cc*/ 	.word	0x00000012
        /*10d0*/ 	.word	0x00013220
        /*10d4*/ 	.short	0x010a
        /*10d6*/ 	.byte	0x3f
	.zero		1


	//   ....[62]....
        /*10d8*/ 	.word	0x000185a0
        /*10dc*/ 	.word	0x00000004
        /*10e0*/ 	.word	0x00013280
        /*10e4*/ 	.short	0x010a
        /*10e6*/ 	.byte	0x3f
	.zero		1


	//   ....[63]....
        /*10e8*/ 	.word	0x000187f0
        /*10ec*/ 	.word	0x00000004
        /*10f0*/ 	.word	0x00013240
        /*10f4*/ 	.short	0x010a
        /*10f6*/ 	.byte	0x3f
	.zero		1


	//   ....[64]....
        /*10f8*/ 	.word	0x00018ab0
        /*10fc*/ 	.word	0x00000003
        /*1100*/ 	.word	0x00013270
        /*1104*/ 	.short	0x010a
        /*1106*/ 	.byte	0x3f
	.zero		1


	//   ....[65]....
        /*1108*/ 	.word	0x00018b30
        /*110c*/ 	.word	0x00000003
        /*1110*/ 	.word	0x00013260
        /*1114*/ 	.short	0x010a
        /*1116*/ 	.byte	0x3f
	.zero		1


	//   ....[66]....
        /*1118*/ 	.word	0x00018e30
        /*111c*/ 	.word	0x00000003
        /*1120*/ 	.word	0x00013250
        /*1124*/ 	.short	0x0101
        /*1126*/ 	.byte	0x3f
	.zero		1


	//   ....[67]....
        /*1128*/ 	.word	0x00018ec0
        /*112c*/ 	.word	0x00000003
        /*1130*/ 	.word	0x00000000
        /*1134*/ 	.short	0x0101
        /*1136*/ 	.byte	0x3f
	.zero		1


	//   ....[68]....
        /*1138*/ 	.word	0x000190b0
        /*113c*/ 	.word	0x00000003
        /*1140*/ 	.word	0x00013270
        /*1144*/ 	.short	0x010a
        /*1146*/ 	.byte	0x3f
	.zero		1


	//   ....[69]....
        /*1148*/ 	.word	0x00019120
        /*114c*/ 	.word	0x00000003
        /*1150*/ 	.word	0x00013260
        /*1154*/ 	.short	0x010a
        /*1156*/ 	.byte	0x3f
	.zero		1


	//   ....[70]....
        /*1158*/ 	.word	0x00019420
        /*115c*/ 	.word	0x00000003
        /*1160*/ 	.word	0x00013250
        /*1164*/ 	.short	0x0101
        /*1166*/ 	.byte	0x3f
	.zero		1


	//   ....[71]....
        /*1168*/ 	.word	0x00019470
        /*116c*/ 	.word	0x00000000
        /*1170*/ 	.word	0x00000000
        /*1174*/ 	.short	0x0101
        /*1176*/ 	.byte	0x3f
	.zero		1


	//   ....[72]....
        /*1178*/ 	.word	0x0001a5b0
        /*117c*/ 	.word	0x00000006
        /*1180*/ 	.word	0x00013220
        /*1184*/ 	.short	0x010a
        /*1186*/ 	.byte	0x3f
	.zero		1


	//   ....[73]....
        /*1188*/ 	.word	0x0001a740
        /*118c*/ 	.word	0x00000005
        /*1190*/ 	.word	0x00000000
        /*1194*/ 	.short	0x010a
        /*1196*/ 	.byte	0x3f
	.zero		1


	//   ....[74]....
        /*1198*/ 	.word	0x0001a7b0
        /*119c*/ 	.word	0x00000009
        /*11a0*/ 	.word	0x00000000
        /*11a4*/ 	.short	0x010a
        /*11a6*/ 	.byte	0x3f
	.zero		1


	//   ....[75]....
        /*11a8*/ 	.word	0x0001a800
        /*11ac*/ 	.word	0x00000013
        /*11b0*/ 	.word	0x00013260
        /*11b4*/ 	.short	0x010a
        /*11b6*/ 	.byte	0x3f
	.zero		1


	//   ....[76]....
        /*11b8*/ 	.word	0x0001a850
        /*11bc*/ 	.word	0x00000007
        /*11c0*/ 	.word	0x00013260
        /*11c4*/ 	.short	0x010a
        /*11c6*/ 	.byte	0x3f
	.zero		1


	//   ....[77]....
        /*11c8*/ 	.word	0x0001a890
        /*11cc*/ 	.word	0x00000013
        /*11d0*/ 	.word	0x00013280
        /*11d4*/ 	.short	0x010a
        /*11d6*/ 	.byte	0x3f
	.zero		1


	//   ....[78]....
        /*11d8*/ 	.word	0x0001a8b0
        /*11dc*/ 	.word	0x00000007
        /*11e0*/ 	.word	0x00013280
        /*11e4*/ 	.short	0x010a
        /*11e6*/ 	.byte	0x3f
	.zero		1


	//   ....[79]....
        /*11e8*/ 	.word	0x0001a910
        /*11ec*/ 	.word	0x0000004c
        /*11f0*/ 	.word	0x00013290
        /*11f4*/ 	.short	0x010a
        /*11f6*/ 	.byte	0x3f
	.zero		1


	//   ....[80]....
        /*11f8*/ 	.word	0x0001a960
        /*11fc*/ 	.word	0x0000004c
        /*1200*/ 	.word	0x00013290
        /*1204*/ 	.short	0x010a
        /*1206*/ 	.byte	0x3f
	.zero		1


	//   ....[81]....
        /*1208*/ 	.word	0x0001a9b0
        /*120c*/ 	.word	0x0000004c
        /*1210*/ 	.word	0x00013290
        /*1214*/ 	.short	0x010a
        /*1216*/ 	.byte	0x3f
	.zero		1


	//   ....[82]....
        /*1218*/ 	.word	0x0001aa00
        /*121c*/ 	.word	0x0000004c
        /*1220*/ 	.word	0x000132b0
        /*1224*/ 	.short	0x010a
        /*1226*/ 	.byte	0x3f
	.zero		1


	//   ....[83]....
        /*1228*/ 	.word	0x0001ac00
        /*122c*/ 	.word	0x00000010
        /*1230*/ 	.word	0x00013200
        /*1234*/ 	.short	0x010a
        /*1236*/ 	.byte	0x3f
	.zero		1


	//   ....[84]....
        /*1238*/ 	.word	0x0001ae00
        /*123c*/ 	.word	0x00000010
        /*1240*/ 	.word	0x00013200
        /*1244*/ 	.short	0x010a
        /*1246*/ 	.byte	0x3f
	.zero		1


	//   ....[85]....
        /*1248*/ 	.word	0x0001ae50
        /*124c*/ 	.word	0x00000003
        /*1250*/ 	.word	0x00013230
        /*1254*/ 	.short	0x010a
        /*1256*/ 	.byte	0x3f
	.zero		1


	//   ....[86]....
        /*1258*/ 	.word	0x0001aea0
        /*125c*/ 	.word	0x00000009
        /*1260*/ 	.word	0x00013230
        /*1264*/ 	.short	0x010a
        /*1266*/ 	.byte	0x3f
	.zero		1


	//   ....[87]....
        /*1268*/ 	.word	0x0001aef0
        /*126c*/ 	.word	0x00000014
        /*1270*/ 	.word	0x00013250
        /*1274*/ 	.short	0x010a
        /*1276*/ 	.byte	0x3f
	.zero		1


	//   ....[88]....
        /*1278*/ 	.word	0x0001af40
        /*127c*/ 	.word	0x00000008
        /*1280*/ 	.word	0x00013230
        /*1284*/ 	.short	0x010a
        /*1286*/ 	.byte	0x3f
	.zero		1


	//   ....[89]....
        /*1288*/ 	.word	0x0001af90
        /*128c*/ 	.word	0x0000000f
        /*1290*/ 	.word	0x00013250
        /*1294*/ 	.short	0x010a
        /*1296*/ 	.byte	0x3f
	.zero		1


	//   ....[90]....
        /*1298*/ 	.word	0x0001afe0
        /*129c*/ 	.word	0x00000003
        /*12a0*/ 	.word	0x00013250
        /*12a4*/ 	.short	0x010a
        /*12a6*/ 	.byte	0x3f
	.zero		1


	//   ....[91]....
        /*12a8*/ 	.word	0x0001b180
        /*12ac*/ 	.word	0x00000012
        /*12b0*/ 	.word	0x00013220
        /*12b4*/ 	.short	0x010a
        /*12b6*/ 	.byte	0x3f
	.zero		1


	//   ....[92]....
        /*12b8*/ 	.word	0x0001b1d0
        /*12bc*/ 	.word	0x00000006
        /*12c0*/ 	.word	0x000132a0
        /*12c4*/ 	.short	0x010a
        /*12c6*/ 	.byte	0x3f
	.zero		1


	//   ....[93]....
        /*12c8*/ 	.word	0x0001b220
        /*12cc*/ 	.word	0x00000006
        /*12d0*/ 	.word	0x000132c0
        /*12d4*/ 	.short	0x010a
        /*12d6*/ 	.byte	0x3f
	.zero		1


	//   ....[94]....
        /*12d8*/ 	.word	0x0001b270
        /*12dc*/ 	.word	0x00000006
        /*12e0*/ 	.word	0x000132a0
        /*12e4*/ 	.short	0x010a
        /*12e6*/ 	.byte	0x3f
	.zero		1


	//   ....[95]....
        /*12e8*/ 	.word	0x0001b2c0
        /*12ec*/ 	.word	0x00000006
        /*12f0*/ 	.word	0x000132c0
        /*12f4*/ 	.short	0x010a
        /*12f6*/ 	.byte	0x3f
	.zero		1


	//   ....[96]....
        /*12f8*/ 	.word	0x0001b460
        /*12fc*/ 	.word	0x00000004
        /*1300*/ 	.word	0x00013280
        /*1304*/ 	.short	0x010a
        /*1306*/ 	.byte	0x3f
	.zero		1


	//   ....[97]....
        /*1308*/ 	.word	0x0001b4b0
        /*130c*/ 	.word	0x00000004
        /*1310*/ 	.word	0x00013240
        /*1314*/ 	.short	0x010a
        /*1316*/ 	.byte	0x3f
	.zero		1


	//   ....[98]....
        /*1318*/ 	.word	0x0001bca0
        /*131c*/ 	.word	0x00000012
        /*1320*/ 	.word	0x00013220
        /*1324*/ 	.short	0x010a
        /*1326*/ 	.byte	0x3f
	.zero		1


	//   ....[99]....
        /*1328*/ 	.word	0x0001bcf0
        /*132c*/ 	.word	0x00000004
        /*1330*/ 	.word	0x00013280
        /*1334*/ 	.short	0x010a
        /*1336*/ 	.byte	0x3f
	.zero		1


	//   ....[100]....
        /*1338*/ 	.word	0x0001bd40
        /*133c*/ 	.word	0x00000004
        /*1340*/ 	.word	0x00013240
        /*1344*/ 	.short	0x010a
        /*1346*/ 	.byte	0x3f
	.zero		1


	//   ....[101]....
        /*1348*/ 	.word	0x0001bd90
        /*134c*/ 	.word	0x00000003
        /*1350*/ 	.word	0x00013270
        /*1354*/ 	.short	0x010a
        /*1356*/ 	.byte	0x3f
	.zero		1


	//   ....[102]....
        /*1358*/ 	.word	0x0001bde0
        /*135c*/ 	.word	0x00000003
        /*1360*/ 	.word	0x00013260
        /*1364*/ 	.short	0x010a
        /*1366*/ 	.byte	0x3f
	.zero		1


	//   ....[103]....
        /*1368*/ 	.word	0x0001be30
        /*136c*/ 	.word	0x00000003
        /*1370*/ 	.word	0x00013270
        /*1374*/ 	.short	0x010a
        /*1376*/ 	.byte	0x3f
	.zero		1


	//   ....[104]....
        /*1378*/ 	.word	0x0001be80
        /*137c*/ 	.word	0x00000003
        /*1380*/ 	.word	0x00013260
        /*1384*/ 	.short	0x010a
        /*1386*/ 	.byte	0x3f
	.zero		1


	//   ....[105]....
        /*1388*/ 	.word	0x0001c8e0
        /*138c*/ 	.word	0x00000006
        /*1390*/ 	.word	0x00013220
        /*1394*/ 	.short	0x010a
        /*1396*/ 	.byte	0x3f
	.zero		1


	//   ....[106]....
        /*1398*/ 	.word	0x0001ca80
        /*139c*/ 	.word	0x00000005
        /*13a0*/ 	.word	0x00000000
        /*13a4*/ 	.short	0x010a
        /*13a6*/ 	.byte	0x3f
	.zero		1


	//   ....[107]....
        /*13a8*/ 	.word	0x0001cad0
        /*13ac*/ 	.word	0x00000009
        /*13b0*/ 	.word	0x00000000
        /*13b4*/ 	.short	0x010a
        /*13b6*/ 	.byte	0x3f
	.zero		1


	//   ....[108]....
        /*13b8*/ 	.word	0x0001cb20
        /*13bc*/ 	.word	0x00000013
        /*13c0*/ 	.word	0x00013260
        /*13c4*/ 	.short	0x010a
        /*13c6*/ 	.byte	0x3f
	.zero		1


	//   ....[109]....
        /*13c8*/ 	.word	0x0001cb70
        /*13cc*/ 	.word	0x00000007
        /*13d0*/ 	.word	0x00013260
        /*13d4*/ 	.short	0x010a
        /*13d6*/ 	.byte	0x3f
	.zero		1


	//   ....[110]....
        /*13d8*/ 	.word	0x0001cbc0
        /*13dc*/ 	.word	0x00000013
        /*13e0*/ 	.word	0x00013280
        /*13e4*/ 	.short	0x010a
        /*13e6*/ 	.byte	0x3f
	.zero		1


	//----- nvinfo : EIATTR_NUM_MBARRIERS
	.align		4
.L_321:
        /*13e8*/ 	.byte	0x03, 0x38
        /*13ea*/ 	.short	0x0016


	//----- nvinfo : EIATTR_EXIT_INSTR_OFFSETS
	.align		4
        /*13ec*/ 	.byte	0x04, 0x1c
        /*13ee*/ 	.short	(.L_323 - .L_322)


	//   ....[0]....
.L_322:
        /*13f0*/ 	.word	0x0001a900


	//----- nvinfo : EIATTR_MAX_THREADS
	.align		4
.L_323:
        /*13f4*/ 	.byte	0x04, 0x05
        /*13f6*/ 	.short	(.L_325 - .L_324)
.L_324:
        /*13f8*/ 	.word	0x00000200
        /*13fc*/ 	.word	0x00000001
        /*1400*/ 	.word	0x00000001


	//----- nvinfo : EIATTR_CRS_STACK_SIZE
	.align		4
.L_325:
        /*1404*/ 	.byte	0x04, 0x1e
        /*1406*/ 	.short	(.L_327 - .L_326)
.L_326:
        /*1408*/ 	.word	0x00000000


	//----- nvinfo : EIATTR_CBANK_PARAM_SIZE
	.align		4
.L_327:
        /*140c*/ 	.byte	0x03, 0x19
        /*140e*/ 	.short	0x0af0


	//----- nvinfo : EIATTR_PARAM_CBANK
	.align		4
        /*1410*/ 	.byte	0x04, 0x0a
        /*1412*/ 	.short	(.L_329 - .L_328)
	.align		4
.L_328:
        /*1414*/ 	.word	index@(.nv.constant0._ZN7cutlass13device_kernelIN5flash11enable_sm90INS1_16FlashAttnFwdSm90INS1_25CollectiveMainloopFwdSm90ILi2EN4cute5tupleIJNS5_1CILi1EEES8_S8_EEENS6_IJNS7_ILi192EEENS7_ILi160EEENS7_ILi64EEEEEELi64ENS_12float_e4m3_tEfNS_4arch4Sm90ELb1ELb0ELb0ELb1ELb0ELb1ELb0ELb1ELb1ELb1ELb1ELb0EEENS1_21CollectiveEpilogueFwdINS6_IJSA_SC_SB_EEES9_NS_10bfloat16_tESG_Li384ELb1ELb1ELb1ELb1EEENS1_36VarlenDynamicPersistentTileSchedulerILi192ELi160ELi384ELi128ELb1ELb1ELb1ELb1ELb1ELb1EEEEEEEEEvNT_6ParamsE)
        /*1418*/ 	.short	0x0210
        /*141a*/ 	.short	0x0af0


	//----- nvinfo : EIATTR_SW_WAR
	.align		4
.L_329:
        /*141c*/ 	.byte	0x04, 0x36
        /*141e*/ 	.short	(.L_331 - .L_330)
.L_330:
        /*1420*/ 	.word	0x00000008
.L_331:


//--------------------- .nv.callgraph             --------------------------
	.section	.nv.callgraph,"",@"SHT_CUDA_CALLGRAPH"
	.align	4
	.sectionentsize	8
	.align		4
        /*0000*/ 	.word	0x00000000
	.align		4
        /*0004*/ 	.word	0xffffffff
	.align		4
        /*0008*/ 	.word	index@(_ZN7cutlass13device_kernelIN5flash11enable_sm90INS1_16FlashAttnFwdSm90INS1_25CollectiveMainloopFwdSm90ILi2EN4cute5tupleIJNS5_1CILi1EEES8_S8_EEENS6_IJNS7_ILi192EEENS7_ILi160EEENS7_ILi64EEEEEELi64ENS_12float_e4m3_tEfNS_4arch4Sm90ELb0ELb0ELb0ELb0ELb0ELb0ELb0ELb1ELb1ELb1ELb1ELb0EEENS1_21CollectiveEpilogueFwdINS6_IJSA_SC_SB_EEES9_NS_10bfloat16_tESG_Li384ELb0ELb1ELb1ELb1EEENS1_19SingleTileSchedulerILb0ELb1ELb1ELi192EEEEEEEEEvNT_6ParamsE)
	.align		4
        /*000c*/ 	.word	index@(__assertfail)
	.align		4
        /*0010*/ 	.word	index@(_ZN7cutlass13device_kernelIN5flash11enable_sm90INS1_16FlashAttnFwdSm90INS1_25CollectiveMainloopFwdSm90ILi2EN4cute5tupleIJNS5_1CILi1EEES8_S8_EEENS6_IJNS7_ILi192EEENS7_ILi160EEENS7_ILi64EEEEEELi64ENS_12float_e4m3_tEfNS_4arch4Sm90ELb0ELb0ELb0ELb1ELb0ELb0ELb0ELb1ELb1ELb1ELb1ELb0EEENS1_21CollectiveEpilogueFwdINS6_IJSA_SC_SB_EEES9_NS_10bfloat16_tESG_Li384ELb1ELb1ELb1ELb1EEENS1_36VarlenDynamicPersistentTileSchedulerILi192ELi160ELi384ELi128ELb1ELb1ELb1ELb0ELb1ELb1EEEEEEEEEvNT_6ParamsE)
	.align		4
        /*0014*/ 	.word	index@(__assertfail)
	.align		4
        /*0018*/ 	.word	index@(_ZN7cutlass13device_kernelIN5flash11enable_sm90INS1_16FlashAttnFwdSm90INS1_25CollectiveMainloopFwdSm90ILi2EN4cute5tupleIJNS5_1CILi1EEES8_S8_EEENS6_IJNS7_ILi192EEENS7_ILi160EEENS7_ILi64EEEEEELi64ENS_12float_e4m3_tEfNS_4arch4Sm90ELb0ELb0ELb0ELb1ELb0ELb1ELb0ELb1ELb1ELb1ELb1ELb0EEENS1_21CollectiveEpilogueFwdINS6_IJSA_SC_SB_EEES9_NS_10bfloat16_tESG_Li384ELb1ELb1ELb1ELb1EEENS1_36VarlenDynamicPersistentTileSchedulerILi192ELi160ELi384ELi128ELb1ELb1ELb1ELb0ELb1ELb1EEEEEEEEEvNT_6ParamsE)
	.align		4
        /*001c*/ 	.word	index@(__assertfail)
	.align		4
        /*0020*/ 	.word	index@(_ZN7cutlass13device_kernelIN5flash11enable_sm90INS1_16FlashAttnFwdSm90INS1_25CollectiveMainloopFwdSm90ILi2EN4cute5tupleIJNS5_1CILi1EEES8_S8_EEENS6_IJNS7_ILi192EEENS7_ILi160EEENS7_ILi64EEEEEELi64ENS_12float_e4m3_tEfNS_4arch4Sm90ELb0ELb1ELb0ELb0ELb0ELb0ELb0ELb1ELb1ELb1ELb1ELb0EEENS1_21CollectiveEpilogueFwdINS6_IJSA_SC_SB_EEES9_NS_10bfloat16_tESG_Li384ELb0ELb1ELb1ELb1EEENS1_19SingleTileSchedulerILb0ELb1ELb1ELi192EEEEEEEEEvNT_6ParamsE)
	.align		4
        /*0024*/ 	.word	index@(__assertfail)
	.align		4
        /*0028*/ 	.word	index@(_ZN7cutlass13device_kernelIN5flash11enable_sm90INS1_16FlashAttnFwdSm90INS1_25CollectiveMainloopFwdSm90ILi2EN4cute5tupleIJNS5_1CILi1EEES8_S8_EEENS6_IJNS7_ILi192EEENS7_ILi160EEENS7_ILi64EEEEEELi64ENS_12float_e4m3_tEfNS_4arch4Sm90ELb0ELb1ELb0ELb1ELb0ELb0ELb0ELb1ELb1ELb1ELb1ELb0EEENS1_21CollectiveEpilogueFwdINS6_IJSA_SC_SB_EEES9_NS_10bfloat16_tESG_Li384ELb1ELb1ELb1ELb1EEENS1_36VarlenDynamicPersistentTileSchedulerILi192ELi160ELi384ELi128ELb1ELb1ELb1ELb1ELb0ELb1EEEEEEEEEvNT_6ParamsE)
	.align		4
        /*002c*/ 	.word	index@(__assertfail)
	.align		4
        /*0030*/ 	.word	index@(_ZN7cutlass13device_kernelIN5flash11enable_sm90INS1_16FlashAttnFwdSm90INS1_25CollectiveMainloopFwdSm90ILi2EN4cute5tupleIJNS5_1CILi1EEES8_S8_EEENS6_IJNS7_ILi192EEENS7_ILi160EEENS7_ILi64EEEEEELi64ENS_12float_e4m3_tEfNS_4arch4Sm90ELb0ELb1ELb0ELb1ELb0ELb1ELb0ELb1ELb1ELb1ELb1ELb0EEENS1_21CollectiveEpilogueFwdINS6_IJSA_SC_SB_EEES9_NS_10bfloat16_tESG_Li384ELb1ELb1ELb1ELb1EEENS1_36VarlenDynamicPersistentTileSchedulerILi192ELi160ELi384ELi128ELb1ELb1ELb1ELb1ELb0ELb1EEEEEEEEEvNT_6ParamsE)
	.align		4
        /*0034*/ 	.word	index@(__assertfail)
	.align		4
        /*0038*/ 	.word	index@(_ZN7cutlass13device_kernelIN5flash11enable_sm90INS1_16FlashAttnFwdSm90INS1_25CollectiveMainloopFwdSm90ILi2EN4cute5tupleIJNS5_1CILi1EEES8_S8_EEENS6_IJNS7_ILi192EEENS7_ILi160EEENS7_ILi64EEEEEELi64ENS_12float_e4m3_tEfNS_4arch4Sm90ELb1ELb0ELb0ELb0ELb0ELb0ELb0ELb1ELb1ELb1ELb1ELb0EEENS1_21CollectiveEpilogueFwdINS6_IJSA_SC_SB_EEES9_NS_10bfloat16_tESG_Li384ELb0ELb1ELb1ELb1EEENS1_19SingleTileSchedulerILb0ELb1ELb1ELi192EEEEEEEEEvNT_6ParamsE)
	.align		4
        /*003c*/ 	.word	index@(__assertfail)
	.align		4
        /*0040*/ 	.word	index@(_ZN7cutlass13device_kernelIN5flash11enable_sm90INS1_16FlashAttnFwdSm90INS1_25CollectiveMainloopFwdSm90ILi2EN4cute5tupleIJNS5_1CILi1EEES8_S8_EEENS6_IJNS7_ILi192EEENS7_ILi160EEENS7_ILi64EEEEEELi64ENS_12float_e4m3_tEfNS_4arch4Sm90ELb1ELb0ELb0ELb1ELb0ELb0ELb0ELb1ELb1ELb1ELb1ELb0EEENS1_21CollectiveEpilogueFwdINS6_IJSA_SC_SB_EEES9_NS_10bfloat16_tESG_Li384ELb1ELb1ELb1ELb1EEENS1_36VarlenDynamicPersistentTileSchedulerILi192ELi160ELi384ELi128ELb1ELb1ELb1ELb1ELb1ELb1EEEEEEEEEvNT_6ParamsE)
	.align		4
        /*0044*/ 	.word	index@(__assertfail)
	.align		4
        /*0048*/ 	.word	index@(_ZN7cutlass13device_kernelIN5flash11enable_sm90INS1_16FlashAttnFwdSm90INS1_25CollectiveMainloopFwdSm90ILi2EN4cute5tupleIJNS5_1CILi1EEES8_S8_EEENS6_IJNS7_ILi192EEENS7_ILi160EEENS7_ILi64EEEEEELi64ENS_12float_e4m3_tEfNS_4arch4Sm90ELb1ELb0ELb0ELb1ELb0ELb1ELb0ELb1ELb1ELb1ELb1ELb0EEENS1_21CollectiveEpilogueFwdINS6_IJSA_SC_SB_EEES9_NS_10bfloat16_tESG_Li384ELb1ELb1ELb1ELb1EEENS1_36VarlenDynamicPersistentTileSchedulerILi192ELi160ELi384ELi128ELb1ELb1ELb1ELb1ELb1ELb1EEEEEEEEEvNT_6ParamsE)
	.align		4
        /*004c*/ 	.word	index@(__assertfail)
	.align		4
        /*0050*/ 	.word	0x00000000
	.align		4
        /*0054*/ 	.word	0xfffffffe
	.align		4
        /*0058*/ 	.word	0x00000000
	.align		4
        /*005c*/ 	.word	0xfffffffd
	.align		4
        /*0060*/ 	.word	0x00000000
	.align		4
        /*0064*/ 	.word	0xfffffffc


//--------------------- .nv.constant4             --------------------------
	.section	.nv.constant4,"a",@progbits
	.align	8
	.align		8
.nv.constant4:
        /*0000*/ 	.dword	__assertfail
	.align		8
        /*0008*/ 	.dword	__unnamed_1
	.align		8
        /*0010*/ 	.dword	__unnamed_2
	.align		8
        /*0018*/ 	.dword	__unnamed_3
	.align		8
        /*0020*/ 	.dword	__unnamed_4
	.align		8
        /*0028*/ 	.dword	__unnamed_5
	.align		8
        /*0030*/ 	.dword	__unnamed_6
	.align		8
        /*0038*/ 	.dword	_ZZN5flash28permute_output_fp8_VcolmajorIN4cute6TensorINS1_11ArrayEngineIfLm32EEENS1_6LayoutINS1_5tupleIJNS6_IJNS1_1CILi2EEES8_NS7_ILi8EEEEEENS7_ILi1EEESB_EEENS6_IJNS6_IJSB_S8_NS7_ILi4EEEEEENS7_ILi0EEESF_EEEEEEEEEvRT_E9upper_map
	.align		8
        /*0040*/ 	.dword	_ZN71_INTERNAL_7ffc3415_35_flash_fwd_hdim64_e4m3_split_sm90_cu_3fbc093a_34174cuda3std3__45__cpo5beginE
	.align		8
        /*0048*/ 	.dword	_ZN71_INTERNAL_7ffc3415_35_flash_fwd_hdim64_e4m3_split_sm90_cu_3fbc093a_34174cuda3std3__45__cpo3endE
	.align		8
        /*0050*/ 	.dword	_ZN71_INTERNAL_7ffc3415_35_flash_fwd_hdim64_e4m3_split_sm90_cu_3fbc093a_34174cuda3std3__45__cpo6cbeginE
	.align		8
        /*0058*/ 	.dword	_ZN71_INTERNAL_7ffc3415_35_flash_fwd_hdim64_e4m3_split_sm90_cu_3fbc093a_34174cuda3std3__45__cpo4cendE
	.align		8
        /*0060*/ 	.dword	_ZN71_INTERNAL_7ffc3415_35_flash_fwd_hdim64_e4m3_split_sm90_cu_3fbc093a_34174cuda3std3__473_GLOBAL__N__7ffc3415_35_flash_fwd_hdim64_e4m3_split_sm90_cu_3fbc093a_34176ignoreE
	.align		8
        /*0068*/ 	.dword	_ZN71_INTERNAL_7ffc3415_35_flash_fwd_hdim64_e4m3_split_sm90_cu_3fbc093a_34174cuda3std3__419piecewise_constructE
	.align		8
        /*0070*/ 	.dword	_ZN71_INTERNAL_7ffc3415_35_flash_fwd_hdim64_e4m3_split_sm90_cu_3fbc093a_34174cuda3std3__48in_placeE
	.align		8
        /*0078*/ 	.dword	_ZN71_INTERNAL_7ffc3415_35_flash_fwd_hdim64_e4m3_split_sm90_cu_3fbc093a_34174cuda3std6ranges3__45__cpo4swapE
	.align		8
        /*0080*/ 	.dword	_ZN71_INTERNAL_7ffc3415_35_flash_fwd_hdim64_e4m3_split_sm90_cu_3fbc093a_34174cuda3std6ranges3__45__cpo9iter_moveE
	.align		8
        /*0088*/ 	.dword	_ZN71_INTERNAL_7ffc3415_35_flash_fwd_hdim64_e4m3_split_sm90_cu_3fbc093a_34174cute7productE
	.align		8
        /*0090*/ 	.dword	_ZN71_INTERNAL_7ffc3415_35_flash_fwd_hdim64_e4m3_split_sm90_cu_3fbc093a_34174cute1_E
	.align		8
        /*0098*/ 	.dword	$str$23
	.align		8
        /*00a0*/ 	.dword	$str$24


//--------------------- .text._ZN7cutlass13device_kernelIN5flash11enable_sm90INS1_16FlashAttnFwdSm90INS1_25CollectiveMainloopFwdSm90ILi2EN4cute5tupleIJNS5_1CILi1EEES8_S8_EEENS6_IJNS7_ILi192EEENS7_ILi160EEENS7_ILi64EEEEEELi64ENS_12float_e4m3_tEfNS_4arch4Sm90ELb0ELb0ELb0ELb0ELb0ELb0ELb0ELb1ELb1ELb1ELb1ELb0EEENS1_21CollectiveEpilogueFwdINS6_IJSA_SC_SB_EEES9_NS_10bfloat16_tESG_Li384ELb0ELb1ELb1ELb1EEENS1_19SingleTileSchedulerILb0ELb1ELb1ELi192EEEEEEEEEvNT_6ParamsE --------------------------
	.section	.text._ZN7cutlass13device_kernelIN5flash11enable_sm90INS1_16FlashAttnFwdSm90INS1_25CollectiveMainloopFwdSm90ILi2EN4cute5tupleIJNS5_1CILi1EEES8_S8_EEENS6_IJNS7_ILi192EEENS7_ILi160EEENS7_ILi64EEEEEELi64ENS_12float_e4m3_tEfNS_4arch4Sm90ELb0ELb0ELb0ELb0ELb0ELb0ELb0ELb1ELb1ELb1ELb1ELb0EEENS1_21CollectiveEpilogueFwdINS6_IJSA_SC_SB_EEES9_NS_10bfloat16_tESG_Li384ELb0ELb1ELb1ELb1EEENS1_19SingleTileSchedulerILb0ELb1ELb1ELi192EEEEEEEEEvNT_6ParamsE,"ax",@progbits
	.align	128
.text._ZN7cutlass13device_kernelIN5flash11enable_sm90INS1_16FlashAttnFwdSm90INS1_25CollectiveMainloopFwdSm90ILi2EN4cute5tupleIJNS5_1CILi1EEES8_S8_EEENS6_IJNS7_ILi192EEENS7_ILi160EEENS7_ILi64EEEEEELi64ENS_12float_e4m3_tEfNS_4arch4Sm90ELb0ELb0ELb0ELb0ELb0ELb0ELb0ELb1ELb1ELb1ELb1ELb0EEENS1_21CollectiveEpilogueFwdINS6_IJSA_SC_SB_EEES9_NS_10bfloat16_tESG_Li384ELb0ELb1ELb1ELb1EEENS1_19SingleTileSchedulerILb0ELb1ELb1ELi192EEEEEEEEEvNT_6ParamsE:
        .type           _ZN7cutlass13device_kernelIN5flash11enable_sm90INS1_16FlashAttnFwdSm90INS1_25CollectiveMainloopFwdSm90ILi2EN4cute5tupleIJNS5_1CILi1EEES8_S8_EEENS6_IJNS7_ILi192EEENS7_ILi160EEENS7_ILi64EEEEEELi64ENS_12float_e4m3_tEfNS_4arch4Sm90ELb0ELb0ELb0ELb0ELb0ELb0ELb0ELb1ELb1ELb1ELb1ELb0EEENS1_21CollectiveEpilogueFwdINS6_IJSA_SC_SB_EEES9_NS_10bfloat16_tESG_Li384ELb0ELb1ELb1ELb1EEENS1_19SingleTileSchedulerILb0ELb1ELb1ELi192EEEEEEEEEvNT_6ParamsE,@function
        .size           _ZN7cutlass13device_kernelIN5flash11enable_sm90INS1_16FlashAttnFwdSm90INS1_25CollectiveMainloopFwdSm90ILi2EN4cute5tupleIJNS5_1CILi1EEES8_S8_EEENS6_IJNS7_ILi192EEENS7_ILi160EEENS7_ILi64EEEEEELi64ENS_12float_e4m3_tEfNS_4arch4Sm90ELb0ELb0ELb0ELb0ELb0ELb0ELb0ELb1ELb1ELb1ELb1ELb0EEENS1_21CollectiveEpilogueFwdINS6_IJSA_SC_SB_EEES9_NS_10bfloat16_tESG_Li384ELb0ELb1ELb1ELb1EEENS1_19SingleTileSchedulerILb0ELb1ELb1ELi192EEEEEEEEEvNT_6ParamsE,(.L_x_2187 - _ZN7cutlass13device_kernelIN5flash11enable_sm90INS1_16FlashAttnFwdSm90INS1_25CollectiveMainloopFwdSm90ILi2EN4cute5tupleIJNS5_1CILi1EEES8_S8_EEENS6_IJNS7_ILi192EEENS7_ILi160EEENS7_ILi64EEEEEELi64ENS_12float_e4m3_tEfNS_4arch4Sm90ELb0ELb0ELb0ELb0ELb0ELb0ELb0ELb1ELb1ELb1ELb1ELb0EEENS1_21CollectiveEpilogueFwdINS6_IJSA_SC_SB_EEES9_NS_10bfloat16_tESG_Li384ELb0ELb1ELb1ELb1EEENS1_19SingleTileSchedulerILb0ELb1ELb1ELi192EEEEEEEEEvNT_6ParamsE)
        .other          _ZN7cutlass13device_kernelIN5flash11enable_sm90INS1_16FlashAttnFwdSm90INS1_25CollectiveMainloopFwdSm90ILi2EN4cute5tupleIJNS5_1CILi1EEES8_S8_EEENS6_IJNS7_ILi192EEENS7_ILi160EEENS7_ILi64EEEEEELi64ENS_12float_e4m3_tEfNS_4arch4Sm90ELb0ELb0ELb0ELb0ELb0ELb0ELb0ELb1ELb1ELb1ELb1ELb0EEENS1_21CollectiveEpilogueFwdINS6_IJSA_SC_SB_EEES9_NS_10bfloat16_tESG_Li384ELb0ELb1ELb1ELb1EEENS1_19SingleTileSchedulerILb0ELb1ELb1ELi192EEEEEEEEEvNT_6ParamsE,@"STO_CUDA_ENTRY STV_DEFAULT"
_ZN7cutlass13device_kernelIN5flash11enable_sm90INS1_16FlashAttnFwdSm90INS1_25CollectiveMainloopFwdSm90ILi2EN4cute5tupleIJNS5_1CILi1EEES8_S8_EEENS6_IJNS7_ILi192EEENS7_ILi160EEENS7_ILi64EEEEEELi64ENS_12float_e4m3_tEfNS_4arch4Sm90ELb0ELb0ELb0ELb0ELb0ELb0ELb0ELb1ELb1ELb1ELb1ELb0EEENS1_21CollectiveEpilogueFwdINS6_IJSA_SC_SB_EEES9_NS_10bfloat16_tESG_Li384ELb0ELb1ELb1ELb1EEENS1_19SingleTileSchedulerILb0ELb1ELb1ELi192EEEEEEEEEvNT_6ParamsE:
[----:B------:R-:W0:Y:S01]  /*0000*/  LDC R1, c[0x0][0x28] ;  /* 0x00000a00ff017b82 */ /* 0x000e220000000800 */
[----:B------:R-:W1:Y:S01]  /*0010*/  S2R R27, SR_TID.X ;  /* 0x00000000001b7919 */ /* 0x000e620000002100 */
[----:B------:R-:W-:Y:S01]  /*0020*/  ELECT P0, URZ, PT ;  /* 0x00000000003f782f */ /* 0x000fe20003800000 */
[----:B------:R-:W-:Y:S01]  /*0030*/  BSSY B0, `(.L_x_0) ;  /* 0x000000e000007945 */ /* 0x000fe20003800000 */
[----:B-1----:R-:W-:-:S05]  /*0040*/  SHF.R.U32.HI R2, RZ, 0x5, R27 ;  /* 0x00000005ff027819 */ /* 0x002fca000001161b */
[----:B------:R-:W1:Y:S02]  /*0050*/  SHFL.IDX PT, R0, R2, RZ, 0x1f ;  /* 0x00001fff02007589 */ /* 0x000e6400000e0000 */
[----:B-1----:R-:W-:Y:S02]  /*0060*/  ISETP.EQ.AND P0, PT, R0, RZ, P0 ;  /* 0x000000ff0000720c */ /* 0x002fe40000702270 */
[----:B------:R-:W-:-:S11]  /*0070*/  SHF.R.U32.HI R0, RZ, 0x7, R27 ;  /* 0x00000007ff007819 */ /* 0x000fd6000001161b */
[----:B0-----:R-:W-:Y:S05]  /*0080*/  @!P0 BRA `(.L_x_1) ;  /* 0x0000000000208947 */ /* 0x001fea0003800000 */
[----:B------:R-:W-:Y:S02]  /*0090*/  ULDC.64 UR4, c[0x0][0x198] ;  /* 0x0000660000047ab9 */ /* 0x000fe40000000a00 */
[----:B------:R-:W-:Y:S02]  /*00a0*/  UIADD3 UR6, UP0, UR4, 0x370, URZ ;  /* 0x0000037004067890 */ /* 0x000fe4000ff1e03f */
[----:B------:R-:W-:Y:S02]  /*00b0*/  UIADD3 UR4, UP1, UR4, 0x470, URZ ;  /* 0x0000047004047890 */ /* 0x000fe4000ff3e03f */
[----:B------:R-:W-:Y:S02]  /*00c0*/  UIADD3.X UR7, URZ, UR5, URZ, UP0, !UPT ;  /* 0x000000053f077290 */ /* 0x000fe400087fe43f */
[----:B------:R-:W-:-:S07]  /*00d0*/  UIADD3.X UR5, URZ, UR5, URZ, UP1, !UPT ;  /* 0x000000053f057290 */ /* 0x000fce0008ffe43f */
[----:B------:R0:W-:Y:S02]  /*00e0*/  UTMACCTL.PF [UR6] ;  /* 0x00000000060079b9 */ /* 0x0001e40008040000 */
[----:B------:R0:W-:Y:S02]  /*00f0*/  UTMACCTL.PF [UR4] ;  /* 0x00000000040079b9 */ /* 0x0001e40008040000 */
[----:B0-----:R-:W-:Y:S01]  /*0100*/  NOP ;  /* 0x0000000000007918 */ /* 0x001fe20000000000 */
.L_x_1:
[----:B------:R-:W-:Y:S05]  /*0110*/  BSYNC B0 ;  /* 0x0000000000007941 */ /* 0x000fea0003800000 */
.L_x_0:
[----:B------:R-:W-:Y:S01]  /*0120*/  VOTEU.ANY UP0, P0 ;  /* 0x00000000003f7886 */ /* 0x000fe20000000100 */
[----:B------:R-:W0:Y:S01]  /*0130*/  SHFL.IDX PT, R0, R0, RZ, 0x1f ;  /* 0x00001fff00007589 */ /* 0x000e2200000e0000 */
[----:B------:R-:W-:Y:S01]  /*0140*/  UMOV UR4, 0x80 ;  /* 0x0000008000047882 */ /* 0x000fe20000000000 */
[----:B------:R-:W-:Y:S01]  /*0150*/  UMOV UR7, 0x180 ;  /* 0x0000018000077882 */ /* 0x000fe20000000000 */
[----:B------:R-:W-:Y:S01]  /*0160*/  VOTEU.ANY UP1, P0 ;  /* 0x00000000003f7886 */ /* 0x000fe20000020100 */
[----:B------:R-:W1:Y:S01]  /*0170*/  @UP0 S2UR UR8, SR_CgaCtaId ;  /* 0x00000000000809c3 */ /* 0x000e620000008800 */
[----:B------:R-:W2:Y:S01]  /*0180*/  SHFL.IDX PT, R3, R2, RZ, 0x1f ;  /* 0x00001fff02037589 */ /* 0x000ea200000e0000 */
[----:B------:R-:W-:Y:S01]  /*0190*/  @UP0 UMOV UR6, 0x400 ;  /* 0x0000040000060882 */ /* 0x000fe20000000000 */
[----:B------:R-:W-:-:S04]  /*01a0*/  @UP0 UIADD3 UR4, -UR4, 0x100000, URZ ;  /* 0x0010000004040890 */ /* 0x000fc8000fffe13f */
[----:B------:R-:W-:Y:S02]  /*01b0*/  @UP0 USHF.L.U32 UR5, UR4, 0xb, URZ ;  /* 0x0000000b04050899 */ /* 0x000fe4000800063f */
[----:B------:R-:W-:Y:S01]  /*01c0*/  @UP0 USHF.L.U32 UR4, UR4, 0x1, URZ ;  /* 0x0000000104040899 */ /* 0x000fe2000800063f */
[----:B------:R-:W-:Y:S01]  /*01d0*/  VOTEU.ANY UP2, P0 ;  /* 0x00000000003f7886 */ /* 0x000fe20000040100 */
[----:B0-----:R-:W-:Y:S01]  /*01e0*/  R2UR UR9, R0 ;  /* 0x00000000000972ca */ /* 0x001fe200000e0000 */
[----:B-1----:R-:W-:Y:S01]  /*01f0*/  @UP0 ULEA UR8, UR8, UR6, 0x18 ;  /* 0x0000000608080291 */ /* 0x002fe2000f8ec03f */
[----:B--2---:R-:W-:Y:S01]  /*0200*/  ISETP.NE.AND P1, PT, R3, RZ, PT ;  /* 0x000000ff0300720c */ /* 0x004fe20003f25270 */
[----:B------:R-:W-:-:S04]  /*0210*/  @UP0 UIADD3 UR6, -UR7, 0x100000, URZ ;  /* 0x0010000007060890 */ /* 0x000fc8000fffe13f */
[----:B------:R-:W-:Y:S02]  /*0220*/  @UP0 USHF.L.U32 UR7, UR6, 0xb, URZ ;  /* 0x0000000b06070899 */ /* 0x000fe4000800063f */
[----:B------:R-:W-:-:S04]  /*0230*/  @UP0 USHF.L.U32 UR6, UR6, 0x1, URZ ;  /* 0x0000000106060899 */ /* 0x000fc8000800063f */
[----:B------:R-:W-:Y:S01]  /*0240*/  UISETP.NE.AND UP0, UPT, UR9, URZ, UPT ;  /* 0x0000003f0900728c */ /* 0x000fe2000bf05270 */
[----:B------:R-:W0:Y:S02]  /*0250*/  FENCE.VIEW.ASYNC.S ;  /* 0x00000000000073c6 */ /* 0x000e240000000000 */
[----:B0-----:R0:W1:Y:S05]  /*0260*/  @UP1 SYNCS.EXCH.64 URZ, [UR8+0x12400], UR4 ;  /* 0x01240004083f15b2 */ /* 0x00106a0008000100 */
[----:B------:R0:W2:Y:S01]  /*0270*/  @UP2 SYNCS.EXCH.64 URZ, [UR8+0x12420], UR6 ;  /* 0x01242006083f25b2 */ /* 0x0000a20008000100 */
[----:B------:R-:W-:Y:S05]  /*0280*/  @P1 BRA `(.L_x_2) ;  /* 0x0000000000481947 */ /* 0x000fea0003800000 */
[----:B0-----:R-:W0:Y:S01]  /*0290*/  S2UR UR5, SR_CgaCtaId ;  /* 0x00000000000579c3 */ /* 0x001e220000008800 */
[----:B------:R-:W-:Y:S01]  /*02a0*/  UMOV UR4, 0x400 ;  /* 0x0000040000047882 */ /* 0x000fe20000000000 */
[----:B------:R-:W-:Y:S01]  /*02b0*/  UMOV UR6, 0x1 ;  /* 0x0000000100067882 */ /* 0x000fe20000000000 */
[----:B------:R-:W-:Y:S01]  /*02c0*/  UMOV UR7, 0x3 ;  /* 0x0000000300077882 */ /* 0x000fe20000000000 */
[----:B------:R-:W-:Y:S01]  /*02d0*/  ELECT P0, URZ, PT ;  /* 0x00000000003f782f */ /* 0x000fe20003800000 */
[----:B0-----:R-:W-:Y:S02]  /*02e0*/  ULEA UR8, UR5, UR4, 0x18 ;  /* 0x0000000405087291 */ /* 0x001fe4000f8ec03f */
[----:B------:R-:W-:-:S04]  /*02f0*/  UIADD3 UR4, -UR6, 0x100000, URZ ;  /* 0x0010000006047890 */ /* 0x000fc8000fffe13f */
[----:B------:R-:W-:Y:S02]  /*0300*/  USHF.L.U32 UR5, UR4, 0xb, URZ ;  /* 0x0000000b04057899 */ /* 0x000fe4000800063f */
[----:B------:R-:W-:Y:S02]  /*0310*/  USHF.L.U32 UR4, UR4, 0x1, URZ ;  /* 0x0000000104047899 */ /* 0x000fe4000800063f */
[----:B------:R-:W-:-:S04]  /*0320*/  UIADD3 UR6, -UR7, 0x100000, URZ ;  /* 0x0010000007067890 */ /* 0x000fc8000fffe13f */
[----:B------:R-:W-:Y:S02]  /*0330*/  USHF.L.U32 UR7, UR6, 0xb, URZ ;  /* 0x0000000b06077899 */ /* 0x000fe4000800063f */
[----:B------:R-:W-:Y:S01]  /*0340*/  USHF.L.U32 UR6, UR6, 0x1, URZ ;  /* 0x0000000106067899 */ /* 0x000fe2000800063f */
[----:B------:R-:W0:Y:S03]  /*0350*/  FENCE.VIEW.ASYNC.S ;  /* 0x00000000000073c6 */ /* 0x000e260000000000 */
[----:B0-----:R3:W4:Y:S08]  /*0360*/  SYNCS.EXCH.64 URZ, [UR8+0x12430], UR4 ;  /* 0x01243004083f75b2 */ /* 0x0017300008000100 */
[----:B------:R3:W0:Y:S01]  /*0370*/  SYNCS.EXCH.64 URZ, [UR8+0x12440], UR6 ;  /* 0x01244006083f75b2 */ /* 0x0006220008000100 */
[----:B------:R3:W0:Y:S01]  /*0380*/  SYNCS.EXCH.64 URZ, [UR8+0x12438], UR4 ;  /* 0x01243804083f75b2 */ /* 0x0006220008000100 */
[----:B------:R3:W0:Y:S02]  /*0390*/  SYNCS.EXCH.64 URZ, [UR8+0x12448], UR6 ;  /* 0x01244806083f75b2 */ /* 0x0006240008000100 */
[----:B---3--:R-:W-:Y:S01]  /*03a0*/  NOP ;  /* 0x0000000000007918 */ /* 0x008fe20000000000 */
.L_x_2:
[----:B------:R-:W3:Y:S01]  /*03b0*/  SHFL.IDX PT, R0, R2, RZ, 0x1f ;  /* 0x00001fff02007589 */ /* 0x000ee200000e0000 */
[----:B------:R-:W-:Y:S01]  /*03c0*/  NOP ;  /* 0x0000000000007918 */ /* 0x000fe20000000000 */
[----:B---3--:R-:W-:-:S13]  /*03d0*/  ISETP.NE.AND P0, PT, R0, RZ, PT ;  /* 0x000000ff0000720c */ /* 0x008fda0003f05270 */
        /* <DEDUP_REMOVED lines=14> */
[----:B0-----:R3:W0:Y:S08]  /*04c0*/  SYNCS.EXCH.64 URZ, [UR8+0x12450], UR4 ;  /* 0x01245004083f75b2 */ /* 0x0016300008000100 */
[----:B------:R3:W0:Y:S01]  /*04d0*/  SYNCS.EXCH.64 URZ, [UR8+0x12460], UR6 ;  /* 0x01246006083f75b2 */ /* 0x0006220008000100 */
[----:B------:R3:W0:Y:S01]  /*04e0*/  SYNCS.EXCH.64 URZ, [UR8+0x12458], UR4 ;  /* 0x01245804083f75b2 */ /* 0x0006220008000100 */
[----:B------:R3:W0:Y:S02]  /*04f0*/  SYNCS.EXCH.64 URZ, [UR8+0x12468], UR6 ;  /* 0x01246806083f75b2 */ /* 0x0006240008000100 */
[----:B---3--:R-:W-:Y:S01]  /*0500*/  NOP ;  /* 0x0000000000007918 */ /* 0x008fe20000000000 */
.L_x_3:
[----:B------:R-:W3:Y:S01]  /*0510*/  SHFL.IDX PT, R0, R2, RZ, 0x1f ;  /* 0x00001fff02007589 */ /* 0x000ee200000e0000 */
[----:B------:R-:W-:Y:S01]  /*0520*/  NOP ;  /* 0x0000000000007918 */ /* 0x000fe20000000000 */
[----:B---3--:R-:W-:-:S13]  /*0530*/  ISETP.NE.AND P0, PT, R0, RZ, PT ;  /* 0x000000ff0000720c */ /* 0x008fda0003f05270 */
[----:B------:R-:W-:Y:S05]  /*0540*/  @P0 BRA `(.L_x_4) ;  /* 0x0000000000380947 */ /* 0x000fea0003800000 */
[----:B0-----:R-:W0:Y:S01]  /*0550*/  S2UR UR5, SR_CgaCtaId ;  /* 0x00000000000579c3 */ /* 0x001e220000008800 */
[----:B------:R-:W-:Y:S01]  /*0560*/  UMOV UR4, 0x400 ;  /* 0x0000040000047882 */ /* 0x000fe20000000000 */
[----:B------:R-:W-:Y:S01]  /*0570*/  UMOV UR7, 0x1 ;  /* 0x0000000100077882 */ /* 0x000fe20000000000 */
[----:B------:R-:W-:Y:S01]  /*0580*/  ELECT P0, URZ, PT ;  /* 0x00000000003f782f */ /* 0x000fe20003800000 */
[----:B0-----:R-:W-:Y:S02]  /*0590*/  ULEA UR6, UR5, UR4, 0x18 ;  /* 0x0000000405067291 */ /* 0x001fe4000f8ec03f */
[----:B------:R-:W-:-:S04]  /*05a0*/  UIADD3 UR4, -UR7, 0x100000, URZ ;  /* 0x0010000007047890 */ /* 0x000fc8000fffe13f */
[----:B------:R-:W-:Y:S02]  /*05b0*/  USHF.L.U32 UR5, UR4, 0xb, URZ ;  /* 0x0000000b04057899 */ /* 0x000fe4000800063f */
[----:B------:R-:W-:Y:S01]  /*05c0*/  USHF.L.U32 UR4, UR4, 0x1, URZ ;  /* 0x0000000104047899 */ /* 0x000fe2000800063f */
[----:B------:R-:W0:Y:S11]  /*05d0*/  FENCE.VIEW.ASYNC.S ;  /* 0x00000000000073c6 */ /* 0x000e360000000000 */
[----:B0-----:R3:W0:Y:S01]  /*05e0*/  SYNCS.EXCH.64 URZ, [UR6+0x12470], UR4 ;  /* 0x01247004063f75b2 */ /* 0x0016220008000100 */
[----:B------:R3:W0:Y:S01]  /*05f0*/  SYNCS.EXCH.64 URZ, [UR6+0x12480], UR4 ;  /* 0x01248004063f75b2 */ /* 0x0006220008000100 */
[----:B------:R3:W0:Y:S01]  /*0600*/  SYNCS.EXCH.64 URZ, [UR6+0x12478], UR4 ;  /* 0x01247804063f75b2 */ /* 0x0006220008000100 */
[----:B------:R3:W0:Y:S02]  /*0610*/  SYNCS.EXCH.64 URZ, [UR6+0x12488], UR4 ;  /* 0x01248804063f75b2 */ /* 0x0006240008000100 */
[----:B---3--:R-:W-:Y:S01]  /*0620*/  NOP ;  /* 0x0000000000007918 */ /* 0x008fe20000000000 */
.L_x_4:
        /* <DEDUP_REMOVED lines=22> */
.L_x_5:
        /* <DEDUP_REMOVED lines=22> */
.L_x_6:
[----:B------:R-:W-:Y:S01]  /*08f0*/  PLOP3.LUT P0, PT, PT, PT, UP0, 0x80, 0x0 ;  /* 0x000000000000781c */ /* 0x000fe20003f0f008 */
[----:B------:R-:W-:Y:S01]  /*0900*/  UMOV UR41, 0x1 ;  /* 0x0000000100297882 */ /* 0x000fe20000000000 */
[----:B------:R-:W-:Y:S01]  /*0910*/  NOP ;  /* 0x0000000000007918 */ /* 0x000fe20000000000 */
[----:B------:R-:W-:Y:S01]  /*0920*/  USEL UR41, UR41, 0x2, !UP0 ;  /* 0x0000000229297887 */ /* 0x000fe2000c000000 */
[----:B------:R-:W-:Y:S01]  /*0930*/  BSSY B6, `(.L_x_7) ;  /* 0x0000a93000067945 */ /* 0x000fe20003800000 */
[----:B------:R-:W-:Y:S01]  /*0940*/  ULDC.64 UR42, c[0x0][0x208] ;  /* 0x00008200002a7ab9 */ /* 0x000fe20000000a00 */
[----:B------:R-:W-:Y:S01]  /*0950*/  LOP3.LUT R16, R27, 0x7f, RZ, 0xc0, !PT ;  /* 0x0000007f1b107812 */ /* 0x000fe200078ec0ff */
[----:B012-4-:R-:W-:Y:S06]  /*0960*/  BAR.SYNC.DEFER_BLOCKING 0x0 ;  /* 0x0000000000007b1d */ /* 0x017fec0000010000 */
[----:B------:R-:W-:Y:S05]  /*0970*/  @!P0 BRA `(.L_x_8) ;  /* 0x0000007800788947 */ /* 0x000fea0003800000 */
.L_x_9:
[----:B------:R-:W-:-:S08]  /*0980*/  NOP ;  /* 0x0000000000007918 */ /* 0x000fd00000000000 */
[----:B------:R-:W0:Y:S02]  /*0990*/  USETMAXREG.TRY_ALLOC.CTAPOOL UP0, 0xa0 ;  /* 0x000000a0000079c8 */ /* 0x000e240008000600 */
[----:B0-----:R-:W-:-:S13]  /*09a0*/  PLOP3.LUT P0, PT, PT, PT, UP0, 0x80, 0x0 ;  /* 0x000000000000781c */ /* 0x001fda0003f0f008 */
[----:B------:R-:W-:Y:S05]  /*09b0*/  @!P0 BRA `(.L_x_9) ;  /* 0xfffffffc00f08947 */ /* 0x000fea000383ffff */
[----:B------:R-:W0:Y:S01]  /*09c0*/  S2UR UR6, SR_CTAID.Y ;  /* 0x00000000000679c3 */ /* 0x000e220000002600 */
[----:B------:R-:W-:Y:S02]  /*09d0*/  ULDC UR8, c[0x0][0xc50] ;  /* 0x0003140000087ab9 */ /* 0x000fe40000000800 */
[----:B------:R-:W-:-:S05]  /*09e0*/  UISETP.NE.AND UP0, UPT, UR8, 0x1, UPT ;  /* 0x000000010800788c */ /* 0x000fca000bf05270 */
[----:B------:R-:W1:Y:S06]  /*09f0*/  S2UR UR39, SR_CTAID.Z ;  /* 0x00000000002779c3 */ /* 0x000e6c0000002700 */
[----:B------:R-:W-:Y:S01]  /*0a00*/  @UP0 ULDC UR4, c[0x0][0xc54] ;  /* 0x0003150000040ab9 */ /* 0x000fe20000000800 */
[----:B------:R-:W-:Y:S01]  /*0a10*/  @UP0 ULDC UR7, c[0x0][0xc58] ;  /* 0x0003160000070ab9 */ /* 0x000fe20000000800 */
[----:B0-----:R-:W-:Y:S02]  /*0a20*/  UIMAD.WIDE.U32 UR4, UR6, UR4, URZ ;  /* 0x00000004060472a5 */ /* 0x001fe4000f8e003f */
[----:B------:R-:W-:-:S02]  /*0a30*/  UMOV UR36, UR6 ;  /* 0x0000000600247c82 */ /* 0x000fc40008000000 */
[----:B------:R-:W-:Y:S01]  /*0a40*/  @UP0 USHF.R.U32.HI UR36, URZ, UR7, UR5 ;  /* 0x000000073f240299 */ /* 0x000fe20008011605 */
[----:B------:R-:W-:Y:S06]  /*0a50*/  BAR.ARV 0x8, 0x200 ;  /* 0x0208000000007b1d */ /* 0x000fec0000002000 */
[----:B-1----:R-:W-:Y:S01]  /*0a60*/  ISETP.LE.AND P0, PT, RZ, UR39, PT ;  /* 0x00000027ff007c0c */ /* 0x002fe2000bf03270 */
[----:B------:R-:W-:-:S04]  /*0a70*/  UIADD3 UR4, -UR36, URZ, URZ ;  /* 0x0000003f24047290 */ /* 0x000fc8000fffe13f */
[----:B------:R-:W-:-:S08]  /*0a80*/  UIMAD UR8, UR8, UR4, UR6 ;  /* 0x00000004080872a4 */ /* 0x000fd0000f8e0206 */
[----:B------:R-:W-:Y:S05]  /*0a90*/  @!P0 BRA `(.L_x_10) ;  /* 0x000000a400f08947 */ /* 0x000fea0003800000 */
[----:B------:R-:W-:Y:S01]  /*0aa0*/  ULDC.64 UR4, c[0x0][0x990] ;  /* 0x0002640000047ab9 */ /* 0x000fe20000000a00 */
[----:B------:R-:W-:Y:S01]  /*0ab0*/  ULDC.64 UR6, c[0x0][0x998] ;  /* 0x0002660000067ab9 */ /* 0x000fe20000000a00 */
[----:B------:R-:W-:Y:S01]  /*0ac0*/  UISETP.NE.U32.AND UP0, UPT, UR4, URZ, UPT ;  /* 0x0000003f0400728c */ /* 0x000fe2000bf05070 */
[----:B------:R-:W-:Y:S01]  /*0ad0*/  IMAD.MOV.U32 R0, RZ, RZ, 0x3f800000 ;  /* 0x3f800000ff007424 */ /* 0x000fe200078e00ff */
[----:B------:R-:W-:Y:S01]  /*0ae0*/  UISETP.NE.U32.AND UP1, UPT, UR6, URZ, UPT ;  /* 0x0000003f0600728c */ /* 0x000fe2000bf25070 */
[----:B------:R-:W-:Y:S01]  /*0af0*/  IMAD.MOV.U32 R5, RZ, RZ, 0x3f800000 ;  /* 0x3f800000ff057424 */ /* 0x000fe200078e00ff */
[----:B------:R-:W-:Y:S02]  /*0b00*/  UISETP.NE.AND.EX UP0, UPT, UR5, URZ, UPT, UP0 ;  /* 0x0000003f0500728c */ /* 0x000fe4000bf05300 */
[----:B------:R-:W-:Y:S02]  /*0b10*/  UISETP.NE.AND.EX UP1, UPT, UR7, URZ, UPT, UP1 ;  /* 0x0000003f0700728c */ /* 0x000fe4000bf25310 */
[----:B------:R-:W-:-:S02]  /*0b20*/  USHF.R.S32.HI UR40, URZ, 0x1f, UR39 ;  /* 0x0000001f3f287899 */ /* 0x000fc40008011427 */
[----:B------:R-:W-:Y:S01]  /*0b30*/  PLOP3.LUT P0, PT, PT, PT, UP0, 0x80, 0x0 ;  /* 0x000000000000781c */ /* 0x000fe20003f0f008 */
[----:B------:R-:W-:Y:S01]  /*0b40*/  ULDC UR46, c[0x0][0x424] ;  /* 0x00010900002e7ab9 */ /* 0x000fe20000000800 */
[----:B------:R-:W-:-:S03]  /*0b50*/  PLOP3.LUT P1, PT, PT, PT, UP1, 0x80, 0x0 ;  /* 0x000000000000781c */ /* 0x000fc60003f2f018 */
[----:B------:R-:W-:Y:S02]  /*0b60*/  @UP0 ULDC.64 UR12, c[0x0][0x9a8] ;  /* 0x00026a00000c0ab9 */ /* 0x000fe40000000a00 */
[----:B------:R-:W-:Y:S01]  /*0b70*/  @UP1 ULDC.64 UR16, c[0x0][0x9b8] ;  /* 0x00026e0000101ab9 */ /* 0x000fe20000000a00 */
[----:B------:R-:W-:Y:S02]  /*0b80*/  @UP0 UIMAD UR9, UR40, UR12, URZ ;  /* 0x0000000c280902a4 */ /* 0x000fe4000f8e023f */
[----:B------:R-:W-:Y:S02]  /*0b90*/  @UP1 UIMAD UR15, UR40, UR16, URZ ;  /* 0x00000010280f12a4 */ /* 0x000fe4000f8e023f */
[----:B------:R-:W-:Y:S02]  /*0ba0*/  @UP0 UIMAD UR14, UR39, UR13, UR9 ;  /* 0x0000000d270e02a4 */ /* 0x000fe4000f8e0209 */
[----:B------:R-:W-:Y:S02]  /*0bb0*/  @UP0 UIMAD.WIDE.U32 UR10, UR39, UR12, URZ ;  /* 0x0000000c270a02a5 */ /* 0x000fe4000f8e003f */
[----:B------:R-:W-:-:S02]  /*0bc0*/  @UP0 USHF.R.S32.HI UR9, URZ, 0x1f, UR36 ;  /* 0x0000001f3f090899 */ /* 0x000fc40008011424 */
[----:B------:R-:W-:Y:S02]  /*0bd0*/  @UP1 UIMAD.WIDE.U32 UR12, UR39, UR16, URZ ;  /* 0x00000010270c12a5 */ /* 0x000fe4000f8e003f */
[----:B------:R-:W-:Y:S02]  /*0be0*/  @UP1 UIMAD UR15, UR39, UR17, UR15 ;  /* 0x00000011270f12a4 */ /* 0x000fe4000f8e020f */
[----:B------:R-:W-:Y:S01]  /*0bf0*/  @UP1 USHF.R.S32.HI UR20, URZ, 0x1f, UR36 ;  /* 0x0000001f3f141899 */ /* 0x000fe20008011424 */
[----:B------:R-:W-:Y:S01]  /*0c00*/  @UP0 ULDC.64 UR16, c[0x0][0x9b0] ;  /* 0x00026c0000100ab9 */ /* 0x000fe20000000a00 */
[----:B------:R-:W-:Y:S01]  /*0c10*/  @UP1 ULDC.64 UR18, c[0x0][0x9c0] ;  /* 0x0002700000121ab9 */ /* 0x000fe20000000a00 */
[----:B------:R-:W-:Y:S02]  /*0c20*/  @UP0 UIMAD UR9, UR9, UR16, URZ ;  /* 0x00000010090902a4 */ /* 0x000fe4000f8e023f */
[----:B------:R-:W-:Y:S02]  /*0c30*/  @UP0 UIADD3 UR11, UR11, UR14, URZ ;  /* 0x0000000e0b0b0290 */ /* 0x000fe4000fffe03f */
[----:B------:R-:W-:-:S02]  /*0c40*/  @UP1 UIMAD UR14, UR20, UR18, URZ ;  /* 0x00000012140e12a4 */ /* 0x000fc4000f8e023f */
[----:B------:R-:W-:Y:S02]  /*0c50*/  @UP1 UIADD3 UR13, UR13, UR15, URZ ;  /* 0x0000000f0d0d1290 */ /* 0x000fe4000fffe03f */
[----:B------:R-:W-:Y:S02]  /*0c60*/  @UP0 UIMAD UR9, UR36, UR17, UR9 ;  /* 0x00000011240902a4 */ /* 0x000fe4000f8e0209 */
[----:B------:R-:W-:Y:S02]  /*0c70*/  @UP0 UIMAD.WIDE.U32 UR10, UR36, UR16, UR10 ;  /* 0x00000010240a02a5 */ /* 0x000fe4000f8e000a */
[----:B------:R-:W-:Y:S02]  /*0c80*/  @UP1 UIMAD UR14, UR36, UR19, UR14 ;  /* 0x00000013240e12a4 */ /* 0x000fe4000f8e020e */
[----:B------:R-:W-:Y:S02]  /*0c90*/  @UP1 UIMAD.WIDE.U32 UR12, UR36, UR18, UR12 ;  /* 0x00000012240c12a5 */ /* 0x000fe4000f8e000c */
[----:B------:R-:W-:-:S02]  /*0ca0*/  @UP0 UIADD3 UR11, UR11, UR9, URZ ;  /* 0x000000090b0b0290 */ /* 0x000fc4000fffe03f */
[----:B------:R-:W-:Y:S02]  /*0cb0*/  @UP1 UIADD3 UR9, UR13, UR14, URZ ;  /* 0x0000000e0d091290 */ /* 0x000fe4000fffe03f */
[----:B------:R-:W-:Y:S02]  /*0cc0*/  @UP1 ULEA UR6, UP3, UR12, UR6, 0x2 ;  /* 0x000000060c061291 */ /* 0x000fe4000f86103f */
[----:B------:R-:W-:Y:S02]  /*0cd0*/  @UP0 ULEA UR4, UP2, UR10, UR4, 0x2 ;  /* 0x000000040a040291 */ /* 0x000fe4000f84103f */
[----:B------:R-:W-:Y:S02]  /*0ce0*/  @UP1 ULEA.HI.X UR7, UR12, UR7, UR9, 0x2, UP3 ;  /* 0x000000070c071291 */ /* 0x000fe400098f1409 */
[----:B------:R-:W-:Y:S01]  /*0cf0*/  IMAD.U32 R6, RZ, RZ, UR6 ;  /* 0x00000006ff067e24 */ /* 0x000fe2000f8e00ff */
[----:B------:R-:W-:Y:S01]  /*0d00*/  @UP0 ULEA.HI.X UR5, UR10, UR5, UR11, 0x2, UP2 ;  /* 0x000000050a050291 */ /* 0x000fe200090f140b */
[----:B------:R-:W-:-:S02]  /*0d10*/  IMAD.U32 R2, RZ, RZ, UR4 ;  /* 0x00000004ff027e24 */ /* 0x000fc4000f8e00ff */
[----:B------:R-:W-:-:S03]  /*0d20*/  IMAD.U32 R7, RZ, RZ, UR7 ;  /* 0x00000007ff077e24 */ /* 0x000fc6000f8e00ff */
[----:B------:R-:W-:Y:S01]  /*0d30*/  IMAD.U32 R3, RZ, RZ, UR5 ;  /* 0x00000005ff037e24 */ /* 0x000fe2000f8e00ff */
[----:B------:R-:W-:Y:S01]  /*0d40*/  ULDC.64 UR4, c[0x0][0x418] ;  /* 0x0001060000047ab9 */ /* 0x000fe20000000a00 */
[----:B------:R0:W5:Y:S01]  /*0d50*/  @P1 LDG.E R0, desc[UR42][R6.64] ;  /* 0x0000002a06001981 */ /* 0x000162000c1e1900 */
[----:B------:R-:W-:-:S03]  /*0d60*/  UISETP.NE.U32.AND UP0, UPT, UR4, URZ, UPT ;  /* 0x0000003f0400728c */ /* 0x000fc6000bf05070 */
[----:B------:R-:W-:Y:S01]  /*0d70*/  ULDC UR4, c[0x0][0x2f0] ;  /* 0x0000bc0000047ab9 */ /* 0x000fe20000000800 */
[----:B------:R-:W-:Y:S01]  /*0d80*/  UISETP.NE.AND.EX UP0, UPT, UR5, URZ, UPT, UP0 ;  /* 0x0000003f0500728c */ /* 0x000fe2000bf05300 */
[----:B------:R0:W5:Y:S03]  /*0d90*/  @P0 LDG.E R5, desc[UR42][R2.64] ;  /* 0x0000002a02050981 */ /* 0x000166000c1e1900 */
[----:B------:R-:W-:-:S04]  /*0da0*/  USEL UR46, UR46, 0x1, UP0 ;  /* 0x000000012e2e7887 */ /* 0x000fc80008000000 */
[----:B------:R-:W-:-:S04]  /*0db0*/  UIMAD UR46, UR46, UR4, URZ ;  /* 0x000000042e2e72a4 */ /* 0x000fc8000f8e023f */
[----:B------:R-:W-:Y:S02]  /*0dc0*/  UISETP.GE.AND UP0, UPT, UR46, 0x1, UPT ;  /* 0x000000012e00788c */ /* 0x000fe4000bf06270 */
[----:B------:R-:W-:-:S04]  /*0dd0*/  UIADD3 UR4, UR46, 0x9f, URZ ;  /* 0x0000009f2e047890 */ /* 0x000fc8000fffe03f */
[----:B------:R-:W-:Y:S01]  /*0de0*/  PLOP3.LUT P0, PT, PT, PT, UP0, 0x80, 0x0 ;  /* 0x000000000000781c */ /* 0x000fe20003f0f008 */
[----:B------:R-:W-:-:S04]  /*0df0*/  UIMAD.WIDE UR4, UR4, 0x66666667, URZ ;  /* 0x66666667040478a5 */ /* 0x000fc8000f8e023f */
[----:B------:R-:W-:Y:S02]  /*0e00*/  USHF.R.U32.HI UR6, URZ, 0x1f, UR5 ;  /* 0x0000001f3f067899 */ /* 0x000fe40008011605 */
[----:B------:R-:W-:Y:S01]  /*0e10*/  ULOP3.LUT UR37, UR8, 0xffff, URZ, 0xc0, !UPT ;  /* 0x0000ffff08257892 */ /* 0x000fe2000f8ec03f */
[----:B------:R-:W-:Y:S01]  /*0e20*/  UMOV UR4, URZ ;  /* 0x0000003f00047c82 */ /* 0x000fe20008000000 */
[----:B------:R-:W-:-:S04]  /*0e30*/  ULEA.HI.SX32 UR6, UR5, UR6, 0x1a ;  /* 0x0000000605067291 */ /* 0x000fc8000f8fd23f */
[----:B0-----:R-:W-:Y:S08]  /*0e40*/  @!P0 BRA `(.L_x_11) ;  /* 0x0000000000908947 */ /* 0x001ff00003800000 */
[----:B------:R-:W-:Y:S01]  /*0e50*/  USHF.R.U32.HI UR8, URZ, 0x10, UR8 ;  /* 0x000000103f087899 */ /* 0x000fe20008011608 */
[----:B------:R-:W-:-:S03]  /*0e60*/  UMOV UR4, URZ ;  /* 0x0000003f00047c82 */ /* 0x000fc60008000000 */
[----:B------:R-:W-:-:S11]  /*0e70*/  UISETP.NE.AND UP0, UPT, UR8, URZ, UPT ;  /* 0x0000003f0800728c */ /* 0x000fd6000bf05270 */
[----:B------:R-:W-:Y:S02]  /*0e80*/  @!UP0 ULDC UR8, c[0x0][0x9f0] ;  /* 0x00027c0000088ab9 */ /* 0x000fe40000000800 */
[----:B------:R-:W-:Y:S01]  /*0e90*/  IMAD.U32 R4, RZ, RZ, UR8 ;  /* 0x00000008ff047e24 */ /* 0x000fe2000f8e00ff */
[----:B------:R-:W-:-:S04]  /*0ea0*/  UIADD3 UR7, UR6, -0x1, UR8 ;  /* 0xffffffff06077890 */ /* 0x000fc8000fffe008 */
[-C--:B------:R-:W-:Y:S02]  /*0eb0*/  IABS R2, R4.reuse ;  /* 0x0000000400027213 */ /* 0x080fe40000000000 */
[----:B------:R-:W-:Y:S01]  /*0ec0*/  IMAD.U32 R6, RZ, RZ, UR7 ;  /* 0x00000007ff067e24 */ /* 0x000fe2000f8e00ff */
[----:B------:R-:W-:Y:S01]  /*0ed0*/  IABS R7, R4 ;  /* 0x0000000400077213 */ /* 0x000fe20000000000 */
[----:B------:R-:W-:Y:S01]  /*0ee0*/  ULOP3.LUT UR7, UR7, UR8, URZ, 0x3c, !UPT ;  /* 0x0000000807077292 */ /* 0x000fe2000f8e3c3f */
[----:B------:R-:W-:Y:S02]  /*0ef0*/  R2UR UR11, R2 ;  /* 0x00000000020b72ca */ /* 0x000fe400000e0000 */
[----:B------:R-:W-:-:S05]  /*0f00*/  IABS R6, R6 ;  /* 0x0000000600067213 */ /* 0x000fca0000000000 */
[----:B------:R-:W-:-:S05]  /*0f10*/  IMAD.MOV.U32 R4, RZ, RZ, R6 ;  /* 0x000000ffff047224 */ /* 0x000fca00078e0006 */
[----:B------:R-:W-:Y:S01]  /*0f20*/  R2UR UR10, R4 ;  /* 0x00000000040a72ca */ /* 0x000fe200000e0000 */
[----:B------:R-:W0:Y:S08]  /*0f30*/  I2F.RP R2, UR11 ;  /* 0x0000000b00027d06 */ /* 0x000e300008209400 */
[----:B0-----:R-:W0:Y:S02]  /*0f40*/  MUFU.RCP R2, R2 ;  /* 0x0000000200027308 */ /* 0x001e240000001000 */
[----:B0-----:R-:W-:-:S02]  /*0f50*/  VIADD R3, R2, 0xffffffe ;  /* 0x0ffffffe02037836 */ /* 0x001fc40000000000 */
[----:B------:R-:W-:-:S04]  /*0f60*/  IMAD.MOV R2, RZ, RZ, -R7 ;  /* 0x000000ffff027224 */ /* 0x000fc800078e0a07 */
[----:B------:R-:W0:Y:S02]  /*0f70*/  F2I.FTZ.U32.TRUNC.NTZ R3, R3 ;  /* 0x0000000300037305 */ /* 0x000e24000021f000 */
[----:B0-----:R-:W-:-:S13]  /*0f80*/  R2UR UR5, R3 ;  /* 0x00000000030572ca */ /* 0x001fda00000e0000 */
[----:B------:R-:W-:-:S04]  /*0f90*/  UIADD3 UR9, URZ, -UR5, URZ ;  /* 0x800000053f097290 */ /* 0x000fc8000fffe03f */
[----:B------:R-:W-:-:S04]  /*0fa0*/  UIMAD UR9, UR9, UR11, URZ ;  /* 0x0000000b090972a4 */ /* 0x000fc8000f8e023f */
[----:B------:R-:W-:-:S03]  /*0fb0*/  UIMAD.WIDE.U32 UR4, UR5, UR9, UR4 ;  /* 0x00000009050472a5 */ /* 0x000fc6000f8e0004 */
[----:B------:R-:W-:Y:S01]  /*0fc0*/  R2UR UR9, R2 ;  /* 0x00000000020972ca */ /* 0x000fe200000e0000 */
[----:B------:R-:W-:-:S12]  /*0fd0*/  UIMAD.WIDE.U32 UR4, UR5, UR10, URZ ;  /* 0x0000000a050472a5 */ /* 0x000fd8000f8e003f */
[----:B------:R-:W-:-:S04]  /*0fe0*/  UIMAD UR4, UR5, UR9, UR10 ;  /* 0x00000009050472a4 */ /* 0x000fc8000f8e020a */
[----:B------:R-:W-:-:S11]  /*0ff0*/  UISETP.GT.U32.AND UP1, UPT, UR11, UR4, UPT ;  /* 0x000000040b00728c */ /* 0x000fd6000bf24070 */
[----:B------:R-:W-:Y:S02]  /*1000*/  @!UP1 UIADD3 UR4, UR4, -UR11, URZ ;  /* 0x8000000b04049290 */ /* 0x000fe4000fffe03f */
[----:B------:R-:W-:Y:S02]  /*1010*/  @!UP1 UIADD3 UR5, UR5, 0x1, URZ ;  /* 0x0000000105059890 */ /* 0x000fe4000fffe03f */
[----:B------:R-:W-:Y:S02]  /*1020*/  UISETP.GE.U32.AND UP0, UPT, UR4, UR11, UPT ;  /* 0x0000000b0400728c */ /* 0x000fe4000bf06070 */
[----:B------:R-:W-:-:S09]  /*1030*/  UISETP.GE.AND UP1, UPT, UR7, URZ, UPT ;  /* 0x0000003f0700728c */ /* 0x000fd2000bf26270 */
[----:B------:R-:W-:Y:S02]  /*1040*/  @UP0 UIADD3 UR5, UR5, 0x1, URZ ;  /* 0x0000000105050890 */ /* 0x000fe4000fffe03f */
[----:B------:R-:W-:-:S05]  /*1050*/  UISETP.NE.AND UP0, UPT, UR8, URZ, UPT ;  /* 0x0000003f0800728c */ /* 0x000fca000bf05270 */
[----:B------:R-:W-:Y:S02]  /*1060*/  UMOV UR4, UR5 ;  /* 0x0000000500047c82 */ /* 0x000fe40008000000 */
[----:B------:R-:W-:-:S04]  /*1070*/  @!UP1 UIADD3 UR4, -UR4, URZ, URZ ;  /* 0x0000003f04049290 */ /* 0x000fc8000fffe13f */
[----:B------:R-:W-:-:S12]  /*1080*/  @!UP0 ULOP3.LUT UR4, URZ, UR8, URZ, 0x33, !UPT ;  /* 0x000000083f048292 */ /* 0x000fd8000f8e333f */
.L_x_11:
[----:B------:R-:W-:Y:S01]  /*1090*/  UIMAD UR37, UR37, UR4, URZ ;  /* 0x00000004252572a4 */ /* 0x000fe2000f8e023f */
[----:B------:R-:W-:Y:S02]  /*10a0*/  IMAD.U32 R2, RZ, RZ, UR6 ;  /* 0x00000006ff027e24 */ /* 0x000fe4000f8e00ff */
[----:B-----5:R-:W-:Y:S01]  /*10b0*/  FMUL.FTZ R0, R5, R0 ;  /* 0x0000000005007220 */ /* 0x020fe20000410000 */
[----:B------:R-:W-:Y:S01]  /*10c0*/  IMAD.U32 R3, RZ, RZ, UR4 ;  /* 0x00000004ff037e24 */ /* 0x000fe2000f8e00ff */
[----:B------:R-:W-:Y:S01]  /*10d0*/  ULDC UR4, c[0x0][0x988] ;  /* 0x0002620000047ab9 */ /* 0x000fe20000000800 */
[----:B------:R-:W-:Y:S02]  /*10e0*/  VIADD R27, R27, 0xffffff80 ;  /* 0xffffff801b1b7836 */ /* 0x000fe40000000000 */
[----:B------:R-:W-:Y:S01]  /*10f0*/  FMUL.FTZ R0, R0, UR4 ;  /* 0x0000000400007c20 */ /* 0x000fe20008410000 */
[----:B------:R-:W-:Y:S02]  /*1100*/  PLOP3.LUT P0, PT, PT, PT, PT, 0x80, 0x0 ;  /* 0x000000000000781c */ /* 0x000fe40003f0f070 */
[----:B------:R-:W-:-:S02]  /*1110*/  CS2R R6, SRZ ;  /* 0x0000000000067805 */ /* 0x000fc4000001ff00 */
[----:B------:R-:W-:Y:S02]  /*1120*/  VIADDMNMX R2, R3, UR37, R2, PT ;  /* 0x0000002503027c46 */ /* 0x000fe4000b800102 */
[----:B------:R-:W-:Y:S02]  /*1130*/  CS2R R30, SRZ ;  /* 0x00000000001e7805 */ /* 0x000fe4000001ff00 */
[----:B------:R-:W-:Y:S01]  /*1140*/  R2UR UR44, R0 ;  /* 0x00000000002c72ca */ /* 0x000fe200000e0000 */
[----:B------:R-:W-:Y:S01]  /*1150*/  IMAD.MOV.U32 R0, RZ, RZ, RZ ;  /* 0x000000ffff007224 */ /* 0x000fe200078e00ff */
[----:B------:R-:W-:Y:S02]  /*1160*/  R2UR UR45, R2 ;  /* 0x00000000022d72ca */ /* 0x000fe400000e0000 */
[----:B------:R-:W-:Y:S01]  /*1170*/  CS2R R2, SRZ ;  /* 0x0000000000027805 */ /* 0x000fe2000001ff00 */
[----:B------:R-:W-:Y:S01]  /*1180*/  IMAD.MOV.U32 R26, RZ, RZ, RZ ;  /* 0x000000ffff1a7224 */ /* 0x000fe200078e00ff */
[----:B------:R-:W-:Y:S01]  /*1190*/  CS2R R8, SRZ ;  /* 0x0000000000087805 */ /* 0x000fe2000001ff00 */
[----:B------:R-:W-:Y:S01]  /*11a0*/  IMAD.MOV.U32 R36, RZ, RZ, RZ ;  /* 0x000000ffff247224 */ /* 0x000fe200078e00ff */
[----:B------:R-:W-:-:S02]  /*11b0*/  CS2R R10, SRZ ;  /* 0x00000000000a7805 */ /* 0x000fc4000001ff00 */
[----:B------:R-:W-:Y:S02]  /*11c0*/  CS2R R38, SRZ ;  /* 0x0000000000267805 */ /* 0x000fe4000001ff00 */
[----:B------:R-:W-:Y:S01]  /*11d0*/  CS2R R34, SRZ ;  /* 0x0000000000227805 */ /* 0x000fe2000001ff00 */
[----:B------:R-:W-:Y:S01]  /*11e0*/  IMAD.MOV.U32 R33, RZ, RZ, RZ ;  /* 0x000000ffff217224 */ /* 0x000fe200078e00ff */
[----:B------:R-:W-:Y:S01]  /*11f0*/  CS2R R12, SRZ ;  /* 0x00000000000c7805 */ /* 0x000fe2000001ff00 */
[----:B------:R-:W-:Y:S01]  /*1200*/  IMAD.MOV.U32 R44, RZ, RZ, RZ ;  /* 0x000000ffff2c7224 */ /* 0x000fe200078e00ff */
[----:B------:R-:W-:Y:S02]  /*1210*/  CS2R R46, SRZ ;  /* 0x00000000002e7805 */ /* 0x000fe4000001ff00 */
[----:B------:R-:W-:Y:S01]  /*1220*/  CS2R R42, SRZ ;  /* 0x00000000002a7805 */ /* 0x000fe2000001ff00 */
[----:B------:R-:W-:Y:S01]  /*1230*/  UISETP.GT.AND UP0, UPT, UR45, UR37, UPT ;  /* 0x000000252d00728c */ /* 0x000fe2000bf04270 */
[----:B------:R-:W-:Y:S01]  /*1240*/  IMAD.MOV.U32 R41, RZ, RZ, RZ ;  /* 0x000000ffff297224 */ /* 0x000fe200078e00ff */
[----:B------:R-:W-:Y:S01]  /*1250*/  CS2R R14, SRZ ;  /* 0x00000000000e7805 */ /* 0x000fe2000001ff00 */
[----:B------:R-:W-:Y:S01]  /*1260*/  IMAD.MOV.U32 R52, RZ, RZ, RZ ;  /* 0x000000ffff347224 */ /* 0x000fe200078e00ff */
[----:B------:R-:W-:-:S02]  /*1270*/  CS2R R54, SRZ ;  /* 0x0000000000367805 */ /* 0x000fc4000001ff00 */
[----:B------:R-:W-:Y:S02]  /*1280*/  CS2R R50, SRZ ;  /* 0x0000000000327805 */ /* 0x000fe4000001ff00 */
[----:B------:R-:W-:Y:S01]  /*1290*/  PLOP3.LUT P1, PT, PT, PT, UP0, 0x80, 0x0 ;  /* 0x000000000000781c */ /* 0x000fe20003f2f008 */
[----:B------:R-:W-:-:S12]  /*12a0*/  IMAD.MOV.U32 R49, RZ, RZ, RZ ;  /* 0x000000ffff317224 */ /* 0x000fd800078e00ff */
[----:B------:R-:W-:Y:S05]  /*12b0*/  @!P1 BRA `(.L_x_12) ;  /* 0x0000005400d09947 */ /* 0x000fea0003800000 */
[----:B------:R-:W-:Y:S01]  /*12c0*/  SHF.R.S32.HI R0, RZ, 0x1f, R27 ;  /* 0x0000001fff007819 */ /* 0x000fe2000001141b */
[----:B------:R-:W0:Y:S01]  /*12d0*/  S2UR UR7, SR_CgaCtaId ;  /* 0x00000000000779c3 */ /* 0x000e220000008800 */
[----:B------:R-:W-:Y:S02]  /*12e0*/  UMOV UR38, 0x400 ;  /* 0x0000040000267882 */ /* 0x000fe40000000000 */
[----:B------:R-:W-:-:S04]  /*12f0*/  LEA.HI R17, R0, R27, RZ, 0x7 ;  /* 0x0000001b00117211 */ /* 0x000fc800078f38ff */
[----:B------:R-:W-:-:S06]  /*1300*/  SHF.R.S32.HI R0, RZ, 0x7, R17 ;  /* 0x00000007ff007819 */ /* 0x000fcc0000011411 */
[----:B------:R-:W1:Y:S01]  /*1310*/  SHFL.IDX PT, R0, R0, RZ, 0x1f ;  /* 0x00001fff00007589 */ /* 0x000e6200000e0000 */
[----:B0-----:R-:W-:Y:S01]  /*1320*/  ULEA UR38, UR7, UR38, 0x18 ;  /* 0x0000002607267291 */ /* 0x001fe2000f8ec03f */
[----:B-1----:R-:W-:-:S13]  /*1330*/  R2UR UR6, R0 ;  /* 0x00000000000672ca */ /* 0x002fda00000e0000 */
[----:B------:R-:W-:Y:S02]  /*1340*/  UIMAD.WIDE UR4, UR6, 0x55555556, URZ ;  /* 0x55555556060478a5 */ /* 0x000fe4000f8e023f */
[----:B------:R-:W-:Y:S02]  /*1350*/  UIADD3 UR4, UR38, 0xa200, URZ ;  /* 0x0000a20026047890 */ /* 0x000fe4000fffe03f */
[----:B------:R-:W-:Y:S02]  /*1360*/  ULEA.HI UR5, UR5, UR5, URZ, 0x1 ;  /* 0x0000000505057291 */ /* 0x000fe4000f8f083f */
[----:B------:R-:W-:Y:S02]  /*1370*/  ULOP3.LUT UP0, URZ, UR4, 0x9f, URZ, 0xc0, !UPT ;  /* 0x0000009f043f7892 */ /* 0x000fe4000f80c03f */
[----:B------:R-:W-:-:S04]  /*1380*/  UIMAD UR5, UR5, -0x3, UR6 ;  /* 0xfffffffd050578a4 */ /* 0x000fc8000f8e0206 */
[----:B------:R-:W-:Y:S01]  /*1390*/  PLOP3.LUT P0, PT, PT, PT, UP0, 0x80, 0x0 ;  /* 0x000000000000781c */ /* 0x000fe20003f0f008 */
[----:B------:R-:W-:-:S04]  /*13a0*/  ULEA UR5, UR5, UR4, 0xc ;  /* 0x0000000405057291 */ /* 0x000fc8000f8e603f */
[----:B------:R-:W-:-:S04]  /*13b0*/  USHF.R.U32.HI UR5, URZ, 0x4, UR5 ;  /* 0x000000043f057899 */ /* 0x000fc80008011605 */
[----:B------:R-:W-:-:S04]  /*13c0*/  ULOP3.LUT UR47, UR5, 0x3fff, URZ, 0xc0, !UPT ;  /* 0x00003fff052f7892 */ /* 0x000fc8000f8ec03f */
[----:B------:R-:W-:Y:S08]  /*13d0*/  @!P0 BRA `(.L_x_13) ;  /* 0x0000000000408947 */ /* 0x000ff00003800000 */
[----:B------:R-:W-:Y:S01]  /*13e0*/  MOV R0, 0x0 ;  /* 0x0000000000007802 */ /* 0x000fe20000000f00 */
[----:B------:R-:W-:Y:S01]  /*13f0*/  ULDC.64 UR4, c[0x4][0x98] ;  /* 0x0100260000047ab9 */ /* 0x000fe20000000a00 */
[----:B------:R-:W-:Y:S01]  /*1400*/  ULDC.64 UR6, c[0x4][0x30] ;  /* 0x01000c0000067ab9 */ /* 0x000fe20000000a00 */
[----:B------:R-:W-:Y:S01]  /*1410*/  IMAD.U32 R4, RZ, RZ, UR4 ;  /* 0x00000004ff047e24 */ /* 0x000fe2000f8e00ff */
[----:B------:R0:W1:Y:S01]  /*1420*/  LDC.64 R2, c[0x4][R0] ;  /* 0x0100000000027b82 */ /* 0x0000620000000a00 */
[----:B------:R-:W-:Y:S01]  /*1430*/  IMAD.U32 R5, RZ, RZ, UR5 ;  /* 0x00000005ff057e24 */ /* 0x000fe2000f8e00ff */
[----:B------:R-:W-:Y:S01]  /*1440*/  ULDC.64 UR4, c[0x4][0xa0] ;  /* 0x0100280000047ab9 */ /* 0x000fe20000000a00 */
[----:B------:R-:W-:Y:S02]  /*1450*/  IMAD.U32 R10, RZ, RZ, UR6 ;  /* 0x00000006ff0a7e24 */ /* 0x000fe4000f8e00ff */
[----:B------:R-:W-:Y:S02]  /*1460*/  IMAD.U32 R6, RZ, RZ, UR4 ;  /* 0x00000004ff067e24 */ /* 0x000fe4000f8e00ff */
[----:B------:R-:W-:-:S02]  /*1470*/  IMAD.U32 R7, RZ, RZ, UR5 ;  /* 0x00000005ff077e24 */ /* 0x000fc4000f8e00ff */
[----:B------:R-:W-:Y:S02]  /*1480*/  IMAD.U32 R11, RZ, RZ, UR7 ;  /* 0x00000007ff0b7e24 */ /* 0x000fe4000f8e00ff */
[----:B------:R-:W-:Y:S02]  /*1490*/  IMAD.MOV.U32 R8, RZ, RZ, 0x70 ;  /* 0x00000070ff087424 */ /* 0x000fe400078e00ff */
[----:B------:R-:W-:Y:S02]  /*14a0*/  IMAD.MOV.U32 R12, RZ, RZ, 0x1 ;  /* 0x00000001ff0c7424 */ /* 0x000fe400078e00ff */
[----:B0-----:R-:W-:-:S07]  /*14b0*/  IMAD.MOV.U32 R13, RZ, RZ, RZ ;  /* 0x000000ffff0d7224 */ /* 0x001fce00078e00ff */
[----:B------:R-:W-:-:S07]  /*14c0*/  LEPC R20, `(.L_x_13) ;  /* 0x000000001014794e */ /* 0x000fce0000000000 */
[----:B-1----:R-:W-:Y:S05]  /*14d0*/  CALL.ABS.NOINC R2 ;  /* 0x0000000002007343 */ /* 0x002fea0003c00000 */
.L_x_13:
[----:B------:R-:W-:-:S04]  /*14e0*/  SHF.L.U32 R0, RZ, 0x1f, RZ ;  /* 0x0000001fff007819 */ /* 0x000fc800000006ff */
[----:B------:R-:W0:Y:S02]  /*14f0*/  SYNCS.PHASECHK.TRANS64.TRYWAIT P0, [UR38+0x12400], R0 ;  /* 0x01240000ff0075a7 */ /* 0x000e240008000166 */
[----:B0-----:R-:W-:Y:S05]  /*1500*/  @!P0 BRA `(.L_x_14) ;  /* 0x0000009c005c8947 */ /* 0x001fea0003800000 */
.L_x_93:
[----:B------:R-:W-:-:S06]  /*1510*/  ULOP3.LUT UR4, UR41, 0x1, URZ, 0xfc, !UPT ;  /* 0x0000000129047892 */ /* 0x000fcc000f8efc3f */
[----:B------:R-:W-:-:S05]  /*1520*/  IMAD.U32 R2, RZ, RZ, UR4 ;  /* 0x00000004ff027e24 */ /* 0x000fca000f8e00ff */
[----:B------:R-:W-:-:S13]  /*1530*/  ISETP.NE.AND P0, PT, R2, 0x3, PT ;  /* 0x000000030200780c */ /* 0x000fda0003f05270 */
[----:B------:R-:W-:Y:S05]  /*1540*/  @!P0 BRA `(.L_x_15) ;  /* 0x0000000000048947 */ /* 0x000fea0003800000 */
[----:B------:R-:W-:Y:S01]  /*1550*/  BPT.TRAP 0x1 ;  /* 0x000000040000795c */ /* 0x000fe20000300000 */
.L_x_15:
[----:B------:R1:W2:Y:S01]  /*1560*/  SYNCS.PHASECHK.TRANS64.TRYWAIT P2, [UR38+0x12430], R0 ;  /* 0x01243000ff0075a7 */ /* 0x0002a20008040166 */
[----:B------:R-:W-:Y:S05]  /*1570*/  @!P0 BRA `(.L_x_16) ;  /* 0x0000000000048947 */ /* 0x000fea0003800000 */
[----:B------:R-:W-:Y:S01]  /*1580*/  BPT.TRAP 0x1 ;  /* 0x000000040000795c */ /* 0x000fe20000300000 */
.L_x_16:
[----:B------:R-:W-:Y:S01]  /*1590*/  ISETP.NE.AND P1, PT, R16, RZ, PT ;  /* 0x000000ff1000720c */ /* 0x000fe20003f25270 */
[----:B------:R-:W-:Y:S01]  /*15a0*/  IMAD.U32 R2, RZ, RZ, UR47 ;  /* 0x0000002fff027e24 */ /* 0x000fe2000f8e00ff */
[----:B--2---:R-:W-:Y:S11]  /*15b0*/  @P2 BRA `(.L_x_17) ;  /* 0x0000000000082947 */ /* 0x004ff60003800000 */
[----:B------:R-:W2:Y:S02]  /*15c0*/  SYNCS.PHASECHK.TRANS64.TRYWAIT P2, [UR38+0x12430], R0 ;  /* 0x01243000ff0075a7 */ /* 0x000ea40008040166 */
[----:B--2---:R-:W-:Y:S05]  /*15d0*/  @!P2 BRA `(.L_x_18) ;  /* 0x0000009c0040a947 */ /* 0x004fea0003800000 */
.L_x_17:
[----:B------:R-:W-:Y:S05]  /*15e0*/  WARPSYNC.ALL ;  /* 0x0000000000007948 */ /* 0x000fea0003800000 */
[----:B01----:R-:W-:Y:S01]  /*15f0*/  IMAD.MOV.U32 R0, RZ, RZ, RZ ;  /* 0x000000ffff007224 */ /* 0x003fe200078e00ff */
[----:B------:R-:W-:Y:S01]  /*1600*/  LOP3.LUT R2, R2, 0x10000, RZ, 0xfc, !PT ;  /* 0x0001000002027812 */ /* 0x000fe200078efcff */
[----:B------:R-:W-:Y:S02]  /*1610*/  IMAD.MOV.U32 R25, RZ, RZ, RZ ;  /* 0x000000ffff197224 */ /* 0x000fe400078e00ff */
[----:B------:R-:W-:Y:S01]  /*1620*/  IMAD.MOV.U32 R3, RZ, RZ, -0x7fffffe0 ;  /* 0x80000020ff037424 */ /* 0x000fe200078e00ff */
[----:B------:R-:W-:Y:S01]  /*1630*/  UIADD3 UR4, UR38, 0xd200, URZ ;  /* 0x0000d20026047890 */ /* 0x000fe2000fffe03f */
[----:B------:R-:W-:Y:S01]  /*1640*/  R2UR UR8, R2 ;  /* 0x00000000020872ca */ /* 0x000fe200000e0000 */
[----:B------:R-:W-:-:S02]  /*1650*/  WARPGROUP.ARRIVE ;  /* 0x00000000000079c5 */ /* 0x000fc40000000000 */
[C---:B------:R-:W-:Y:S01]  /*1660*/  R2UR UR9, R3.reuse ;  /* 0x00000000030972ca */ /* 0x040fe200000e0000 */
[----:B------:R-:W-:Y:S01]  /*1670*/  USHF.R.U32.HI UR4, URZ, 0x4, UR4 ;  /* 0x000000043f047899 */ /* 0x000fe20008011604 */
[C---:B------:R-:W-:Y:S01]  /*1680*/  R2UR UR5, R3.reuse ;  /* 0x00000000030572ca */ /* 0x040fe200000e0000 */
[----:B------:R-:W-:Y:S01]  /*1690*/  UMOV UR11, 0x80000020 ;  /* 0x80000020000b7882 */ /* 0x000fe20000000000 */
[----:B------:R-:W-:Y:S01]  /*16a0*/  UMOV UR7, 0x80000020 ;  /* 0x8000002000077882 */ /* 0x000fe20000000000 */
[----:B------:R-:W-:Y:S01]  /*16b0*/  ULOP3.LUT UR4, UR4, 0x3fff, URZ, 0xc0, !UPT ;  /* 0x00003fff04047892 */ /* 0x000fe2000f8ec03f */
[C---:B------:R-:W-:Y:S01]  /*16c0*/  R2UR UR12, R2.reuse ;  /* 0x00000000020c72ca */ /* 0x040fe200000e0000 */
[----:B------:R-:W-:Y:S01]  /*16d0*/  UMOV UR15, 0x80000020 ;  /* 0x80000020000f7882 */ /* 0x000fe20000000000 */
[----:B------:R-:W-:Y:S01]  /*16e0*/  R2UR UR13, R3 ;  /* 0x00000000030d72ca */ /* 0x000fe200000e0000 */
[----:B------:R-:W-:Y:S01]  /*16f0*/  ULOP3.LUT UR32, UR4, 0x10000, URZ, 0xfc, !UPT ;  /* 0x0001000004207892 */ /* 0x000fe2000f8efc3f */
[----:B------:R-:W-:Y:S01]  /*1700*/  LOP3.LUT R4, R17, 0xffffff80, RZ, 0xc0, !PT ;  /* 0xffffff8011047812 */ /* 0x000fe200078ec0ff */
[----:B------:R-:W-:Y:S01]  /*1710*/  IMAD.MOV.U32 R8, RZ, RZ, -0x2 ;  /* 0xfffffffeff087424 */ /* 0x000fe200078e00ff */
[----:B------:R-:W-:Y:S01]  /*1720*/  P2R R7, PR, RZ, 0x2 ;  /* 0x00000002ff077803 */ /* 0x000fe20000000000 */
[----:B------:R-:W-:Y:S01]  /*1730*/  UIADD3 UR4, UR32, 0x80, URZ ;  /* 0x0000008020047890 */ /* 0x000fe2000fffe03f */
[----:B------:R-:W-:Y:S01]  /*1740*/  P2R R6, PR, RZ, 0x1 ;  /* 0x00000001ff067803 */ /* 0x000fe20000000000 */
[----:B------:R-:W-:Y:S01]  /*1750*/  UIADD3 UR6, UR32, 0x100, URZ ;  /* 0x0000010020067890 */ /* 0x000fe2000fffe03f */
[----:B------:R-:W-:Y:S01]  /*1760*/  IMAD.IADD R4, R27, 0x1, -R4 ;  /* 0x000000011b047824 */ /* 0x000fe200078e0a04 */
[----:B------:R-:W-:Y:S01]  /*1770*/  UMOV UR10, UR32 ;  /* 0x00000020000a7c82 */ /* 0x000fe20008000000 */
[----:B------:R-:W-:Y:S01]  /*1780*/  UIADD3 UR14, UR32, 0x200, URZ ;  /* 0x00000200200e7890 */ /* 0x000fe2000fffe03f */
[----:B------:R-:W-:Y:S01]  /*1790*/  QGMMA.64x32x32.F32.E4M3.E4M3 R92, gdesc[UR8], RZ, !UPT, gsb0 ;  /* 0x00600000085c79f3 */ /* 0x000fe2000c0008ff */
[C---:B------:R-:W-:Y:S01]  /*17a0*/  R2UR UR8, R2.reuse ;  /* 0x00000000020872ca */ /* 0x040fe200000e0000 */
[----:B------:R-:W-:Y:S01]  /*17b0*/  UMOV UR10, UR4 ;  /* 0x00000004000a7c82 */ /* 0x000fe20008000000 */
[----:B------:R-:W-:Y:S01]  /*17c0*/  R2UR UR9, R3 ;  /* 0x00000000030972ca */ /* 0x000fe200000e0000 */
[----:B------:R-:W-:Y:S01]  /*17d0*/  UMOV UR11, 0x80000020 ;  /* 0x80000020000b7882 */ /* 0x000fe20000000000 */
[----:B------:R-:W-:Y:S01]  /*17e0*/  R2UR UR4, R2 ;  /* 0x00000000020472ca */ /* 0x000fe200000e0000 */
[----:B------:R-:W-:Y:S01]  /*17f0*/  IMAD.U32 R13, RZ, RZ, UR44 ;  /* 0x0000002cff0d7e24 */ /* 0x000fe2000f8e00ff */
[----:B------:R-:W-:Y:S01]  /*1800*/  SHF.R.S32.HI R5, RZ, 0x1f, R4 ;  /* 0x0000001fff057819 */ /* 0x000fe20000011404 */
[----:B------:R-:W-:Y:S01]  /*1810*/  UIADD3 UR33, UR45, -0x2, URZ ;  /* 0xfffffffe2d217890 */ /* 0x000fe2000fffe03f */
[----:B------:R-:W0:Y:S01]  /*1820*/  S2UR UR31, SR_CgaCtaId ;  /* 0x00000000001f79c3 */ /* 0x000e220000008800 */
[----:B------:R-:W-:Y:S01]  /*1830*/  UMOV UR28, URZ ;  /* 0x0000003f001c7c82 */ /* 0x000fe20008000000 */
[----:B------:R-:W-:Y:S01]  /*1840*/  LEA.HI R5, R5, R4, RZ, 0x2 ;  /* 0x0000000405057211 */ /* 0x000fe200078f10ff */
[----:B------:R-:W-:-:S03]  /*1850*/  UISETP.GE.AND UP0, UPT, UR33, UR37, UPT ;  /* 0x000000252100728c */ /* 0x000fc6000bf06270 */
[----:B------:R-:W-:-:S05]  /*1860*/  LOP3.LUT R5, R5, 0x7ffffffc, RZ, 0xc0, !PT ;  /* 0x7ffffffc05057812 */ /* 0x000fca00078ec0ff */
[----:B------:R-:W-:Y:S02]  /*1870*/  IMAD.IADD R5, R4, 0x1, -R5 ;  /* 0x0000000104057824 */ /* 0x000fe400078e0a05 */
[----:B------:R-:W-:Y:S02]  /*1880*/  IMAD.U32 R4, RZ, RZ, UR45 ;  /* 0x0000002dff047e24 */ /* 0x000fe4000f8e00ff */
[----:B------:R-:W-:-:S04]  /*1890*/  IMAD R5, R5, R8, 0xa0 ;  /* 0x000000a005057424 */ /* 0x000fc800078e0208 */
[----:B------:R-:W-:-:S04]  /*18a0*/  VIADD R5, R5, UR46 ;  /* 0x0000002e05057c36 */ /* 0x000fc80008000000 */
[----:B------:R-:W-:-:S05]  /*18b0*/  IMAD R5, R4, -0xa0, R5 ;  /* 0xffffff6004057824 */ /* 0x000fca00078e0205 */
[C---:B------:R-:W-:Y:S02]  /*18c0*/  ISETP.GT.AND P5, PT, R5.reuse, RZ, PT ;  /* 0x000000ff0500720c */ /* 0x040fe40003fa4270 */
[C---:B------:R-:W-:Y:S02]  /*18d0*/  ISETP.GT.AND P6, PT, R5.reuse, 0x1, PT ;  /* 0x000000010500780c */ /* 0x040fe40003fc4270 */
[C---:B------:R-:W-:Y:S02]  /*18e0*/  ISETP.GT.AND P2, PT, R5.reuse, 0x8, PT ;  /* 0x000000080500780c */ /* 0x040fe40003f44270 */
[C---:B------:R-:W-:Y:S02]  /*18f0*/  ISETP.GT.AND P3, PT, R5.reuse, 0x9, PT ;  /* 0x000000090500780c */ /* 0x040fe40003f64270 */
[C---:B------:R-:W-:Y:S02]  /*1900*/  ISETP.GT.AND P4, PT, R5.reuse, 0x10, PT ;  /* 0x000000100500780c */ /* 0x040fe40003f84270 */
[----:B------:R-:W-:-:S02]  /*1910*/  ISETP.GT.AND P1, PT, R5, 0x79, PT ;  /* 0x000000790500780c */ /* 0x000fc40003f24270 */
[----:B------:R-:W-:Y:S01]  /*1920*/  ISETP.GT.AND P0, PT, R5, 0x80, PT ;  /* 0x000000800500780c */ /* 0x000fe20003f04270 */
[----:B------:R-:W-:Y:S02]  /*1930*/  WARPGROUP.DEPBAR.LE gsb0, 0x0 ;  /* 0x00008000000079c5 */ /* 0x000fe40000010000 */
[----:B------:R-:W-:-:S06]  /*1940*/  WARPGROUP.ARRIVE ;  /* 0x00000000000079c5 */ /* 0x000fcc0000000000 */
[----:B------:R-:W-:Y:S01]  /*1950*/  QGMMA.64x32x32.F32.E4M3.E4M3 R76, gdesc[UR8], RZ, !UPT, gsb0 ;  /* 0x00600000084c79f3 */ /* 0x000fe2000c0008ff */
[C---:B------:R-:W-:Y:S01]  /*1960*/  R2UR UR11, R2.reuse ;  /* 0x00000000020b72ca */ /* 0x040fe200000e0000 */
[----:B------:R-:W-:Y:S01]  /*1970*/  UIADD3 UR10, UR32, 0x180, URZ ;  /* 0x00000180200a7890 */ /* 0x000fe2000fffe03f */
[----:B------:R-:W-:Y:S02]  /*1980*/  R2UR UR8, R2 ;  /* 0x00000000020872ca */ /* 0x000fe400000e0000 */
[----:B------:R-:W-:Y:S01]  /*1990*/  R2UR UR9, R3 ;  /* 0x00000000030972ca */ /* 0x000fe200000e0000 */
[----:B------:R-:W-:Y:S02]  /*19a0*/  WARPGROUP.DEPBAR.LE gsb0, 0x0 ;  /* 0x00008000000079c5 */ /* 0x000fe40000010000 */
[----:B------:R-:W-:-:S06]  /*19b0*/  WARPGROUP.ARRIVE ;  /* 0x00000000000079c5 */ /* 0x000fcc0000000000 */
[----:B------:R-:W-:Y:S01]  /*19c0*/  QGMMA.64x32x32.F32.E4M3.E4M3 R60, gdesc[UR4], RZ, !UPT, gsb0 ;  /* 0x00600000043c79f3 */ /* 0x000fe2000c0008ff */
[----:B------:R-:W-:Y:S02]  /*19d0*/  UIADD3 UR4, UR11, 0x2, URZ ;  /* 0x000000020b047890 */ /* 0x000fe4000fffe03f */
[----:B------:R-:W-:Y:S01]  /*19e0*/  UIADD3 UR6, UR32, 0x2, URZ ;  /* 0x0000000220067890 */ /* 0x000fe2000fffe03f */
[----:B------:R-:W-:Y:S01]  /*19f0*/  UMOV UR11, 0x80000020 ;  /* 0x80000020000b7882 */ /* 0x000fe20000000000 */
[----:B------:R-:W-:Y:S01]  /*1a00*/  UMOV UR5, 0x80000020 ;  /* 0x8000002000057882 */ /* 0x000fe20000000000 */
[----:B------:R-:W-:Y:S01]  /*1a10*/  UMOV UR7, 0x80000020 ;  /* 0x8000002000077882 */ /* 0x000fe20000000000 */
[----:B------:R-:W-:Y:S02]  /*1a20*/  WARPGROUP.DEPBAR.LE gsb0, 0x0 ;  /* 0x00008000000079c5 */ /* 0x000fe40000010000 */
[----:B------:R-:W-:-:S06]  /*1a30*/  WARPGROUP.ARRIVE ;  /* 0x00000000000079c5 */ /* 0x000fcc0000000000 */
[----:B------:R-:W-:Y:S01]  /*1a40*/  QGMMA.64x32x32.F32.E4M3.E4M3 R44, gdesc[UR8], RZ, !UPT, gsb0 ;  /* 0x00600000082c79f3 */ /* 0x000fe2000c0008ff */
[----:B------:R-:W-:Y:S01]  /*1a50*/  UIADD3 UR10, UR32, 0x182, URZ ;  /* 0x00000182200a7890 */ /* 0x000fe2000fffe03f */
[----:B------:R-:W-:Y:S01]  /*1a60*/  UMOV UR8, UR4 ;  /* 0x0000000400087c82 */ /* 0x000fe20008000000 */
[----:B------:R-:W-:Y:S01]  /*1a70*/  UMOV UR9, UR5 ;  /* 0x0000000500097c82 */ /* 0x000fe20008000000 */
        /* <DEDUP_REMOVED lines=10> */
[----:B------:R-:W-:Y:S01]  /*1b20*/  QGMMA.64x32x32.F32.E4M3.E4M3 R92, gdesc[UR4], R92, gsb0 ;  /* 0x00600000045c79f3 */ /* 0x000fe2000800085c */
[----:B------:R-:W-:Y:S01]  /*1b30*/  UIADD3 UR6, UR32, 0x82, URZ ;  /* 0x0000008220067890 */ /* 0x000fe2000fffe03f */
[----:B------:R-:W-:Y:S01]  /*1b40*/  UMOV UR7, 0x80000020 ;  /* 0x8000002000077882 */ /* 0x000fe20000000000 */
[----:B------:R-:W-:Y:S02]  /*1b50*/  WARPGROUP.DEPBAR.LE gsb0, 0x0 ;  /* 0x00008000000079c5 */ /* 0x000fe40000010000 */
[----:B------:R-:W-:Y:S01]  /*1b60*/  WARPGROUP.ARRIVE ;  /* 0x00000000000079c5 */ /* 0x000fe20000000000 */
[----:B------:R-:W-:Y:S02]  /*1b70*/  FSEL R92, R92, -INF , P5 ;  /* 0xff8000005c5c7808 */ /* 0x000fe40002800000 */
[----:B------:R-:W-:Y:S02]  /*1b80*/  FSEL R93, R93, -INF , P6 ;  /* 0xff8000005d5d7808 */ /* 0x000fe40003000000 */
[----:B------:R-:W-:Y:S01]  /*1b90*/  FSEL R96, R96, -INF , P2 ;  /* 0xff80000060607808 */ /* 0x000fe20001000000 */
[----:B------:R-:W-:Y:S01]  /*1ba0*/  QGMMA.64x32x32.F32.E4M3.E4M3 R76, gdesc[UR4], R76, gsb0 ;  /* 0x00600000044c79f3 */ /* 0x000fe2000800084c */
[----:B------:R-:W-:Y:S01]  /*1bb0*/  FMNMX.FTZ R9, R92, R93, !PT ;  /* 0x0000005d5c097209 */ /* 0x000fe20007810000 */
[----:B------:R-:W-:Y:S01]  /*1bc0*/  UIADD3 UR6, UR32, 0x202, URZ ;  /* 0x0000020220067890 */ /* 0x000fe2000fffe03f */
[----:B------:R-:W-:Y:S01]  /*1bd0*/  FSEL R97, R97, -INF , P3 ;  /* 0xff80000061617808 */ /* 0x000fe20001800000 */
[----:B------:R-:W-:Y:S01]  /*1be0*/  UMOV UR7, 0x80000020 ;  /* 0x8000002000077882 */ /* 0x000fe20000000000 */
[----:B------:R-:W-:-:S02]  /*1bf0*/  FMNMX.FTZ R4, R96, R9, !PT ;  /* 0x0000000960047209 */ /* 0x000fc40007810000 */
[----:B------:R-:W-:Y:S02]  /*1c00*/  FSEL R94, R94, -INF , P5 ;  /* 0xff8000005e5e7808 */ /* 0x000fe40002800000 */
[----:B------:R-:W-:Y:S02]  /*1c10*/  ISETP.GT.AND P5, PT, R5, 0x11, PT ;  /* 0x000000110500780c */ /* 0x000fe40003fa4270 */
[----:B------:R-:W-:Y:S02]  /*1c20*/  FSEL R100, R100, -INF , P4 ;  /* 0xff80000064647808 */ /* 0x000fe40002000000 */
[----:B------:R-:W-:Y:S02]  /*1c30*/  FMNMX.FTZ R9, R97, R4, !PT ;  /* 0x0000000461097209 */ /* 0x000fe40007810000 */
[----:B------:R-:W-:Y:S02]  /*1c40*/  FSEL R98, R98, -INF , P2 ;  /* 0xff80000062627808 */ /* 0x000fe40001000000 */
[----:B------:R-:W-:-:S02]  /*1c50*/  ISETP.GT.AND P2, PT, R5, 0x18, PT ;  /* 0x000000180500780c */ /* 0x000fc40003f44270 */
[----:B------:R-:W-:Y:S02]  /*1c60*/  FSEL R101, R101, -INF , P5 ;  /* 0xff80000065657808 */ /* 0x000fe40002800000 */
[----:B------:R-:W-:Y:S02]  /*1c70*/  FMNMX.FTZ R4, R100, R9, !PT ;  /* 0x0000000964047209 */ /* 0x000fe40007810000 */
[----:B------:R-:W-:Y:S02]  /*1c80*/  FSEL R99, R99, -INF , P3 ;  /* 0xff80000063637808 */ /* 0x000fe40001800000 */
[----:B------:R-:W-:Y:S02]  /*1c90*/  ISETP.GT.AND P3, PT, R5, 0x19, PT ;  /* 0x000000190500780c */ /* 0x000fe40003f64270 */
[----:B------:R-:W-:Y:S02]  /*1ca0*/  FSEL R104, R104, -INF , P2 ;  /* 0xff80000068687808 */ /* 0x000fe40001000000 */
[----:B------:R-:W-:-:S02]  /*1cb0*/  FMNMX.FTZ R9, R101, R4, !PT ;  /* 0x0000000465097209 */ /* 0x000fc40007810000 */
[----:B------:R-:W-:Y:S02]  /*1cc0*/  FSEL R102, R102, -INF , P4 ;  /* 0xff80000066667808 */ /* 0x000fe40002000000 */
[----:B------:R-:W-:Y:S02]  /*1cd0*/  FSEL R105, R105, -INF , P3 ;  /* 0xff80000069697808 */ /* 0x000fe40001800000 */
[----:B------:R-:W-:Y:S02]  /*1ce0*/  ISETP.GT.AND P4, PT, R5, 0x20, PT ;  /* 0x000000200500780c */ /* 0x000fe40003f84270 */
[----:B------:R-:W-:Y:S02]  /*1cf0*/  FMNMX.FTZ R4, R104, R9, !PT ;  /* 0x0000000968047209 */ /* 0x000fe40007810000 */
[----:B------:R-:W-:Y:S02]  /*1d00*/  FSEL R107, R107, -INF , P3 ;  /* 0xff8000006b6b7808 */ /* 0x000fe40001800000 */
[----:B------:R-:W-:-:S02]  /*1d10*/  ISETP.GT.AND P3, PT, R5, 0x21, PT ;  /* 0x000000210500780c */ /* 0x000fc40003f64270 */
[----:B------:R-:W-:Y:S02]  /*1d20*/  FMNMX.FTZ R9, R105, R4, !PT ;  /* 0x0000000469097209 */ /* 0x000fe40007810000 */
[----:B------:R-:W-:Y:S02]  /*1d30*/  FSEL R106, R106, -INF , P2 ;  /* 0xff8000006a6a7808 */ /* 0x000fe40001000000 */
[----:B------:R-:W-:Y:S02]  /*1d40*/  ISETP.GT.AND P2, PT, R5, 0x28, PT ;  /* 0x000000280500780c */ /* 0x000fe40003f44270 */
[----:B------:R-:W-:Y:S02]  /*1d50*/  FSEL R95, R95, -INF , P6 ;  /* 0xff8000005f5f7808 */ /* 0x000fe40003000000 */
[----:B------:R-:W-:Y:S02]  /*1d60*/  ISETP.GT.AND P6, PT, R5, 0x29, PT ;  /* 0x000000290500780c */ /* 0x000fe40003fc4270 */
[----:B------:R-:W-:-:S02]  /*1d70*/  FSEL R103, R103, -INF , P5 ;  /* 0xff80000067677808 */ /* 0x000fc40002800000 */
[----:B------:R-:W-:Y:S01]  /*1d80*/  ISETP.GT.AND P5, PT, R5, 0x30, PT ;  /* 0x000000300500780c */ /* 0x000fe20003fa4270 */
[----:B------:R-:W-:Y:S02]  /*1d90*/  WARPGROUP.DEPBAR.LE gsb0, 0x0 ;  /* 0x00008000000079c5 */ /* 0x000fe40000010000 */
[----:B------:R-:W-:Y:S01]  /*1da0*/  WARPGROUP.ARRIVE ;  /* 0x00000000000079c5 */ /* 0x000fe20000000000 */
[----:B------:R-:W-:Y:S02]  /*1db0*/  FSEL R76, R76, -INF , P4 ;  /* 0xff8000004c4c7808 */ /* 0x000fe40002000000 */
[----:B------:R-:W-:Y:S02]  /*1dc0*/  FSEL R77, R77, -INF , P3 ;  /* 0xff8000004d4d7808 */ /* 0x000fe40001800000 */
[----:B------:R-:W-:Y:S01]  /*1dd0*/  FMNMX.FTZ R4, R76, R9, !PT ;  /* 0x000000094c047209 */ /* 0x000fe20007810000 */
[----:B------:R-:W-:Y:S01]  /*1de0*/  QGMMA.64x32x32.F32.E4M3.E4M3 R60, gdesc[UR12], R60, gsb0 ;  /* 0x006000000c3c79f3 */ /* 0x000fe2000800083c */
[----:B------:R-:W-:-:S02]  /*1df0*/  FSEL R80, R80, -INF , P2 ;  /* 0xff80000050507808 */ /* 0x000fc40001000000 */
[----:B------:R-:W-:Y:S02]  /*1e00*/  FMNMX.FTZ R9, R77, R4, !PT ;  /* 0x000000044d097209 */ /* 0x000fe40007810000 */
[----:B------:R-:W-:Y:S02]  /*1e10*/  FSEL R81, R81, -INF , P6 ;  /* 0xff80000051517808 */ /* 0x000fe40003000000 */
[----:B------:R-:W-:Y:S02]  /*1e20*/  FMNMX.FTZ R4, R80, R9, !PT ;  /* 0x0000000950047209 */ /* 0x000fe40007810000 */
[----:B------:R-:W-:Y:S02]  /*1e30*/  FSEL R78, R78, -INF , P4 ;  /* 0xff8000004e4e7808 */ /* 0x000fe40002000000 */
[----:B------:R-:W-:Y:S02]  /*1e40*/  ISETP.GT.AND P4, PT, R5, 0x31, PT ;  /* 0x000000310500780c */ /* 0x000fe40003f84270 */
[----:B------:R-:W-:-:S02]  /*1e50*/  FSEL R84, R84, -INF , P5 ;  /* 0xff80000054547808 */ /* 0x000fc40002800000 */
[----:B------:R-:W-:Y:S02]  /*1e60*/  FMNMX.FTZ R9, R81, R4, !PT ;  /* 0x0000000451097209 */ /* 0x000fe40007810000 */
[----:B------:R-:W-:Y:S02]  /*1e70*/  FSEL R79, R79, -INF , P3 ;  /* 0xff8000004f4f7808 */ /* 0x000fe40001800000 */
[----:B------:R-:W-:Y:S02]  /*1e80*/  ISETP.GT.AND P3, PT, R5, 0x38, PT ;  /* 0x000000380500780c */ /* 0x000fe40003f64270 */
[----:B------:R-:W-:Y:S02]  /*1e90*/  FSEL R85, R85, -INF , P4 ;  /* 0xff80000055557808 */ /* 0x000fe40002000000 */
[----:B------:R-:W-:Y:S02]  /*1ea0*/  FMNMX.FTZ R4, R84, R9, !PT ;  /* 0x0000000954047209 */ /* 0x000fe40007810000 */
[----:B------:R-:W-:-:S02]  /*1eb0*/  FSEL R82, R82, -INF , P2 ;  /* 0xff80000052527808 */ /* 0x000fc40001000000 */
[----:B------:R-:W-:Y:S02]  /*1ec0*/  ISETP.GT.AND P2, PT, R5, 0x39, PT ;  /* 0x000000390500780c */ /* 0x000fe40003f44270 */
        /* <DEDUP_REMOVED lines=8> */
[----:B------:R-:W-:Y:S02]  /*1f50*/  FMNMX.FTZ R9, R89, R4, !PT ;  /* 0x0000000459097209 */ /* 0x000fe40007810000 */
[----:B------:R-:W-:Y:S02]  /*1f60*/  FSEL R87, R87, -INF , P4 ;  /* 0xff80000057577808 */ /* 0x000fe40002000000 */
[----:B------:R-:W-:-:S02]  /*1f70*/  ISETP.GT.AND P4, PT, R5, 0x48, PT ;  /* 0x000000480500780c */ /* 0x000fc40003f84270 */
[----:B------:R-:W-:Y:S02]  /*1f80*/  FSEL R90, R90, -INF , P3 ;  /* 0xff8000005a5a7808 */ /* 0x000fe40001800000 */
[----:B------:R-:W-:Y:S02]  /*1f90*/  ISETP.GT.AND P3, PT, R5, 0x49, PT ;  /* 0x000000490500780c */ /* 0x000fe40003f64270 */
[----:B------:R-:W-:Y:S02]  /*1fa0*/  FSEL R91, R91, -INF , P2 ;  /* 0xff8000005b5b7808 */ /* 0x000fe40001000000 */
[----:B------:R-:W-:Y:S01]  /*1fb0*/  ISETP.GT.AND P2, PT, R5, 0x50, PT ;  /* 0x000000500500780c */ /* 0x000fe20003f44270 */
[----:B------:R-:W-:Y:S02]  /*1fc0*/  WARPGROUP.DEPBAR.LE gsb0, 0x0 ;  /* 0x00008000000079c5 */ /* 0x000fe40000010000 */
[----:B------:R-:W-:Y:S01]  /*1fd0*/  WARPGROUP.ARRIVE ;  /* 0x00000000000079c5 */ /* 0x000fe20000000000 */
[----:B------:R-:W-:-:S02]  /*1fe0*/  FSEL R60, R60, -INF , P6 ;  /* 0xff8000003c3c7808 */ /* 0x000fc40003000000 */
[----:B------:R-:W-:Y:S02]  /*1ff0*/  FSEL R61, R61, -INF , P5 ;  /* 0xff8000003d3d7808 */ /* 0x000fe40002800000 */
[----:B------:R-:W-:Y:S01]  /*2000*/  FMNMX.FTZ R4, R60, R9, !PT ;  /* 0x000000093c047209 */ /* 0x000fe20007810000 */
[----:B------:R-:W-:Y:S01]  /*2010*/  QGMMA.64x32x32.F32.E4M3.E4M3 R44, gdesc[UR8], R44, gsb0 ;  /* 0x00600000082c79f3 */ /* 0x000fe2000800082c */
[----:B------:R-:W-:Y:S02]  /*2020*/  FSEL R64, R64, -INF , P4 ;  /* 0xff80000040407808 */ /* 0x000fe40002000000 */
[----:B------:R-:W-:Y:S02]  /*2030*/  FMNMX.FTZ R9, R61, R4, !PT ;  /* 0x000000043d097209 */ /* 0x000fe40007810000 */
[----:B------:R-:W-:Y:S02]  /*2040*/  FSEL R65, R65, -INF , P3 ;  /* 0xff80000041417808 */ /* 0x000fe40001800000 */
        /* <DEDUP_REMOVED lines=19> */
[----:B------:R-:W-:Y:S02]  /*2180*/  FMNMX.FTZ R9, R73, R4, !PT ;  /* 0x0000000449097209 */ /* 0x000fe40007810000 */
[----:B------:R-:W-:Y:S02]  /*2190*/  FSEL R71, R71, -INF , P6 ;  /* 0xff80000047477808 */ /* 0x000fe40003000000 */
[C---:B------:R-:W-:Y:S02]  /*21a0*/  ISETP.GT.AND P6, PT, R5.reuse, 0x68, PT ;  /* 0x000000680500780c */ /* 0x040fe40003fc4270 */
        /* <DEDUP_REMOVED lines=23> */
[----:B------:R-:W-:Y:S02]  /*2320*/  FMNMX.FTZ R9, R53, R4, !PT ;  /* 0x0000000435097209 */ /* 0x000fe40007810000 */
[----:B------:R-:W-:Y:S02]  /*2330*/  FSEL R57, R57, -INF , P1 ;  /* 0xff80000039397808 */ /* 0x000fe40000800000 */
[----:B------:R-:W-:Y:S02]  /*2340*/  FMNMX.FTZ R4, R56, R9, !PT ;  /* 0x0000000938047209 */ /* 0x000fe40007810000 */
[----:B------:R-:W-:Y:S02]  /*2350*/  ISETP.GT.AND P1, PT, R5, 0x81, PT ;  /* 0x000000810500780c */ /* 0x000fe40003f24270 */
[----:B------:R-:W-:Y:S02]  /*2360*/  FMNMX.FTZ R9, R57, R4, !PT ;  /* 0x0000000439097209 */ /* 0x000fe40007810000 */
[----:B------:R-:W-:-:S02]  /*2370*/  FSEL R58, R58, -INF , P2 ;  /* 0xff8000003a3a7808 */ /* 0x000fc40001000000 */
[----:B------:R-:W-:Y:S02]  /*2380*/  ISETP.GT.AND P2, PT, R5, 0x89, PT ;  /* 0x000000890500780c */ /* 0x000fe40003f44270 */
[----:B------:R-:W-:Y:S02]  /*2390*/  FSEL R55, R55, -INF , P3 ;  /* 0xff80000037377808 */ /* 0x000fe40001800000 */
[C---:B------:R-:W-:Y:S02]  /*23a0*/  ISETP.GT.AND P3, PT, R5.reuse, 0x90, PT ;  /* 0x000000900500780c */ /* 0x040fe40003f64270 */
[----:B------:R-:W-:Y:S02]  /*23b0*/  FSEL R54, R54, -INF , P4 ;  /* 0xff80000036367808 */ /* 0x000fe40002000000 */
[----:B------:R-:W-:Y:S02]  /*23c0*/  ISETP.GT.AND P4, PT, R5, 0x91, PT ;  /* 0x000000910500780c */ /* 0x000fe40003f84270 */
[----:B------:R-:W-:-:S02]  /*23d0*/  FSEL R51, R51, -INF , P5 ;  /* 0xff80000033337808 */ /* 0x000fc40002800000 */
[C---:B------:R-:W-:Y:S02]  /*23e0*/  ISETP.GT.AND P5, PT, R5.reuse, 0x98, PT ;  /* 0x000000980500780c */ /* 0x040fe40003fa4270 */
[----:B------:R-:W-:Y:S02]  /*23f0*/  FSEL R50, R50, -INF , P6 ;  /* 0xff80000032327808 */ /* 0x000fe40003000000 */
[----:B------:R-:W-:Y:S02]  /*2400*/  ISETP.GT.AND P6, PT, R5, 0x99, PT ;  /* 0x000000990500780c */ /* 0x000fe40003fc4270 */
[----:B------:R-:W-:Y:S02]  /*2410*/  P2R R14, PR, RZ, 0x2 ;  /* 0x00000002ff0e7803 */ /* 0x000fe40000000000 */
[----:B------:R-:W-:Y:S01]  /*2420*/  P2R R10, PR, RZ, 0x4 ;  /* 0x00000004ff0a7803 */ /* 0x000fe20000000000 */
[----:B------:R-:W-:Y:S02]  /*2430*/  WARPGROUP.DEPBAR.LE gsb0, 0x0 ;  /* 0x00008000000079c5 */ /* 0x000fe40000010000 */
[----:B------:R-:W-:-:S02]  /*2440*/  FSEL R28, R28, -INF , P0 ;  /* 0xff8000001c1c7808 */ /* 0x000fc40000000000 */
[----:B------:R-:W-:Y:S02]  /*2450*/  ISETP.GT.AND P0, PT, R5, 0x88, PT ;  /* 0x000000880500780c */ /* 0x000fe40003f04270 */
[----:B------:R-:W-:Y:S02]  /*2460*/  FSEL R29, R29, -INF , P1 ;  /* 0xff8000001d1d7808 */ /* 0x000fe40000800000 */
[----:B------:R-:W-:Y:S02]  /*2470*/  FMNMX.FTZ R4, R28, R9, !PT ;  /* 0x000000091c047209 */ /* 0x000fe40007810000 */
[----:B------:R-:W-:Y:S02]  /*2480*/  FSEL R21, R32, -INF , P0 ;  /* 0xff80000020157808 */ /* 0x000fe40000000000 */
[----:B------:R-:W-:Y:S02]  /*2490*/  FMNMX.FTZ R4, R29, R4, !PT ;  /* 0x000000041d047209 */ /* 0x000fe40007810000 */
[----:B------:R-:W-:-:S02]  /*24a0*/  FSEL R33, R33, -INF , P2 ;  /* 0xff80000021217808 */ /* 0x000fc40001000000 */
[----:B------:R-:W-:Y:S02]  /*24b0*/  FMNMX.FTZ R4, R21, R4, !PT ;  /* 0x0000000415047209 */ /* 0x000fe40007810000 */
        /* <DEDUP_REMOVED lines=11> */
[----:B------:R-:W-:Y:S01]  /*2570*/  ISETP.NE.AND P1, PT, R14, RZ, PT ;  /* 0x000000ff0e00720c */ /* 0x000fe20003f25270 */
[----:B------:R-:W1:Y:S01]  /*2580*/  SHFL.BFLY PT, R11, R8, 0x2, 0x1f ;  /* 0x0c401f00080b7f89 */ /* 0x000e6200000e0000 */
[----:B------:R-:W-:Y:S02]  /*2590*/  P2R R12, PR, RZ, 0x1 ;  /* 0x00000001ff0c7803 */ /* 0x000fe40000000000 */
[----:B------:R-:W-:Y:S02]  /*25a0*/  ISETP.GT.AND P0, PT, R5, 0x79, PT ;  /* 0x000000790500780c */ /* 0x000fe40003f04270 */
[----:B------:R-:W-:Y:S02]  /*25b0*/  FSEL R31, R31, -INF , P1 ;  /* 0xff8000001f1f7808 */ /* 0x000fe40000800000 */
[----:B------:R-:W-:Y:S02]  /*25c0*/  FSEL R59, R59, -INF , P0 ;  /* 0xff8000003b3b7808 */ /* 0x000fe40000000000 */
[----:B------:R-:W-:-:S02]  /*25d0*/  ISETP.NE.AND P0, PT, R12, RZ, PT ;  /* 0x000000ff0c00720c */ /* 0x000fc40003f05270 */
[----:B------:R-:W-:Y:S02]  /*25e0*/  FSEL R38, R38, -INF , P3 ;  /* 0xff80000026267808 */ /* 0x000fe40001800000 */
[----:B------:R-:W-:Y:S02]  /*25f0*/  FSEL R34, R34, -INF , P0 ;  /* 0xff80000022227808 */ /* 0x000fe40000000000 */
[----:B------:R-:W-:Y:S02]  /*2600*/  FSEL R42, R42, -INF , P5 ;  /* 0xff8000002a2a7808 */ /* 0x000fe40002800000 */
[----:B------:R-:W-:Y:S02]  /*2610*/  FSEL R43, R43, -INF , P6 ;  /* 0xff8000002b2b7808 */ /* 0x000fe40003000000 */
[----:B------:R-:W-:Y:S02]  /*2620*/  ISETP.NE.AND P1, PT, R7, RZ, PT ;  /* 0x000000ff0700720c */ /* 0x000fe40003f25270 */
[----:B------:R-:W-:-:S02]  /*2630*/  ISETP.NE.AND P0, PT, R6, RZ, PT ;  /* 0x000000ff0600720c */ /* 0x000fc40003f05270 */
[----:B-1----:R-:W-:-:S05]  /*2640*/  FMNMX.FTZ R11, R8, R11, !PT ;  /* 0x0000000b080b7209 */ /* 0x002fca0007810000 */
[----:B------:R-:W1:Y:S02]  /*2650*/  SHFL.BFLY PT, R4, R11, 0x1, 0x1f ;  /* 0x0c201f000b047f89 */ /* 0x000e6400000e0000 */
[----:B-1----:R-:W-:-:S04]  /*2660*/  FMNMX.FTZ R4, R11, R4, !PT ;  /* 0x000000040b047209 */ /* 0x002fc80007810000 */
[C---:B------:R-:W-:Y:S01]  /*2670*/  FSETP.NEU.FTZ.AND P2, PT, R4.reuse, -INF , PT ;  /* 0xff8000000400780b */ /* 0x040fe20003f5d000 */
[----:B------:R-:W-:Y:S01]  /*2680*/  FFMA.FTZ R20, R4, R13, -8 ;  /* 0xc100000004147423 */ /* 0x000fe2000001000d */
[----:B------:R-:W-:-:S04]  /*2690*/  FMNMX.FTZ R13, R94, R95, !PT ;  /* 0x0000005f5e0d7209 */ /* 0x000fc80007810000 */
[----:B------:R-:W-:Y:S02]  /*26a0*/  FMNMX.FTZ R14, R98, R13, !PT ;  /* 0x0000000d620e7209 */ /* 0x000fe40007810000 */
[----:B------:R-:W-:Y:S02]  /*26b0*/  FSEL R20, R20, RZ, P2 ;  /* 0x000000ff14147208 */ /* 0x000fe40001000000 */
[----:B------:R-:W-:Y:S02]  /*26c0*/  FMNMX.FTZ R13, R99, R14, !PT ;  /* 0x0000000e630d7209 */ /* 0x000fe40007810000 */
[----:B------:R-:W-:Y:S01]  /*26d0*/  ISETP.NE.AND P2, PT, R10, RZ, PT ;  /* 0x000000ff0a00720c */ /* 0x000fe20003f45270 */
[--C-:B------:R-:W-:Y:S01]  /*26e0*/  FFMA.FTZ R60, R60, UR44, -R20.reuse ;  /* 0x0000002c3c3c7c23 */ /* 0x100fe20008010814 */
[----:B------:R-:W-:Y:S01]  /*26f0*/  FMNMX.FTZ R14, R102, R13, !PT ;  /* 0x0000000d660e7209 */ /* 0x000fe20007810000 */
[--C-:B------:R-:W-:Y:S01]  /*2700*/  FFMA.FTZ R5, R92, UR44, -R20.reuse ;  /* 0x0000002c5c057c23 */ /* 0x100fe20008010814 */
[----:B------:R-:W-:Y:S01]  /*2710*/  FSEL R35, R35, -INF , P2 ;  /* 0xff80000023237808 */ /* 0x000fe20001000000 */
[--C-:B------:R-:W-:Y:S01]  /*2720*/  FFMA.FTZ R6, R93, UR44, -R20.reuse ;  /* 0x0000002c5d067c23 */ /* 0x100fe20008010814 */
[----:B------:R-:W-:Y:S01]  /*2730*/  FMNMX.FTZ R17, R103, R14, !PT ;  /* 0x0000000e67117209 */ /* 0x000fe20007810000 */
[--C-:B------:R-:W-:Y:S01]  /*2740*/  FFMA.FTZ R14, R77, UR44, -R20.reuse ;  /* 0x0000002c4d0e7c23 */ /* 0x100fe20008010814 */
[--C-:B------:R-:W-:Y:S01]  /*2750*/  FFMA.FTZ R7, R96, UR44, -R20.reuse ;  /* 0x0000002c60077c23 */ /* 0x100fe20008010814 */
        /* <DEDUP_REMOVED lines=18> */
[----:B------:R-:W-:Y:S03]  /*2880*/  MUFU.EX2 R13, R76 ;  /* 0x0000004c000d7308 */ /* 0x000fe60000000800 */
[----:B------:R-:W-:Y:S01]  /*2890*/  FMNMX.FTZ R19, R83, R18, !PT ;  /* 0x0000001253137209 */ /* 0x000fe20007810000 */
[----:B------:R-:W-:-:S03]  /*28a0*/  FFMA.FTZ R18, R84, UR44, -R20 ;  /* 0x0000002c54127c23 */ /* 0x000fc60008010814 */
[----:B------:R-:W-:Y:S01]  /*28b0*/  FMNMX.FTZ R22, R86, R19, !PT ;  /* 0x0000001356167209 */ /* 0x000fe20007810000 */
[----:B------:R-:W-:Y:S03]  /*28c0*/  MUFU.EX2 R5, R5 ;  /* 0x0000000500057308 */ /* 0x000fe60000000800 */
[----:B------:R-:W-:-:S04]  /*28d0*/  FMNMX.FTZ R19, R87, R22, !PT ;  /* 0x0000001657137209 */ /* 0x000fc80007810000 */
        /* <DEDUP_REMOVED lines=9> */
[----:B------:R-:W-:-:S04]  /*2970*/  FMNMX.FTZ R23, R67, R24, !PT ;  /* 0x0000001843177209 */ /* 0x000fc80007810000 */
[----:B------:R-:W-:Y:S01]  /*2980*/  FMNMX.FTZ R24, R70, R23, !PT ;  /* 0x0000001746187209 */ /* 0x000fe20007810000 */
[----:B------:R-:W1:Y:S03]  /*2990*/  MUFU.EX2 R8, R8 ;  /* 0x0000000800087308 */ /* 0x000e660000000800 */
[----:B------:R-:W-:Y:S01]  /*29a0*/  FMNMX.FTZ R77, R71, R24, !PT ;  /* 0x00000018474d7209 */ /* 0x000fe20007810000 */
[----:B------:R-:W-:-:S03]  /*29b0*/  FFMA.FTZ R24, R61, UR44, -R20 ;  /* 0x0000002c3d187c23 */ /* 0x000fc60008010814 */
[----:B------:R-:W-:Y:S01]  /*29c0*/  FMNMX.FTZ R26, R74, R77, !PT ;  /* 0x0000004d4a1a7209 */ /* 0x000fe20007810000 */
[----:B------:R2:W-:Y:S03]  /*29d0*/  MUFU.EX2 R23, R60 ;  /* 0x0000003c00177308 */ /* 0x0005e60000000800 */
[----:B------:R-:W-:Y:S01]  /*29e0*/  FMNMX.FTZ R61, R75, R26, !PT ;  /* 0x0000001a4b3d7209 */ /* 0x000fe20007810000 */
[--C-:B------:R-:W-:Y:S01]  /*29f0*/  FFMA.FTZ R26, R64, UR44, -R20.reuse ;  /* 0x0000002c401a7c23 */ /* 0x100fe20008010814 */
[----:B------:R-:W-:Y:S02]  /*2a00*/  FFMA.FTZ R64, R65, UR44, -R20 ;  /* 0x0000002c41407c23 */ /* 0x000fe40008010814 */
[----:B------:R-:W-:Y:S01]  /*2a10*/  FMNMX.FTZ R32, R46, R61, !PT ;  /* 0x0000003d2e207209 */ /* 0x000fe20007810000 */
[----:B------:R-:W-:Y:S01]  /*2a20*/  MUFU.EX2 R10, R10 ;  /* 0x0000000a000a7308 */ /* 0x000fe20000000800 */
[----:B-1----:R-:W-:-:S02]  /*2a30*/  F2FP.SATFINITE.E4M3.F32.PACK_AB_MERGE_C R152, R8, R7, RZ ;  /* 0x000000070898723e */ /* 0x002fc400048070ff */
[----:B------:R-:W-:Y:S02]  /*2a40*/  FMNMX.FTZ R61, R47, R32, !PT ;  /* 0x000000202f3d7209 */ /* 0x000fe40007810000 */
[----:B------:R-:W-:Y:S02]  /*2a50*/  F2FP.SATFINITE.E4M3.F32.PACK_AB_MERGE_C R152, R6, R5, R152 ;  /* 0x000000050698723e */ /* 0x000fe40004807098 */
[----:B------:R-:W-:Y:S01]  /*2a60*/  FMNMX.FTZ R32, R50, R61, !PT ;  /* 0x0000003d32207209 */ /* 0x000fe20007810000 */
[----:B------:R-:W-:Y:S03]  /*2a70*/  MUFU.EX2 R11, R11 ;  /* 0x0000000b000b7308 */ /* 0x000fe60000000800 */
[----:B------:R-:W-:Y:S01]  /*2a80*/  FMNMX.FTZ R65, R51, R32, !PT ;  /* 0x0000002033417209 */ /* 0x000fe20007810000 */
[--C-:B------:R-:W-:Y:S01]  /*2a90*/  FFMA.FTZ R32, R68, UR44, -R20.reuse ;  /* 0x0000002c44207c23 */ /* 0x100fe20008010814 */
[----:B------:R-:W-:-:S02]  /*2aa0*/  FFMA.FTZ R68, R69, UR44, -R20 ;  /* 0x0000002c45447c23 */ /* 0x000fc40008010814 */
[----:B------:R-:W-:Y:S01]  /*2ab0*/  FMNMX.FTZ R36, R54, R65, !PT ;  /* 0x0000004136247209 */ /* 0x000fe20007810000 */
[----:B------:R1:W-:Y:S03]  /*2ac0*/  MUFU.EX2 R61, R64 ;  /* 0x00000040003d7308 */ /* 0x0003e60000000800 */
[----:B------:R-:W-:-:S04]  /*2ad0*/  FMNMX.FTZ R65, R55, R36, !PT ;  /* 0x0000002437417209 */ /* 0x000fc80007810000 */
[----:B------:R-:W-:Y:S01]  /*2ae0*/  FMNMX.FTZ R36, R58, R65, !PT ;  /* 0x000000413a247209 */ /* 0x000fe20007810000 */
[----:B------:R-:W-:Y:S03]  /*2af0*/  MUFU.EX2 R19, R85 ;  /* 0x0000005500137308 */ /* 0x000fe60000000800 */
[----:B------:R-:W-:Y:S01]  /*2b00*/  FMNMX.FTZ R69, R59, R36, !PT ;  /* 0x000000243b457209 */ /* 0x000fe20007810000 */
[--C-:B------:R-:W-:Y:S01]  /*2b10*/  FFMA.FTZ R36, R72, UR44, -R20.reuse ;  /* 0x0000002c48247c23 */ /* 0x100fe20008010814 */
[----:B------:R-:W-:Y:S02]  /*2b20*/  FFMA.FTZ R72, R73, UR44, -R20 ;  /* 0x0000002c49487c23 */ /* 0x000fe40008010814 */
[----:B--2---:R-:W-:Y:S01]  /*2b30*/  FMNMX.FTZ R60, R30, R69, !PT ;  /* 0x000000451e3c7209 */ /* 0x004fe20007810000 */
[----:B------:R-:W-:Y:S03]  /*2b40*/  MUFU.EX2 R65, R68 ;  /* 0x0000004400417308 */ /* 0x000fe60000000800 */
[----:B------:R-:W-:-:S04]  /*2b50*/  FMNMX.FTZ R69, R31, R60, !PT ;  /* 0x0000003c1f457209 */ /* 0x000fc80007810000 */
[----:B------:R-:W-:Y:S01]  /*2b60*/  FMNMX.FTZ R60, R34, R69, !PT ;  /* 0x00000045223c7209 */ /* 0x000fe20007810000 */
[----:B------:R-:W-:Y:S03]  /*2b70*/  MUFU.EX2 R12, R12 ;  /* 0x0000000c000c7308 */ /* 0x000fe60000000800 */
[----:B------:R-:W-:Y:S02]  /*2b80*/  FMNMX.FTZ R73, R35, R60, !PT ;  /* 0x0000003c23497209 */ /* 0x000fe40007810000 */
[----:B------:R-:W-:Y:S01]  /*2b90*/  FSEL R60, R39, -INF , P4 ;  /* 0xff800000273c7808 */ /* 0x000fe20002000000 */
[--C-:B------:R-:W-:Y:S01]  /*2ba0*/  FFMA.FTZ R39, R44, UR44, -R20.reuse ;  /* 0x0000002c2c277c23 */ /* 0x100fe20008010814 */
[----:B------:R-:W-:Y:S01]  /*2bb0*/  FMNMX.FTZ R73, R38, R73, !PT ;  /* 0x0000004926497209 */ /* 0x000fe20007810000 */
[--C-:B------:R-:W-:Y:S01]  /*2bc0*/  FFMA.FTZ R44, R45, UR44, -R20.reuse ;  /* 0x0000002c2d2c7c23 */ /* 0x100fe20008010814 */
[--C-:B------:R-:W-:Y:S01]  /*2bd0*/  FFMA.FTZ R45, R48, UR44, -R20.reuse ;  /* 0x0000002c302d7c23 */ /* 0x100fe20008010814 */
[----:B------:R2:W-:Y:S01]  /*2be0*/  MUFU.EX2 R69, R72 ;  /* 0x0000004800457308 */ /* 0x0005e20000000800 */
[----:B------:R-:W-:Y:S01]  /*2bf0*/  FMNMX.FTZ R73, R60, R73, !PT ;  /* 0x000000493c497209 */ /* 0x000fe20007810000 */
[--C-:B------:R-:W-:Y:S01]  /*2c00*/  FFMA.FTZ R48, R49, UR44, -R20.reuse ;  /* 0x0000002c31307c23 */ /* 0x100fe20008010814 */
[--C-:B------:R-:W-:Y:S01]  /*2c10*/  FFMA.FTZ R49, R52, UR44, -R20.reuse ;  /* 0x0000002c34317c23 */ /* 0x100fe20008010814 */
[--C-:B------:R-:W-:Y:S01]  /*2c20*/  FFMA.FTZ R52, R53, UR44, -R20.reuse ;  /* 0x0000002c35347c23 */ /* 0x100fe20008010814 */
[----:B-1----:R-:W-:Y:S01]  /*2c30*/  FMNMX.FTZ R64, R42, R73, !PT ;  /* 0x000000492a407209 */ /* 0x002fe20007810000 */
[--C-:B------:R-:W-:Y:S01]  /*2c40*/  FFMA.FTZ R53, R56, UR44, -R20.reuse ;  /* 0x0000002c38357c23 */ /* 0x100fe20008010814 */
[----:B------:R-:W-:Y:S01]  /*2c50*/  FFMA.FTZ R56, R57, UR44, -R20 ;  /* 0x0000002c39387c23 */ /* 0x000fe20008010814 */
[----:B------:R-:W1:Y:S01]  /*2c60*/  MUFU.EX2 R15, R15 ;  /* 0x0000000f000f7308 */ /* 0x000e620000000800 */
[----:B------:R-:W-:Y:S01]  /*2c70*/  FMNMX.FTZ R64, R43, R64, !PT ;  /* 0x000000402b407209 */ /* 0x000fe20007810000 */
[----:B--2---:R-:W-:-:S04]  /*2c80*/  IMAD.U32 R72, RZ, RZ, UR44 ;  /* 0x0000002cff487e24 */ /* 0x004fc8000f8e00ff */
[----:B------:R-:W2:Y:S02]  /*2c90*/  SHFL.BFLY PT, R73, R64, 0x2, 0x1f ;  /* 0x0c401f0040497f89 */ /* 0x000ea400000e0000 */
[----:B------:R-:W-:Y:S08]  /*2ca0*/  MUFU.EX2 R14, R14 ;  /* 0x0000000e000e7308 */ /* 0x000ff00000000800 */
[----:B------:R-:W3:Y:S01]  /*2cb0*/  MUFU.EX2 R16, R16 ;  /* 0x0000001000107308 */ /* 0x000ee20000000800 */
[----:B-1----:R-:W-:-:S04]  /*2cc0*/  F2FP.SATFINITE.E4M3.F32.PACK_AB_MERGE_C R154, R15, R12, RZ ;  /* 0x0000000c0f9a723e */ /* 0x002fc800048070ff */
[----:B------:R-:W-:-:S03]  /*2cd0*/  F2FP.SATFINITE.E4M3.F32.PACK_AB_MERGE_C R154, R11, R10, R154 ;  /* 0x0000000a0b9a723e */ /* 0x000fc6000480709a */
[----:B------:R-:W-:Y:S01]  /*2ce0*/  MUFU.EX2 R18, R18 ;  /* 0x0000001200127308 */ /* 0x000fe20000000800 */
[----:B--2---:R-:W-:Y:S01]  /*2cf0*/  FMNMX.FTZ R73, R64, R73, !PT ;  /* 0x0000004940497209 */ /* 0x004fe20007810000 */
[--C-:B------:R-:W-:Y:S01]  /*2d00*/  FFMA.FTZ R64, R33, UR44, -R20.reuse ;  /* 0x0000002c21407c23 */ /* 0x100fe20008010814 */
[----:B------:R-:W-:-:S05]  /*2d10*/  FFMA.FTZ R33, R9, UR44, -R20 ;  /* 0x0000002c09217c23 */ /* 0x000fca0008010814 */
[----:B------:R-:W-:Y:S01]  /*2d20*/  MUFU.EX2 R22, R22 ;  /* 0x0000001600167308 */ /* 0x000fe20000000800 */
[----:B---3--:R-:W-:Y:S01]  /*2d30*/  F2FP.SATFINITE.E4M3.F32.PACK_AB_MERGE_C R136, R17, R16, RZ ;  /* 0x000000101188723e */ /* 0x008fe200048070ff */
[----:B------:R-:W1:Y:S03]  /*2d40*/  SHFL.BFLY PT, R68, R73, 0x1, 0x1f ;  /* 0x0c201f0049447f89 */ /* 0x000e6600000e0000 */
[----:B------:R-:W-:-:S03]  /*2d50*/  F2FP.SATFINITE.E4M3.F32.PACK_AB_MERGE_C R136, R14, R13, R136 ;  /* 0x0000000d0e88723e */ /* 0x000fc60004807088 */
[----:B------:R-:W2:Y:S08]  /*2d60*/  MUFU.EX2 R27, R27 ;  /* 0x0000001b001b7308 */ /* 0x000eb00000000800 */
[----:B------:R-:W-:Y:S08]  /*2d70*/  MUFU.EX2 R24, R24 ;  /* 0x0000001800187308 */ /* 0x000ff00000000800 */
[----:B------:R-:W-:Y:S01]  /*2d80*/  MUFU.EX2 R26, R26 ;  /* 0x0000001a001a7308 */ /* 0x000fe20000000800 */
[----:B--2---:R-:W-:-:S02]  /*2d90*/  F2FP.SATFINITE.E4M3.F32.PACK_AB_MERGE_C R138, R27, R22, RZ ;  /* 0x000000161b8a723e */ /* 0x004fc400048070ff */
[----:B-1----:R-:W-:Y:S01]  /*2da0*/  FMNMX.FTZ R9, R73, R68, !PT ;  /* 0x0000004449097209 */ /* 0x002fe20007810000 */
[--C-:B------:R-:W-:Y:S01]  /*2db0*/  FFMA.FTZ R68, R37, UR44, -R20.reuse ;  /* 0x0000002c25447c23 */ /* 0x100fe20008010814 */
[--C-:B------:R-:W-:Y:S01]  /*2dc0*/  FFMA.FTZ R37, R40, UR44, -R20.reuse ;  /* 0x0000002c28257c23 */ /* 0x100fe20008010814 */
[----:B------:R-:W-:Y:S01]  /*2dd0*/  FFMA.FTZ R20, R41, UR44, -R20 ;  /* 0x0000002c29147c23 */ /* 0x000fe20008010814 */
[C---:B------:R-:W-:Y:S01]  /*2de0*/  FSETP.NEU.FTZ.AND P2, PT, R9.reuse, -INF , PT ;  /* 0xff8000000900780b */ /* 0x040fe20003f5d000 */
[----:B------:R-:W-:Y:S01]  /*2df0*/  FFMA.FTZ R57, R9, R72, -8 ;  /* 0xc100000009397423 */ /* 0x000fe20000010048 */
[----:B------:R-:W-:Y:S01]  /*2e00*/  MUFU.EX2 R32, R32 ;  /* 0x0000002000207308 */ /* 0x000fe20000000800 */
[----:B------:R-:W-:-:S03]  /*2e10*/  F2FP.SATFINITE.E4M3.F32.PACK_AB_MERGE_C R138, R19, R18, R138 ;  /* 0x00000012138a723e */ /* 0x000fc6000480708a */
[----:B------:R-:W-:Y:S02]  /*2e20*/  FSEL R57, R57, RZ, P2 ;  /* 0x000000ff39397208 */ /* 0x000fe40001000000 */
[----:B------:R-:W-:Y:S02]  /*2e30*/  PLOP3.LUT P2, PT, PT, PT, UP0, 0x80, 0x0 ;  /* 0x000000000000781c */ /* 0x000fe40003f4f008 */
[----:B------:R-:W-:Y:S01]  /*2e40*/  MUFU.EX2 R36, R36 ;  /* 0x0000002400247308 */ /* 0x000fe20000000800 */
[--C-:B------:R-:W-:Y:S01]  /*2e50*/  FFMA.FTZ R40, R94, UR44, -R57.reuse ;  /* 0x0000002c5e287c23 */ /* 0x100fe20008010839 */
[--C-:B------:R-:W-:Y:S01]  /*2e60*/  FFMA.FTZ R41, R95, UR44, -R57.reuse ;  /* 0x0000002c5f297c23 */ /* 0x100fe20008010839 */
[--C-:B------:R-:W-:Y:S01]  /*2e70*/  FFMA.FTZ R76, R98, UR44, -R57.reuse ;  /* 0x0000002c624c7c23 */ /* 0x100fe20008010839 */
[--C-:B------:R-:W-:Y:S01]  /*2e80*/  FFMA.FTZ R81, R99, UR44, -R57.reuse ;  /* 0x0000002c63517c23 */ /* 0x100fe20008010839 */
[--C-:B------:R-:W-:Y:S01]  /*2e90*/  FFMA.FTZ R72, R102, UR44, -R57.reuse ;  /* 0x0000002c66487c23 */ /* 0x100fe20008010839 */
[--C-:B------:R-:W-:Y:S01]  /*2ea0*/  FFMA.FTZ R73, R103, UR44, -R57.reuse ;  /* 0x0000002c67497c23 */ /* 0x100fe20008010839 */
[--C-:B------:R-:W-:Y:S01]  /*2eb0*/  FFMA.FTZ R88, R66, UR44, -R57.reuse ;  /* 0x0000002c42587c23 */ /* 0x100fe20008010839 */
[----:B------:R-:W-:Y:S01]  /*2ec0*/  MUFU.EX2 R40, R40 ;  /* 0x0000002800287308 */ /* 0x000fe20000000800 */
[--C-:B------:R-:W-:Y:S01]  /*2ed0*/  FFMA.FTZ R80, R106, UR44, -R57.reuse ;  /* 0x0000002c6a507c23 */ /* 0x100fe20008010839 */
[--C-:B------:R-:W-:Y:S01]  /*2ee0*/  FFMA.FTZ R89, R67, UR44, -R57.reuse ;  /* 0x0000002c43597c23 */ /* 0x100fe20008010839 */
[--C-:B------:R-:W-:Y:S01]  /*2ef0*/  FFMA.FTZ R66, R70, UR44, -R57.reuse ;  /* 0x0000002c46427c23 */ /* 0x100fe20008010839 */
[--C-:B------:R-:W-:Y:S01]  /*2f00*/  FFMA.FTZ R67, R71, UR44, -R57.reuse ;  /* 0x0000002c47437c23 */ /* 0x100fe20008010839 */
[--C-:B------:R-:W-:Y:S01]  /*2f10*/  FFMA.FTZ R70, R74, UR44, -R57.reuse ;  /* 0x0000002c4a467c23 */ /* 0x100fe20008010839 */
[--C-:B------:R-:W-:Y:S01]  /*2f20*/  FFMA.FTZ R71, R75, UR44, -R57.reuse ;  /* 0x0000002c4b477c23 */ /* 0x100fe20008010839 */
[----:B------:R-:W-:Y:S01]  /*2f30*/  FADD.FTZ R74, R5, R6 ;  /* 0x00000006054a7221 */ /* 0x000fe20000010000 */
[----:B------:R-:W1:Y:S01]  /*2f40*/  MUFU.EX2 R41, R41 ;  /* 0x0000002900297308 */ /* 0x000e620000000800 */
[--C-:B------:R-:W-:Y:S01]  /*2f50*/  FFMA.FTZ R77, R78, UR44, -R57.reuse ;  /* 0x0000002c4e4d7c23 */ /* 0x100fe20008010839 */
[--C-:B------:R-:W-:Y:S01]  /*2f60*/  FFMA.FTZ R84, R82, UR44, -R57.reuse ;  /* 0x0000002c52547c23 */ /* 0x100fe20008010839 */
[--C-:B------:R-:W-:Y:S01]  /*2f70*/  FFMA.FTZ R85, R107, UR44, -R57.reuse ;  /* 0x0000002c6b557c23 */ /* 0x100fe20008010839 */
[--C-:B------:R-:W-:Y:S01]  /*2f80*/  FFMA.FTZ R78, R79, UR44, -R57.reuse ;  /* 0x0000002c4f4e7c23 */ /* 0x100fe20008010839 */
[--C-:B------:R-:W-:Y:S01]  /*2f90*/  FFMA.FTZ R82, R87, UR44, -R57.reuse ;  /* 0x0000002c57527c23 */ /* 0x100fe20008010839 */
[--C-:B------:R-:W-:Y:S01]  /*2fa0*/  FFMA.FTZ R79, R86, UR44, -R57.reuse ;  /* 0x0000002c564f7c23 */ /* 0x100fe20008010839 */
[--C-:B------:R-:W-:Y:S01]  /*2fb0*/  FFMA.FTZ R87, R91, UR44, -R57.reuse ;  /* 0x0000002c5b577c23 */ /* 0x100fe20008010839 */
[----:B------:R-:W2:Y:S01]  /*2fc0*/  MUFU.EX2 R76, R76 ;  /* 0x0000004c004c7308 */ /* 0x000ea20000000800 */
[----:B------:R-:W-:Y:S01]  /*2fd0*/  FFMA.FTZ R86, R90, UR44, -R57 ;  /* 0x0000002c5a567c23 */ /* 0x000fe20008010839 */
[----:B------:R-:W-:Y:S01]  /*2fe0*/  FADD.FTZ R91, R7, R74 ;  /* 0x0000004a075b7221 */ /* 0x000fe20000010000 */
[----:B------:R-:W-:-:S02]  /*2ff0*/  IMAD.U32 R74, RZ, RZ, UR38 ;  /* 0x00000026ff4a7e24 */ /* 0x000fc4000f8e00ff */
[--C-:B------:R-:W-:Y:S01]  /*3000*/  FFMA.FTZ R83, R83, UR44, -R57.reuse ;  /* 0x0000002c53537c23 */ /* 0x100fe20008010839 */
[----:B------:R-:W-:Y:S01]  /*3010*/  FFMA.FTZ R62, R62, UR44, -R57 ;  /* 0x0000002c3e3e7c23 */ /* 0x000fe20008010839 */
[----:B------:R-:W-:Y:S01]  /*3020*/  FADD.FTZ R91, R8, R91 ;  /* 0x0000005b085b7221 */ /* 0x000fe20000010000 */
[----:B------:R-:W-:Y:S01]  /*3030*/  @!P1 VIADD R74, R74, 0x12440 ;  /* 0x000124404a4a9836 */ /* 0x000fe20000000000 */
[----:B------:R-:W3:Y:S01]  /*3040*/  MUFU.EX2 R81, R81 ;  /* 0x0000005100517308 */ /* 0x000ee20000000800 */
[----:B-1----:R-:W-:Y:S01]  /*3050*/  FADD.FTZ R75, R40, R41 ;  /* 0x00000029284b7221 */ /* 0x002fe20000010000 */
[--C-:B------:R-:W-:Y:S01]  /*3060*/  FFMA.FTZ R63, R63, UR44, -R57.reuse ;  /* 0x0000002c3f3f7c23 */ /* 0x100fe20008010839 */
[--C-:B------:R-:W-:Y:S01]  /*3070*/  FFMA.FTZ R54, R54, UR44, -R57.reuse ;  /* 0x0000002c36367c23 */ /* 0x100fe20008010839 */
[----:B------:R-:W-:Y:S01]  /*3080*/  @!P1 PRMT R74, RZ, 0x654, R74 ;  /* 0x00000654ff4a9816 */ /* 0x000fe2000000004a */
[--C-:B------:R-:W-:Y:S01]  /*3090*/  FFMA.FTZ R46, R46, UR44, -R57.reuse ;  /* 0x0000002c2e2e7c23 */ /* 0x100fe20008010839 */
[--C-:B------:R-:W-:Y:S01]  /*30a0*/  FFMA.FTZ R47, R47, UR44, -R57.reuse ;  /* 0x0000002c2f2f7c23 */ /* 0x100fe20008010839 */
[----:B------:R-:W-:Y:S01]  /*30b0*/  FFMA.FTZ R50, R50, UR44, -R57 ;  /* 0x0000002c32327c23 */ /* 0x000fe20008010839 */
[----:B------:R-:W1:Y:S01]  /*30c0*/  MUFU.EX2 R72, R72 ;  /* 0x0000004800487308 */ /* 0x000e620000000800 */
[----:B--2---:R-:W-:Y:S01]  /*30d0*/  FADD.FTZ R90, R76, R75 ;  /* 0x0000004b4c5a7221 */ /* 0x004fe20000010000 */
[----:B------:R2:W-:Y:S01]  /*30e0*/  @!P1 SYNCS.ARRIVE.TRANS64.RED.A1T0 RZ, [R74+URZ], RZ ;  /* 0x000000ff4aff99a7 */ /* 0x0005e2000810043f */
[--C-:B------:R-:W-:Y:S01]  /*30f0*/  FFMA.FTZ R51, R51, UR44, -R57.reuse ;  /* 0x0000002c33337c23 */ /* 0x100fe20008010839 */
[--C-:B------:R-:W-:Y:S01]  /*3100*/  FFMA.FTZ R55, R55, UR44, -R57.reuse ;  /* 0x0000002c37377c23 */ /* 0x100fe20008010839 */
[--C-:B------:R-:W-:Y:S01]  /*3110*/  FFMA.FTZ R58, R58, UR44, -R57.reuse ;  /* 0x0000002c3a3a7c23 */ /* 0x100fe20008010839 */
[--C-:B------:R-:W-:Y:S01]  /*3120*/  FFMA.FTZ R59, R59, UR44, -R57.reuse ;  /* 0x0000002c3b3b7c23 */ /* 0x100fe20008010839 */
[----:B------:R-:W-:Y:S01]  /*3130*/  FFMA.FTZ R34, R34, UR44, -R57 ;  /* 0x0000002c22227c23 */ /* 0x000fe20008010839 */
[----:B------:R-:W4:Y:S01]  /*3140*/  MUFU.EX2 R73, R73 ;  /* 0x0000004900497308 */ /* 0x000f220000000800 */
[----:B---3--:R-:W-:Y:S01]  /*3150*/  FADD.FTZ R75, R81, R90 ;  /* 0x0000005a514b7221 */ /* 0x008fe20000010000 */
[----:B------:R-:W-:Y:S01]  /*3160*/  FADD.FTZ R90, R10, R91 ;  /* 0x0000005b0a5a7221 */ /* 0x000fe20000010000 */
[--C-:B------:R-:W-:Y:S01]  /*3170*/  FFMA.FTZ R35, R35, UR44, -R57.reuse ;  /* 0x0000002c23237c23 */ /* 0x100fe20008010839 */
[--C-:B------:R-:W-:Y:S01]  /*3180*/  FFMA.FTZ R38, R38, UR44, -R57.reuse ;  /* 0x0000002c26267c23 */ /* 0x100fe20008010839 */
[--C-:B------:R-:W-:Y:S01]  /*3190*/  FFMA.FTZ R60, R60, UR44, -R57.reuse ;  /* 0x0000002c3c3c7c23 */ /* 0x100fe20008010839 */
[--C-:B------:R-:W-:Y:S01]  /*31a0*/  FFMA.FTZ R42, R42, UR44, -R57.reuse ;  /* 0x0000002c2a2a7c23 */ /* 0x100fe20008010839 */
[----:B------:R-:W-:Y:S01]  /*31b0*/  FFMA.FTZ R43, R43, UR44, -R57 ;  /* 0x0000002c2b2b7c23 */ /* 0x000fe20008010839 */
[----:B------:R-:W3:Y:S01]  /*31c0*/  MUFU.EX2 R80, R80 ;  /* 0x0000005000507308 */ /* 0x000ee20000000800 */
[----:B-1----:R-:W-:Y:S01]  /*31d0*/  FADD.FTZ R92, R72, R75 ;  /* 0x0000004b485c7221 */ /* 0x002fe20000010000 */
[----:B------:R-:W-:Y:S01]  /*31e0*/  FADD.FTZ R75, R11, R90 ;  /* 0x0000005a0b4b7221 */ /* 0x000fe20000010000 */
[----:B------:R-:W-:-:S03]  /*31f0*/  F2FP.SATFINITE.E4M3.F32.PACK_AB_MERGE_C R76, R81, R76, RZ ;  /* 0x0000004c514c723e */ /* 0x000fc600048070ff */
[----:B--2---:R-:W-:Y:S01]  /*3200*/  FADD.FTZ R74, R12, R75 ;  /* 0x0000004b0c4a7221 */ /* 0x004fe20000010000 */
[----:B------:R-:W-:Y:S01]  /*3210*/  F2FP.SATFINITE.E4M3.F32.PACK_AB_MERGE_C R153, R41, R40, R76 ;  /* 0x000000282999723e */ /* 0x000fe2000480704c */
[----:B------:R-:W1:Y:S01]  /*3220*/  MUFU.EX2 R85, R85 ;  /* 0x0000005500557308 */ /* 0x000e620000000800 */
[----:B----4-:R-:W-:Y:S01]  /*3230*/  FADD.FTZ R91, R73, R92 ;  /* 0x0000005c495b7221 */ /* 0x010fe20000010000 */
[----:B------:R-:W-:Y:S01]  /*3240*/  FADD.FTZ R74, R15, R74 ;  /* 0x0000004a0f4a7221 */ /* 0x000fe20000010000 */
[--C-:B------:R-:W-:Y:S02]  /*3250*/  IMAD.MOV.U32 R41, RZ, RZ, R25.reuse ;  /* 0x000000ffff297224 */ /* 0x100fe400078e0019 */
[----:B------:R-:W-:Y:S02]  /*3260*/  IMAD.MOV.U32 R40, RZ, RZ, R25 ;  /* 0x000000ffff287224 */ /* 0x000fe400078e0019 */
[----:B------:R-:W-:Y:S01]  /*3270*/  FADD.FTZ R75, R13, R74 ;  /* 0x0000004a0d4b7221 */ /* 0x000fe20000010000 */
[----:B------:R-:W-:Y:S01]  /*3280*/  FFMA.FTZ R74, R30, UR44, -R57 ;  /* 0x0000002c1e4a7c23 */ /* 0x000fe20008010839 */
[----:B------:R-:W2:Y:S01]  /*3290*/  MUFU.EX2 R77, R77 ;  /* 0x0000004d004d7308 */ /* 0x000ea20000000800 */
[----:B---3--:R-:W-:Y:S01]  /*32a0*/  FADD.FTZ R90, R80, R91 ;  /* 0x0000005b505a7221 */ /* 0x008fe20000010000 */
[----:B------:R-:W-:-:S06]  /*32b0*/  FADD.FTZ R75, R14, R75 ;  /* 0x0000004b0e4b7221 */ /* 0x000fcc0000010000 */
[----:B------:R-:W3:Y:S01]  /*32c0*/  MUFU.EX2 R78, R78 ;  /* 0x0000004e004e7308 */ /* 0x000ee20000000800 */
[C---:B-1----:R-:W-:Y:S01]  /*32d0*/  FADD.FTZ R90, R85.reuse, R90 ;  /* 0x0000005a555a7221 */ /* 0x042fe20000010000 */
[----:B------:R-:W-:-:S04]  /*32e0*/  F2FP.SATFINITE.E4M3.F32.PACK_AB_MERGE_C R80, R85, R80, RZ ;  /* 0x000000505550723e */ /* 0x000fc800048070ff */
[----:B------:R-:W-:Y:S02]  /*32f0*/  F2FP.SATFINITE.E4M3.F32.PACK_AB_MERGE_C R155, R73, R72, R80 ;  /* 0x00000048499b723e */ /* 0x000fe40004807050 */
[----:B------:R-:W1:Y:S01]  /*3300*/  MUFU.EX2 R84, R84 ;  /* 0x0000005400547308 */ /* 0x000e620000000800 */
[----:B--2---:R-:W-:Y:S01]  /*3310*/  FADD.FTZ R91, R77, R90 ;  /* 0x0000005a4d5b7221 */ /* 0x004fe20000010000 */
[----:B------:R-:W-:Y:S01]  /*3320*/  FADD.FTZ R90, R16, R75 ;  /* 0x0000004b105a7221 */ /* 0x000fe20000010000 */
[----:B------:R-:W-:-:S03]  /*3330*/  FFMA.FTZ R75, R31, UR44, -R57 ;  /* 0x0000002c1f4b7c23 */ /* 0x000fc60008010839 */
[----:B------:R-:W-:Y:S02]  /*3340*/  FADD.FTZ R31, R17, R90 ;  /* 0x0000005a111f7221 */ /* 0x000fe40000010000 */
[----:B------:R-:W2:Y:S01]  /*3350*/  MUFU.EX2 R83, R83 ;  /* 0x0000005300537308 */ /* 0x000ea20000000800 */
[----:B---3--:R-:W-:Y:S01]  /*3360*/  FADD.FTZ R91, R78, R91 ;  /* 0x0000005b4e5b7221 */ /* 0x008fe20000010000 */
[----:B------:R-:W-:-:S06]  /*3370*/  FADD.FTZ R92, R18, R31 ;  /* 0x0000001f125c7221 */ /* 0x000fcc0000010000 */
[----:B------:R-:W3:Y:S01]  /*3380*/  MUFU.EX2 R79, R79 ;  /* 0x0000004f004f7308 */ /* 0x000ee20000000800 */
[----:B-1----:R-:W-:Y:S01]  /*3390*/  FADD.FTZ R30, R84, R91 ;  /* 0x0000005b541e7221 */ /* 0x002fe20000010000 */
[----:B------:R-:W-:-:S06]  /*33a0*/  FADD.FTZ R91, R19, R92 ;  /* 0x0000005c135b7221 */ /* 0x000fcc0000010000 */
[----:B------:R-:W1:Y:S01]  /*33b0*/  MUFU.EX2 R82, R82 ;  /* 0x0000005200527308 */ /* 0x000e620000000800 */
[C---:B--2---:R-:W-:Y:S01]  /*33c0*/  FADD.FTZ R90, R83.reuse, R30 ;  /* 0x0000001e535a7221 */ /* 0x044fe20000010000 */
[----:B------:R-:W-:-:S04]  /*33d0*/  F2FP.SATFINITE.E4M3.F32.PACK_AB_MERGE_C R83, R83, R84, RZ ;  /* 0x000000545353723e */ /* 0x000fc800048070ff */
[----:B------:R-:W-:Y:S02]  /*33e0*/  F2FP.SATFINITE.E4M3.F32.PACK_AB_MERGE_C R137, R78, R77, R83 ;  /* 0x0000004d4e89723e */ /* 0x000fe40004807053 */
[----:B------:R-:W2:Y:S01]  /*33f0*/  MUFU.EX2 R86, R86 ;  /* 0x0000005600567308 */ /* 0x000ea20000000800 */
[----:B---3--:R-:W-:Y:S01]  /*3400*/  FADD.FTZ R31, R79, R90 ;  /* 0x0000005a4f1f7221 */ /* 0x008fe20000010000 */
[----:B------:R-:W-:-:S04]  /*3410*/  FADD.FTZ R90, R22, R91 ;  /* 0x0000005b165a7221 */ /* 0x000fc80000010000 */
[----:B------:R-:W-:Y:S01]  /*3420*/  FADD.FTZ R90, R27, R90 ;  /* 0x0000005a1b5a7221 */ /* 0x000fe20000010000 */
[----:B------:R-:W-:Y:S01]  /*3430*/  IMAD.MOV.U32 R27, RZ, RZ, R25 ;  /* 0x000000ffff1b7224 */ /* 0x000fe200078e0019 */
[----:B------:R-:W3:Y:S01]  /*3440*/  MUFU.EX2 R87, R87 ;  /* 0x0000005700577308 */ /* 0x000ee20000000800 */
[----:B-1----:R-:W-:Y:S01]  /*3450*/  FADD.FTZ R93, R82, R31 ;  /* 0x0000001f525d7221 */ /* 0x002fe20000010000 */
[----:B------:R-:W-:-:S04]  /*3460*/  FADD.FTZ R57, R23, R90 ;  /* 0x0000005a17397221 */ /* 0x000fc80000010000 */
[----:B------:R-:W-:Y:S02]  /*3470*/  FADD.FTZ R57, R24, R57 ;  /* 0x0000003918397221 */ /* 0x000fe40000010000 */
[----:B------:R-:W1:Y:S08]  /*3480*/  MUFU.EX2 R62, R62 ;  /* 0x0000003e003e7308 */ /* 0x000e700000000800 */
[----:B------:R-:W4:Y:S08]  /*3490*/  MUFU.EX2 R63, R63 ;  /* 0x0000003f003f7308 */ /* 0x000f300000000800 */
[----:B------:R-:W5:Y:S08]  /*34a0*/  MUFU.EX2 R88, R88 ;  /* 0x0000005800587308 */ /* 0x000f700000000800 */
[----:B------:R2:W-:Y:S08]  /*34b0*/  MUFU.EX2 R30, R54 ;  /* 0x00000036001e7308 */ /* 0x0005f00000000800 */
[----:B------:R-:W0:Y:S01]  /*34c0*/  MUFU.EX2 R89, R89 ;  /* 0x0000005900597308 */ /* 0x000e220000000800 */
[----:B--2---:R-:W-:Y:S01]  /*34d0*/  FADD.FTZ R54, R86, R93 ;  /* 0x0000005d56367221 */ /* 0x004fe20000010000 */
[----:B---3--:R-:W-:-:S03]  /*34e0*/  F2FP.SATFINITE.E4M3.F32.PACK_AB_MERGE_C R86, R87, R86, RZ ;  /* 0x000000565756723e */ /* 0x008fc600048070ff */
[----:B------:R-:W-:Y:S01]  /*34f0*/  FADD.FTZ R7, R87, R54 ;  /* 0x0000003657077221 */ /* 0x000fe20000010000 */
[----:B------:R-:W-:Y:S01]  /*3500*/  F2FP.SATFINITE.E4M3.F32.PACK_AB_MERGE_C R139, R82, R79, R86 ;  /* 0x0000004f528b723e */ /* 0x000fe20004807056 */
[----:B------:R-:W-:Y:S01]  /*3510*/  IMAD.MOV.U32 R54, RZ, RZ, R25 ;  /* 0x000000ffff367224 */ /* 0x000fe200078e0019 */
[----:B------:R-:W2:Y:S01]  /*3520*/  MUFU.EX2 R66, R66 ;  /* 0x0000004200427308 */ /* 0x000ea20000000800 */
[----:B-1----:R-:W-:-:S04]  /*3530*/  FADD.FTZ R8, R62, R7 ;  /* 0x000000073e087221 */ /* 0x002fc80000010000 */
[----:B----4-:R-:W-:Y:S01]  /*3540*/  FADD.FTZ R7, R63, R8 ;  /* 0x000000083f077221 */ /* 0x010fe20000010000 */
[----:B------:R-:W-:Y:S01]  /*3550*/  FADD.FTZ R8, R26, R57 ;  /* 0x000000391a087221 */ /* 0x000fe20000010000 */
[C---:B------:R-:W-:Y:S01]  /*3560*/  F2FP.SATFINITE.E4M3.F32.PACK_AB_MERGE_C R26, R61.reuse, R26, RZ ;  /* 0x0000001a3d1a723e */ /* 0x040fe200048070ff */
[----:B------:R-:W1:Y:S01]  /*3570*/  MUFU.EX2 R67, R67 ;  /* 0x0000004300437308 */ /* 0x000e620000000800 */
[----:B-----5:R-:W-:Y:S01]  /*3580*/  FADD.FTZ R12, R88, R7 ;  /* 0x00000007580c7221 */ /* 0x020fe20000010000 */
[----:B------:R-:W-:Y:S01]  /*3590*/  FADD.FTZ R61, R61, R8 ;  /* 0x000000083d3d7221 */ /* 0x000fe20000010000 */
[C---:B0-----:R-:W-:Y:S02]  /*35a0*/  F2FP.SATFINITE.E4M3.F32.PACK_AB_MERGE_C R88, R89.reuse, R88, RZ ;  /* 0x000000585958723e */ /* 0x041fe400048070ff */
[----:B------:R-:W-:Y:S01]  /*35b0*/  FADD.FTZ R7, R89, R12 ;  /* 0x0000000c59077221 */ /* 0x000fe20000010000 */
[----:B------:R-:W-:Y:S01]  /*35c0*/  FADD.FTZ R8, R32, R61 ;  /* 0x0000003d20087221 */ /* 0x000fe20000010000 */
[----:B------:R-:W-:Y:S01]  /*35d0*/  F2FP.SATFINITE.E4M3.F32.PACK_AB_MERGE_C R140, R24, R23, R26 ;  /* 0x00000017188c723e */ /* 0x000fe2000480701a */
[----:B------:R-:W0:Y:S01]  /*35e0*/  MUFU.EX2 R70, R70 ;  /* 0x0000004600467308 */ /* 0x000e220000000800 */
[----:B--2---:R-:W-:Y:S01]  /*35f0*/  FADD.FTZ R12, R66, R7 ;  /* 0x00000007420c7221 */ /* 0x004fe20000010000 */
[----:B------:R-:W-:Y:S01]  /*3600*/  FADD.FTZ R7, R65, R8 ;  /* 0x0000000841077221 */ /* 0x000fe20000010000 */
[----:B------:R-:W-:Y:S01]  /*3610*/  F2FP.SATFINITE.E4M3.F32.PACK_AB_MERGE_C R141, R63, R62, R88 ;  /* 0x0000003e3f8d723e */ /* 0x000fe20004807058 */
[----:B------:R-:W-:-:S02]  /*3620*/  IMAD.MOV.U32 R24, RZ, RZ, R25 ;  /* 0x000000ffff187224 */ /* 0x000fc400078e0019 */
[----:B------:R-:W-:Y:S01]  /*3630*/  FADD.FTZ R8, R36, R7 ;  /* 0x0000000724087221 */ /* 0x000fe20000010000 */
[----:B------:R-:W-:Y:S01]  /*3640*/  F2FP.SATFINITE.E4M3.F32.PACK_AB_MERGE_C R36, R69, R36, RZ ;  /* 0x000000244524723e */ /* 0x000fe200048070ff */
[----:B------:R-:W2:Y:S01]  /*3650*/  MUFU.EX2 R71, R71 ;  /* 0x0000004700477308 */ /* 0x000ea20000000800 */
[----:B-1----:R-:W-:Y:S01]  /*3660*/  FADD.FTZ R15, R67, R12 ;  /* 0x0000000c430f7221 */ /* 0x002fe20000010000 */
[----:B------:R-:W-:Y:S01]  /*3670*/  FADD.FTZ R8, R69, R8 ;  /* 0x0000000845087221 */ /* 0x000fe20000010000 */
[----:B------:R-:W-:Y:S01]  /*3680*/  F2FP.SATFINITE.E4M3.F32.PACK_AB_MERGE_C R142, R65, R32, R36 ;  /* 0x00000020418e723e */ /* 0x000fe20004807024 */
[--C-:B------:R-:W-:Y:S02]  /*3690*/  IMAD.MOV.U32 R26, RZ, RZ, R25.reuse ;  /* 0x000000ffff1a7224 */ /* 0x100fe400078e0019 */
[----:B------:R-:W-:Y:S02]  /*36a0*/  IMAD.MOV.U32 R32, RZ, RZ, R25 ;  /* 0x000000ffff207224 */ /* 0x000fe400078e0019 */
[----:B------:R-:W1:Y:S01]  /*36b0*/  MUFU.EX2 R39, R39 ;  /* 0x0000002700277308 */ /* 0x000e620000000800 */
[----:B0-----:R-:W-:Y:S01]  /*36c0*/  FADD.FTZ R6, R70, R15 ;  /* 0x0000000f46067221 */ /* 0x001fe20000010000 */
[----:B------:R-:W-:-:S06]  /*36d0*/  IMAD.MOV.U32 R36, RZ, RZ, R25 ;  /* 0x000000ffff247224 */ /* 0x000fcc00078e0019 */
[----:B------:R-:W0:Y:S01]  /*36e0*/  MUFU.EX2 R46, R46 ;  /* 0x0000002e002e7308 */ /* 0x000e220000000800 */
[C---:B--2---:R-:W-:Y:S01]  /*36f0*/  F2FP.SATFINITE.E4M3.F32.PACK_AB_MERGE_C R70, R71.reuse, R70, RZ ;  /* 0x000000464746723e */ /* 0x044fe200048070ff */
[----:B------:R-:W-:-:S03]  /*3700*/  FADD.FTZ R71, R71, R6 ;  /* 0x0000000647477221 */ /* 0x000fc60000010000 */
[----:B------:R-:W-:-:S03]  /*3710*/  F2FP.SATFINITE.E4M3.F32.PACK_AB_MERGE_C R143, R67, R66, R70 ;  /* 0x00000042438f723e */ /* 0x000fc60004807046 */
[----:B------:R-:W2:Y:S01]  /*3720*/  MUFU.EX2 R44, R44 ;  /* 0x0000002c002c7308 */ /* 0x000ea20000000800 */
[----:B-1----:R-:W-:-:S07]  /*3730*/  FADD.FTZ R5, R39, R8 ;  /* 0x0000000827057221 */ /* 0x002fce0000010000 */
[----:B------:R-:W1:Y:S01]  /*3740*/  MUFU.EX2 R47, R47 ;  /* 0x0000002f002f7308 */ /* 0x000e620000000800 */
[----:B0-----:R-:W-:-:S07]  /*3750*/  FADD.FTZ R6, R46, R71 ;  /* 0x000000472e067221 */ /* 0x001fce0000010000 */
[----:B------:R-:W0:Y:S01]  /*3760*/  MUFU.EX2 R45, R45 ;  /* 0x0000002d002d7308 */ /* 0x000e220000000800 */
[----:B--2---:R-:W-:-:S07]  /*3770*/  FADD.FTZ R8, R44, R5 ;  /* 0x000000052c087221 */ /* 0x004fce0000010000 */
[----:B------:R-:W2:Y:S01]  /*3780*/  MUFU.EX2 R50, R50 ;  /* 0x0000003200327308 */ /* 0x000ea20000000800 */
[----:B-1----:R-:W-:-:S07]  /*3790*/  FADD.FTZ R5, R47, R6 ;  /* 0x000000062f057221 */ /* 0x002fce0000010000 */
[----:B------:R-:W1:Y:S01]  /*37a0*/  MUFU.EX2 R48, R48 ;  /* 0x0000003000307308 */ /* 0x000e620000000800 */
[----:B0-----:R-:W-:-:S07]  /*37b0*/  FADD.FTZ R7, R45, R8 ;  /* 0x000000082d077221 */ /* 0x001fce0000010000 */
[----:B------:R-:W0:Y:S01]  /*37c0*/  MUFU.EX2 R51, R51 ;  /* 0x0000003300337308 */ /* 0x000e220000000800 */
[----:B--2---:R-:W-:-:S07]  /*37d0*/  FADD.FTZ R6, R50, R5 ;  /* 0x0000000532067221 */ /* 0x004fce0000010000 */
[----:B------:R-:W2:Y:S01]  /*37e0*/  MUFU.EX2 R49, R49 ;  /* 0x0000003100317308 */ /* 0x000ea20000000800 */
[C---:B-1----:R-:W-:Y:S01]  /*37f0*/  F2FP.SATFINITE.E4M3.F32.PACK_AB_MERGE_C R45, R48.reuse, R45, RZ ;  /* 0x0000002d302d723e */ /* 0x042fe200048070ff */
[----:B------:R-:W-:-:S03]  /*3800*/  FADD.FTZ R48, R48, R7 ;  /* 0x0000000730307221 */ /* 0x000fc60000010000 */
[----:B------:R-:W-:Y:S01]  /*3810*/  F2FP.SATFINITE.E4M3.F32.PACK_AB_MERGE_C R144, R44, R39, R45 ;  /* 0x000000272c90723e */ /* 0x000fe2000480702d */
[--C-:B------:R-:W-:Y:S02]  /*3820*/  IMAD.MOV.U32 R39, RZ, RZ, R25.reuse ;  /* 0x000000ffff277224 */ /* 0x100fe400078e0019 */
[----:B------:R-:W1:Y:S01]  /*3830*/  MUFU.EX2 R52, R52 ;  /* 0x0000003400347308 */ /* 0x000e620000000800 */
[C---:B0-----:R-:W-:Y:S01]  /*3840*/  F2FP.SATFINITE.E4M3.F32.PACK_AB_MERGE_C R50, R51.reuse, R50, RZ ;  /* 0x000000323332723e */ /* 0x041fe200048070ff */
[----:B------:R-:W-:Y:S01]  /*3850*/  FADD.FTZ R51, R51, R6 ;  /* 0x0000000633337221 */ /* 0x000fe20000010000 */
[----:B------:R-:W-:Y:S02]  /*3860*/  IMAD.MOV.U32 R45, RZ, RZ, R25 ;  /* 0x000000ffff2d7224 */ /* 0x000fe400078e0019 */
[----:B------:R-:W-:Y:S01]  /*3870*/  F2FP.SATFINITE.E4M3.F32.PACK_AB_MERGE_C R145, R47, R46, R50 ;  /* 0x0000002e2f91723e */ /* 0x000fe20004807032 */
[----:B------:R-:W-:Y:S01]  /*3880*/  FADD.FTZ R6, R30, R51 ;  /* 0x000000331e067221 */ /* 0x000fe20000010000 */
[--C-:B------:R-:W-:Y:S01]  /*3890*/  IMAD.MOV.U32 R44, RZ, RZ, R25.reuse ;  /* 0x000000ffff2c7224 */ /* 0x100fe200078e0019 */
[----:B------:R0:W3:Y:S01]  /*38a0*/  MUFU.EX2 R31, R55 ;  /* 0x00000037001f7308 */ /* 0x0000e20000000800 */
[----:B--2---:R-:W-:Y:S01]  /*38b0*/  FADD.FTZ R5, R49, R48 ;  /* 0x0000003031057221 */ /* 0x004fe20000010000 */
[----:B------:R-:W-:-:S02]  /*38c0*/  IMAD.MOV.U32 R47, RZ, RZ, R25 ;  /* 0x000000ffff2f7224 */ /* 0x000fc400078e0019 */
[--C-:B------:R-:W-:Y:S02]  /*38d0*/  IMAD.MOV.U32 R46, RZ, RZ, R25.reuse ;  /* 0x000000ffff2e7224 */ /* 0x100fe400078e0019 */
[----:B------:R-:W-:Y:S02]  /*38e0*/  IMAD.MOV.U32 R48, RZ, RZ, R25 ;  /* 0x000000ffff307224 */ /* 0x000fe400078e0019 */
[----:B------:R-:W-:Y:S01]  /*38f0*/  MUFU.EX2 R53, R53 ;  /* 0x0000003500357308 */ /* 0x000fe20000000800 */
[----:B-1----:R-:W-:Y:S01]  /*3900*/  FADD.FTZ R8, R52, R5 ;  /* 0x0000000534087221 */ /* 0x002fe20000010000 */
[--C-:B------:R-:W-:Y:S02]  /*3910*/  IMAD.MOV.U32 R51, RZ, RZ, R25.reuse ;  /* 0x000000ffff337224 */ /* 0x100fe400078e0019 */
[--C-:B------:R-:W-:Y:S02]  /*3920*/  IMAD.MOV.U32 R50, RZ, RZ, R25.reuse ;  /* 0x000000ffff327224 */ /* 0x100fe400078e0019 */
[----:B0-----:R-:W-:-:S02]  /*3930*/  IMAD.MOV.U32 R55, RZ, RZ, R25 ;  /* 0x000000ffff377224 */ /* 0x001fc400078e0019 */
[----:B------:R-:W0:Y:S01]  /*3940*/  MUFU.EX2 R56, R56 ;  /* 0x0000003800387308 */ /* 0x000e220000000800 */
[----:B---3--:R-:W-:-:S07]  /*3950*/  FADD.FTZ R7, R31, R6 ;  /* 0x000000061f077221 */ /* 0x008fce0000010000 */
[----:B------:R-:W1:Y:S08]  /*3960*/  MUFU.EX2 R58, R58 ;  /* 0x0000003a003a7308 */ /* 0x000e700000000800 */
[----:B------:R-:W2:Y:S01]  /*3970*/  MUFU.EX2 R59, R59 ;  /* 0x0000003b003b7308 */ /* 0x000ea20000000800 */
[----:B0-----:R-:W-:Y:S01]  /*3980*/  F2FP.SATFINITE.E4M3.F32.PACK_AB_MERGE_C R10, R56, R53, RZ ;  /* 0x00000035380a723e */ /* 0x001fe200048070ff */
[----:B------:R-:W-:-:S03]  /*3990*/  FADD.FTZ R53, R53, R8 ;  /* 0x0000000835357221 */ /* 0x000fc60000010000 */
[----:B------:R-:W-:Y:S01]  /*39a0*/  F2FP.SATFINITE.E4M3.F32.PACK_AB_MERGE_C R146, R52, R49, R10 ;  /* 0x000000313492723e */ /* 0x000fe2000480700a */
[----:B------:R-:W-:Y:S01]  /*39b0*/  FADD.FTZ R53, R56, R53 ;  /* 0x0000003538357221 */ /* 0x000fe20000010000 */
[----:B------:R-:W-:Y:S01]  /*39c0*/  IMAD.MOV.U32 R49, RZ, RZ, R25 ;  /* 0x000000ffff317224 */ /* 0x000fe200078e0019 */
[----:B------:R-:W0:Y:S01]  /*39d0*/  MUFU.EX2 R28, R28 ;  /* 0x0000001c001c7308 */ /* 0x000e220000000800 */
[----:B-1----:R-:W-:Y:S01]  /*39e0*/  FADD.FTZ R6, R58, R7 ;  /* 0x000000073a067221 */ /* 0x002fe20000010000 */
[----:B------:R-:W-:-:S06]  /*39f0*/  IMAD.MOV.U32 R52, RZ, RZ, R25 ;  /* 0x000000ffff347224 */ /* 0x000fcc00078e0019 */
[----:B------:R-:W-:Y:S01]  /*3a00*/  MUFU.EX2 R21, R21 ;  /* 0x0000001500157308 */ /* 0x000fe20000000800 */
[C---:B--2---:R-:W-:Y:S01]  /*3a10*/  F2FP.SATFINITE.E4M3.F32.PACK_AB_MERGE_C R58, R59.reuse, R58, RZ ;  /* 0x0000003a3b3a723e */ /* 0x044fe200048070ff */
[----:B------:R-:W-:-:S03]  /*3a20*/  FADD.FTZ R59, R59, R6 ;  /* 0x000000063b3b7221 */ /* 0x000fc60000010000 */
[----:B------:R-:W-:Y:S01]  /*3a30*/  F2FP.SATFINITE.E4M3.F32.PACK_AB_MERGE_C R147, R31, R30, R58 ;  /* 0x0000001e1f93723e */ /* 0x000fe2000480703a */
[----:B------:R-:W-:Y:S02]  /*3a40*/  IMAD.MOV.U32 R31, RZ, RZ, R25 ;  /* 0x000000ffff1f7224 */ /* 0x000fe400078e0019 */
[----:B------:R-:W1:Y:S01]  /*3a50*/  MUFU.EX2 R64, R64 ;  /* 0x0000004000407308 */ /* 0x000e620000000800 */
[----:B0-----:R-:W-:Y:S01]  /*3a60*/  FADD.FTZ R6, R28, R53 ;  /* 0x000000351c067221 */ /* 0x001fe20000010000 */
[--C-:B------:R-:W-:Y:S02]  /*3a70*/  IMAD.MOV.U32 R30, RZ, RZ, R25.reuse ;  /* 0x000000ffff1e7224 */ /* 0x100fe400078e0019 */
[----:B------:R-:W-:-:S04]  /*3a80*/  IMAD.MOV.U32 R53, RZ, RZ, R25 ;  /* 0x000000ffff357224 */ /* 0x000fc800078e0019 */
[----:B------:R-:W0:Y:S08]  /*3a90*/  MUFU.EX2 R74, R74 ;  /* 0x0000004a004a7308 */ /* 0x000e300000000800 */
[----:B------:R-:W2:Y:S01]  /*3aa0*/  MUFU.EX2 R29, R29 ;  /* 0x0000001d001d7308 */ /* 0x000ea20000000800 */
[----:B-1----:R-:W-:-:S07]  /*3ab0*/  F2FP.SATFINITE.E4M3.F32.PACK_AB_MERGE_C R7, R64, R21, RZ ;  /* 0x000000154007723e */ /* 0x002fce00048070ff */
[----:B------:R-:W1:Y:S01]  /*3ac0*/  MUFU.EX2 R75, R75 ;  /* 0x0000004b004b7308 */ /* 0x000e620000000800 */
[----:B0-----:R-:W-:-:S07]  /*3ad0*/  FADD.FTZ R8, R74, R59 ;  /* 0x0000003b4a087221 */ /* 0x001fce0000010000 */
[----:B------:R-:W0:Y:S01]  /*3ae0*/  MUFU.EX2 R34, R34 ;  /* 0x0000002200227308 */ /* 0x000e220000000800 */
[C---:B--2---:R-:W-:Y:S01]  /*3af0*/  F2FP.SATFINITE.E4M3.F32.PACK_AB_MERGE_C R148, R29.reuse, R28, R7 ;  /* 0x0000001c1d94723e */ /* 0x044fe20004807007 */
[----:B------:R-:W-:Y:S01]  /*3b00*/  FADD.FTZ R6, R29, R6 ;  /* 0x000000061d067221 */ /* 0x000fe20000010000 */
[--C-:B------:R-:W-:Y:S02]  /*3b10*/  IMAD.MOV.U32 R29, RZ, RZ, R25.reuse ;  /* 0x000000ffff1d7224 */ /* 0x100fe400078e0019 */
[----:B------:R-:W-:Y:S02]  /*3b20*/  IMAD.MOV.U32 R28, RZ, RZ, R25 ;  /* 0x000000ffff1c7224 */ /* 0x000fe400078e0019 */
[----:B------:R-:W-:Y:S01]  /*3b30*/  FADD.FTZ R21, R21, R6 ;  /* 0x0000000615157221 */ /* 0x000fe20000010000 */
[----:B------:R-:W2:Y:S01]  /*3b40*/  MUFU.EX2 R35, R35 ;  /* 0x0000002300237308 */ /* 0x000ea20000000800 */
[----:B-1----:R-:W-:Y:S02]  /*3b50*/  FADD.FTZ R7, R75, R8 ;  /* 0x000000084b077221 */ /* 0x002fe40000010000 */
[----:B------:R-:W-:-:S05]  /*3b60*/  FADD.FTZ R64, R64, R21 ;  /* 0x0000001540407221 */ /* 0x000fca0000010000 */
[----:B------:R-:W-:Y:S01]  /*3b70*/  MUFU.EX2 R37, R37 ;  /* 0x0000002500257308 */ /* 0x000fe20000000800 */
[----:B0-----:R-:W-:-:S07]  /*3b80*/  FADD.FTZ R6, R34, R7 ;  /* 0x0000000722067221 */ /* 0x001fce0000010000 */
[----:B------:R-:W0:Y:S01]  /*3b90*/  MUFU.EX2 R20, R20 ;  /* 0x0000001400147308 */ /* 0x000e220000000800 */
[C---:B--2---:R-:W-:Y:S01]  /*3ba0*/  F2FP.SATFINITE.E4M3.F32.PACK_AB_MERGE_C R34, R35.reuse, R34, RZ ;  /* 0x000000222322723e */ /* 0x044fe200048070ff */
[----:B------:R-:W-:-:S03]  /*3bb0*/  FADD.FTZ R35, R35, R6 ;  /* 0x0000000623237221 */ /* 0x000fc60000010000 */
[----:B------:R-:W-:Y:S01]  /*3bc0*/  F2FP.SATFINITE.E4M3.F32.PACK_AB_MERGE_C R149, R75, R74, R34 ;  /* 0x0000004a4b95723e */ /* 0x000fe20004807022 */
[----:B------:R-:W-:Y:S02]  /*3bd0*/  IMAD.MOV.U32 R34, RZ, RZ, R25 ;  /* 0x000000ffff227224 */ /* 0x000fe400078e0019 */
[----:B------:R-:W1:Y:S08]  /*3be0*/  MUFU.EX2 R33, R33 ;  /* 0x0000002100217308 */ /* 0x000e700000000800 */
[----:B------:R-:W2:Y:S01]  /*3bf0*/  MUFU.EX2 R38, R38 ;  /* 0x0000002600267308 */ /* 0x000ea20000000800 */
[----:B0-----:R-:W-:-:S07]  /*3c00*/  F2FP.SATFINITE.E4M3.F32.PACK_AB_MERGE_C R8, R20, R37, RZ ;  /* 0x000000251408723e */ /* 0x001fce00048070ff */
[----:B------:R-:W0:Y:S01]  /*3c10*/  MUFU.EX2 R68, R68 ;  /* 0x0000004400447308 */ /* 0x000e220000000800 */
[----:B-1----:R-:W-:-:S07]  /*3c20*/  FADD.FTZ R7, R33, R64 ;  /* 0x0000004021077221 */ /* 0x002fce0000010000 */
[----:B------:R-:W1:Y:S01]  /*3c30*/  MUFU.EX2 R5, R60 ;  /* 0x0000003c00057308 */ /* 0x000e620000000800 */
[----:B--2---:R-:W-:Y:S01]  /*3c40*/  FADD.FTZ R6, R38, R35 ;  /* 0x0000002326067221 */ /* 0x004fe20000010000 */
[----:B------:R-:W-:-:S06]  /*3c50*/  IMAD.MOV.U32 R35, RZ, RZ, R25 ;  /* 0x000000ffff237224 */ /* 0x000fcc00078e0019 */
[----:B------:R-:W2:Y:S01]  /*3c60*/  MUFU.EX2 R42, R42 ;  /* 0x0000002a002a7308 */ /* 0x000ea20000000800 */
[C---:B0-----:R-:W-:Y:S01]  /*3c70*/  F2FP.SATFINITE.E4M3.F32.PACK_AB_MERGE_C R150, R68.reuse, R33, R8 ;  /* 0x000000214496723e */ /* 0x041fe20004807008 */
[----:B------:R-:W-:Y:S01]  /*3c80*/  FADD.FTZ R68, R68, R7 ;  /* 0x0000000744447221 */ /* 0x000fe20000010000 */
[----:B------:R-:W-:-:S03]  /*3c90*/  IMAD.MOV.U32 R33, RZ, RZ, R25 ;  /* 0x000000ffff217224 */ /* 0x000fc600078e0019 */
[----:B------:R-:W-:Y:S02]  /*3ca0*/  FADD.FTZ R37, R37, R68 ;  /* 0x0000004425257221 */ /* 0x000fe40000010000 */
[----:B------:R-:W0:Y:S01]  /*3cb0*/  MUFU.EX2 R43, R43 ;  /* 0x0000002b002b7308 */ /* 0x000e220000000800 */
[----:B-1----:R-:W-:-:S04]  /*3cc0*/  FADD.FTZ R7, R5, R6 ;  /* 0x0000000605077221 */ /* 0x002fc80000010000 */
[----:B--2---:R-:W-:Y:S01]  /*3cd0*/  FADD.FTZ R8, R42, R7 ;  /* 0x000000072a087221 */ /* 0x004fe20000010000 */
[----:B------:R-:W-:Y:S01]  /*3ce0*/  FADD.FTZ R7, R20, R37 ;  /* 0x0000002514077221 */ /* 0x000fe20000010000 */
[--C-:B------:R-:W-:Y:S01]  /*3cf0*/  IMAD.MOV.U32 R37, RZ, RZ, R25.reuse ;  /* 0x000000ffff257224 */ /* 0x100fe200078e0019 */
[C---:B0-----:R-:W-:Y:S01]  /*3d00*/  F2FP.SATFINITE.E4M3.F32.PACK_AB_MERGE_C R6, R43.reuse, R42, RZ ;  /* 0x0000002a2b06723e */ /* 0x041fe200048070ff */
[----:B------:R-:W-:Y:S01]  /*3d10*/  FADD.FTZ R8, R43, R8 ;  /* 0x000000082b087221 */ /* 0x000fe20000010000 */
[--C-:B------:R-:W-:Y:S02]  /*3d20*/  IMAD.MOV.U32 R43, RZ, RZ, R25.reuse ;  /* 0x000000ffff2b7224 */ /* 0x100fe400078e0019 */
[----:B------:R-:W-:Y:S01]  /*3d30*/  F2FP.SATFINITE.E4M3.F32.PACK_AB_MERGE_C R151, R5, R38, R6 ;  /* 0x000000260597723e */ /* 0x000fe20004807006 */
[--C-:B------:R-:W-:Y:S02]  /*3d40*/  IMAD.MOV.U32 R38, RZ, RZ, R25.reuse ;  /* 0x000000ffff267224 */ /* 0x100fe400078e0019 */
[----:B------:R-:W-:Y:S01]  /*3d50*/  IMAD.MOV.U32 R42, RZ, RZ, R25 ;  /* 0x000000ffff2a7224 */ /* 0x000fe200078e0019 */
[----:B------:R-:W-:Y:S06]  /*3d60*/  @!P2 BRA `(.L_x_19) ;  /* 0x0000002000f8a947 */ /* 0x000fec0003800000 */
[----:B------:R-:W-:Y:S01]  /*3d70*/  IMAD.MOV.U32 R5, RZ, RZ, R9 ;  /* 0x000000ffff057224 */ /* 0x000fe200078e0009 */
[----:B------:R-:W-:Y:S01]  /*3d80*/  CS2R R24, SRZ ;  /* 0x0000000000187805 */ /* 0x000fe2000001ff00 */
[----:B------:R-:W-:Y:S01]  /*3d90*/  IMAD.MOV.U32 R11, RZ, RZ, R4 ;  /* 0x000000ffff0b7224 */ /* 0x000fe200078e0004 */
[----:B------:R-:W-:Y:S02]  /*3da0*/  CS2R R26, SRZ ;  /* 0x00000000001a7805 */ /* 0x000fe4000001ff00 */
[----:B------:R-:W-:Y:S02]  /*3db0*/  CS2R R28, SRZ ;  /* 0x00000000001c7805 */ /* 0x000fe4000001ff00 */
[----:B------:R-:W-:Y:S02]  /*3dc0*/  CS2R R30, SRZ ;  /* 0x00000000001e7805 */ /* 0x000fe4000001ff00 */
[----:B------:R-:W-:Y:S02]  /*3dd0*/  CS2R R32, SRZ ;  /* 0x0000000000207805 */ /* 0x000fe4000001ff00 */
[----:B------:R-:W-:-:S02]  /*3de0*/  CS2R R34, SRZ ;  /* 0x0000000000227805 */ /* 0x000fc4000001ff00 */
[----:B------:R-:W-:Y:S02]  /*3df0*/  CS2R R36, SRZ ;  /* 0x0000000000247805 */ /* 0x000fe4000001ff00 */
        /* <DEDUP_REMOVED lines=8> */
[----:B------:R-:W-:Y:S01]  /*3e80*/  CS2R R54, SRZ ;  /* 0x0000000000367805 */ /* 0x000fe2000001ff00 */
[----:B------:R-:W-:Y:S01]  /*3e90*/  UMOV UR29, URZ ;  /* 0x0000003f001d7c82 */ /* 0x000fe20008000000 */
[----:B------:R-:W-:-:S05]  /*3ea0*/  UMOV UR30, URZ ;  /* 0x0000003f001e7c82 */ /* 0x000fca0008000000 */
.L_x_29:
[----:B------:R-:W-:-:S04]  /*3eb0*/  UISETP.NE.AND UP0, UPT, UR30, 0x1, UPT ;  /* 0x000000011e00788c */ /* 0x000fc8000bf05270 */
[----:B------:R-:W-:-:S04]  /*3ec0*/  USEL UR28, URZ, 0x1, UP0 ;  /* 0x000000013f1c7887 */ /* 0x000fc80008000000 */
[----:B------:R-:W-:Y:S01]  /*3ed0*/  ULOP3.LUT UR28, UR29, UR28, URZ, 0x3c, !UPT ;  /* 0x0000001c1d1c7292 */ /* 0x000fe2000f8e3c3f */
[----:B------:R-:W-:Y:S11]  /*3ee0*/  @!P0 BRA `(.L_x_20) ;  /* 0x0000000000048947 */ /* 0x000ff60003800000 */
[----:B------:R-:W-:Y:S01]  /*3ef0*/  BPT.TRAP 0x1 ;  /* 0x000000040000795c */ /* 0x000fe20000300000 */
.L_x_20:
[----:B------:R-:W-:Y:S01]  /*3f00*/  UIADD3 UR6, UR30, 0x1, URZ ;  /* 0x000000011e067890 */ /* 0x000fe2000fffe03f */
[----:B------:R-:W-:-:S03]  /*3f10*/  IMAD.U32 R4, RZ, RZ, UR28 ;  /* 0x0000001cff047e24 */ /* 0x000fc6000f8e00ff */
[----:B------:R-:W-:Y:S02]  /*3f20*/  UISETP.NE.AND UP0, UPT, UR6, 0x2, UPT ;  /* 0x000000020600788c */ /* 0x000fe4000bf05270 */
[----:B------:R-:W-:Y:S02]  /*3f30*/  SHF.L.U32 R4, R4, 0x1f, RZ ;  /* 0x0000001f04047819 */ /* 0x000fe400000006ff */
[----:B------:R-:W-:-:S04]  /*3f40*/  USEL UR6, UR6, URZ, UP0 ;  /* 0x0000003f06067287 */ /* 0x000fc80008000000 */
[----:B------:R-:W-:Y:S02]  /*3f50*/  ULEA UR34, UR6, UR38, 0x3 ;  /* 0x0000002606227291 */ /* 0x000fe4000f8e183f */
[----:B------:R-:W-:-:S07]  /*3f60*/  IMAD.U32 R0, RZ, RZ, UR6 ;  /* 0x00000006ff007e24 */ /* 0x000fce000f8e00ff */
[----:B------:R0:W1:Y:S01]  /*3f70*/  SYNCS.PHASECHK.TRANS64.TRYWAIT P2, [UR34+0x12430], R4 ;  /* 0x01243004ff0075a7 */ /* 0x0000620008040162 */
[----:B------:R-:W-:Y:S05]  /*3f80*/  @!P0 BRA `(.L_x_21) ;  /* 0x0000000000048947 */ /* 0x000fea0003800000 */
[----:B------:R-:W-:Y:S01]  /*3f90*/  BPT.TRAP 0x1 ;  /* 0x000000040000795c */ /* 0x000fe20000300000 */
.L_x_21:
[----:B-1----:R-:W-:Y:S05]  /*3fa0*/  @P2 BRA `(.L_x_22) ;  /* 0x0000000000082947 */ /* 0x002fea0003800000 */
[----:B------:R-:W1:Y:S02]  /*3fb0*/  SYNCS.PHASECHK.TRANS64.TRYWAIT P2, [UR34+0x12430], R4 ;  /* 0x01243004ff0075a7 */ /* 0x000e640008040162 */
[----:B-1----:R-:W-:Y:S05]  /*3fc0*/  @!P2 BRA `(.L_x_23) ;  /* 0x0000007000dca947 */ /* 0x002fea0003800000 */
.L_x_22:
[----:B------:R-:W-:Y:S01]  /*3fd0*/  R2UR UR10, R0 ;  /* 0x00000000000a72ca */ /* 0x000fe200000e0000 */
[----:B------:R-:W-:Y:S01]  /*3fe0*/  WARPGROUP.ARRIVE ;  /* 0x00000000000079c5 */ /* 0x000fe20000000000 */
[C---:B------:R-:W-:Y:S01]  /*3ff0*/  R2UR UR8, R2.reuse ;  /* 0x00000000020872ca */ /* 0x040fe200000e0000 */
[----:B------:R-:W-:Y:S01]  /*4000*/  UMOV UR11, 0x80000020 ;  /* 0x80000020000b7882 */ /* 0x000fe20000000000 */
        /* <DEDUP_REMOVED lines=9> */
[----:B------:R-:W-:Y:S01]  /*40a0*/  UIMAD UR10, UR10, 0x280, UR32 ;  /* 0x000002800a0a78a4 */ /* 0x000fe2000f8e0220 */
[C---:B------:R-:W-:Y:S01]  /*40b0*/  R2UR UR20, R2.reuse ;  /* 0x00000000021472ca */ /* 0x040fe200000e0000 */
[----:B------:R-:W-:Y:S01]  /*40c0*/  UMOV UR7, 0x80000020 ;  /* 0x8000002000077882 */ /* 0x000fe20000000000 */
[C---:B------:R-:W-:Y:S01]  /*40d0*/  R2UR UR21, R3.reuse ;  /* 0x00000000031572ca */ /* 0x040fe200000e0000 */
[----:B------:R-:W-:Y:S01]  /*40e0*/  UIADD3 UR14, UR10, 0x80, URZ ;  /* 0x000000800a0e7890 */ /* 0x000fe2000fffe03f */
[----:B------:R-:W-:Y:S01]  /*40f0*/  R2UR UR24, R2 ;  /* 0x00000000021872ca */ /* 0x000fe200000e0000 */
[----:B------:R-:W-:Y:S01]  /*4100*/  UIADD3 UR18, UR10, 0x100, URZ ;  /* 0x000001000a127890 */ /* 0x000fe2000fffe03f */
[----:B------:R-:W-:Y:S01]  /*4110*/  R2UR UR25, R3 ;  /* 0x00000000031972ca */ /* 0x000fe200000e0000 */
[----:B------:R-:W-:-:S02]  /*4120*/  UIADD3 UR22, UR10, 0x180, URZ ;  /* 0x000001800a167890 */ /* 0x000fc4000fffe03f */
[----:B------:R-:W-:Y:S01]  /*4130*/  QGMMA.64x32x32.F32.E4M3.E4M3 R120, gdesc[UR8], RZ, !UPT, gsb0 ;  /* 0x00600000087879f3 */ /* 0x000fe2000c0008ff */
[----:B------:R-:W-:Y:S02]  /*4140*/  UIADD3 UR26, UR10, 0x200, URZ ;  /* 0x000002000a1a7890 */ /* 0x000fe4000fffe03f */
[----:B------:R-:W-:Y:S02]  /*4150*/  UIADD3 UR6, UR10, 0x2, URZ ;  /* 0x000000020a067890 */ /* 0x000fe4000fffe03f */
[----:B------:R-:W-:Y:S01]  /*4160*/  UIADD3 UR11, UR10, 0x82, URZ ;  /* 0x000000820a0b7890 */ /* 0x000fe2000fffe03f */
[----:B------:R-:W-:Y:S01]  /*4170*/  UMOV UR8, UR4 ;  /* 0x0000000400087c82 */ /* 0x000fe20008000000 */
[----:B------:R-:W-:Y:S01]  /*4180*/  UMOV UR9, UR5 ;  /* 0x0000000500097c82 */ /* 0x000fe20008000000 */
[----:B------:R-:W-:Y:S02]  /*4190*/  WARPGROUP.DEPBAR.LE gsb0, 0x0 ;  /* 0x00008000000079c5 */ /* 0x000fe40000010000 */
[----:B------:R-:W-:-:S06]  /*41a0*/  WARPGROUP.ARRIVE ;  /* 0x00000000000079c5 */ /* 0x000fcc0000000000 */
[----:B------:R-:W-:Y:S01]  /*41b0*/  QGMMA.64x32x32.F32.E4M3.E4M3 R104, gdesc[UR12], RZ, !UPT, gsb0 ;  /* 0x006000000c6879f3 */ /* 0x000fe2000c0008ff */
[----:B------:R-:W-:Y:S02]  /*41c0*/  UIADD3 UR12, UR10, 0x102, URZ ;  /* 0x000001020a0c7890 */ /* 0x000fe4000fffe03f */
[----:B------:R-:W-:Y:S02]  /*41d0*/  UIADD3 UR13, UR10, 0x182, URZ ;  /* 0x000001820a0d7890 */ /* 0x000fe4000fffe03f */
[----:B------:R-:W-:-:S03]  /*41e0*/  UIADD3 UR14, UR10, 0x202, URZ ;  /* 0x000002020a0e7890 */ /* 0x000fc6000fffe03f */
[----:B------:R-:W-:Y:S01]  /*41f0*/  UMOV UR10, UR12 ;  /* 0x0000000c000a7c82 */ /* 0x000fe20008000000 */
[----:B------:R-:W-:Y:S02]  /*4200*/  WARPGROUP.DEPBAR.LE gsb0, 0x0 ;  /* 0x00008000000079c5 */ /* 0x000fe40000010000 */
[----:B------:R-:W-:-:S06]  /*4210*/  WARPGROUP.ARRIVE ;  /* 0x00000000000079c5 */ /* 0x000fcc0000000000 */
[----:B------:R-:W-:Y:S03]  /*4220*/  QGMMA.64x32x32.F32.E4M3.E4M3 R88, gdesc[UR16], RZ, !UPT, gsb0 ;  /* 0x00600000105879f3 */ /* 0x000fe6000c0008ff */
        /* <DEDUP_REMOVED lines=8> */
[----:B------:R-:W-:Y:S01]  /*42b0*/  QGMMA.64x32x32.F32.E4M3.E4M3 R120, gdesc[UR4], R120, gsb0 ;  /* 0x00600000047879f3 */ /* 0x000fe20008000878 */
[----:B------:R-:W-:Y:S01]  /*42c0*/  UMOV UR6, UR11 ;  /* 0x0000000b00067c82 */ /* 0x000fe20008000000 */
[----:B------:R-:W-:Y:S01]  /*42d0*/  UMOV UR7, 0x80000020 ;  /* 0x8000002000077882 */ /* 0x000fe20000000000 */
[----:B------:R-:W-:Y:S01]  /*42e0*/  UMOV UR11, 0x80000020 ;  /* 0x80000020000b7882 */ /* 0x000fe20000000000 */
[----:B------:R-:W-:Y:S02]  /*42f0*/  WARPGROUP.DEPBAR.LE gsb0, 0x0 ;  /* 0x00008000000079c5 */ /* 0x000fe40000010000 */
[----:B------:R-:W-:-:S06]  /*4300*/  WARPGROUP.ARRIVE ;  /* 0x00000000000079c5 */ /* 0x000fcc0000000000 */
[----:B------:R-:W-:Y:S01]  /*4310*/  QGMMA.64x32x32.F32.E4M3.E4M3 R104, gdesc[UR4], R104, gsb0 ;  /* 0x00600000046879f3 */ /* 0x000fe20008000868 */
[----:B------:R-:W-:Y:S01]  /*4320*/  UMOV UR6, UR13 ;  /* 0x0000000d00067c82 */ /* 0x000fe20008000000 */
[----:B------:R-:W-:Y:S01]  /*4330*/  UMOV UR7, 0x80000020 ;  /* 0x8000002000077882 */ /* 0x000fe20000000000 */
[----:B------:R-:W-:Y:S02]  /*4340*/  WARPGROUP.DEPBAR.LE gsb0, 0x0 ;  /* 0x00008000000079c5 */ /* 0x000fe40000010000 */
[----:B------:R-:W-:-:S06]  /*4350*/  WARPGROUP.ARRIVE ;  /* 0x00000000000079c5 */ /* 0x000fcc0000000000 */
[----:B------:R-:W-:Y:S03]  /*4360*/  QGMMA.64x32x32.F32.E4M3.E4M3 R88, gdesc[UR8], R88, gsb0 ;  /* 0x00600000085879f3 */ /* 0x000fe60008000858 */
        /* <DEDUP_REMOVED lines=9> */
[----:B------:R-:W-:Y:S05]  /*4400*/  @!P0 BRA `(.L_x_24) ;  /* 0x0000000000048947 */ /* 0x000fea0003800000 */
[----:B------:R-:W-:Y:S01]  /*4410*/  BPT.TRAP 0x1 ;  /* 0x000000040000795c */ /* 0x000fe20000300000 */
.L_x_24:
[----:B------:R-:W-:Y:S01]  /*4420*/  ULEA UR8, UR30, UR38, 0x3 ;  /* 0x000000261e087291 */ /* 0x000fe2000f8e183f */
[----:B01----:R-:W-:-:S05]  /*4430*/  IMAD.U32 R4, RZ, RZ, UR29 ;  /* 0x0000001dff047e24 */ /* 0x003fca000f8e00ff */
[----:B------:R-:W-:-:S04]  /*4440*/  SHF.L.U32 R4, R4, 0x1f, RZ ;  /* 0x0000001f04047819 */ /* 0x000fc800000006ff */
[----:B------:R0:W1:Y:S01]  /*4450*/  SYNCS.PHASECHK.TRANS64.TRYWAIT P2, [UR8+0x12450], R4 ;  /* 0x01245004ff0075a7 */ /* 0x0000620008040148 */
[----:B------:R-:W-:Y:S05]  /*4460*/  @!P0 BRA `(.L_x_25) ;  /* 0x0000000000048947 */ /* 0x000fea0003800000 */
[----:B------:R-:W-:Y:S01]  /*4470*/  BPT.TRAP 0x1 ;  /* 0x000000040000795c */ /* 0x000fe20000300000 */
.L_x_25:
[----:B------:R-:W-:Y:S02]  /*4480*/  FMNMX.FTZ R6, R120, R11, !PT ;  /* 0x0000000b78067209 */ /* 0x000fe40007810000 */
[----:B------:R-:W-:Y:S02]  /*4490*/  FMNMX.FTZ R10, R122, R5, !PT ;  /* 0x000000057a0a7209 */ /* 0x000fe40007810000 */
[----:B------:R-:W-:Y:S02]  /*44a0*/  FMNMX.FTZ R9, R121, R6, !PT ;  /* 0x0000000679097209 */ /* 0x000fe40007810000 */
[----:B------:R-:W-:Y:S02]  /*44b0*/  FMNMX.FTZ R13, R123, R10, !PT ;  /* 0x0000000a7b0d7209 */ /* 0x000fe40007810000 */
[----:B------:R-:W-:Y:S02]  /*44c0*/  FMNMX.FTZ R6, R124, R9, !PT ;  /* 0x000000097c067209 */ /* 0x000fe40007810000 */
[----:B------:R-:W-:-:S02]  /*44d0*/  FMNMX.FTZ R10, R126, R13, !PT ;  /* 0x0000000d7e0a7209 */ /* 0x000fc40007810000 */
        /* <DEDUP_REMOVED lines=72> */
[----:B------:R-:W-:Y:S01]  /*4960*/  FMNMX.FTZ R6, R69, R6, !PT ;  /* 0x0000000645067209 */ /* 0x000fe20007810000 */
[----:B-1----:R-:W-:Y:S06]  /*4970*/  @P2 BRA `(.L_x_26) ;  /* 0x0000000000082947 */ /* 0x002fec0003800000 */
[----:B------:R-:W1:Y:S02]  /*4980*/  SYNCS.PHASECHK.TRANS64.TRYWAIT P2, [UR8+0x12450], R4 ;  /* 0x01245004ff0075a7 */ /* 0x000e640008040148 */
[----:B-1----:R-:W-:Y:S05]  /*4990*/  @!P2 BRA `(.L_x_27) ;  /* 0x000000680080a947 */ /* 0x002fea0003800000 */
.L_x_26:
[----:B------:R-:W-:Y:S01]  /*49a0*/  UIADD3 UR6, UR38, 0x200, URZ ;  /* 0x0000020026067890 */ /* 0x000fe2000fffe03f */
[----:B------:R-:W-:Y:S01]  /*49b0*/  WARPGROUP.ARRIVE ;  /* 0x00000000000079c5 */ /* 0x000fe20000000000 */
[----:B------:R-:W-:Y:S01]  /*49c0*/  UMOV UR7, 0xc0000010 ;  /* 0xc000001000077882 */ /* 0x000fe20000000000 */
[----:B-1----:R-:W1:Y:S01]  /*49d0*/  SHFL.BFLY PT, R9, R6, 0x2, 0x1f ;  /* 0x0c401f0006097f89 */ /* 0x002e6200000e0000 */
[----:B------:R-:W-:Y:S01]  /*49e0*/  USHF.R.U32.HI UR6, URZ, 0x4, UR6 ;  /* 0x000000043f067899 */ /* 0x000fe20008011606 */
[----:B------:R-:W-:Y:S01]  /*49f0*/  FMNMX.FTZ R10, R71, R10, !PT ;  /* 0x0000000a470a7209 */ /* 0x000fe20007810000 */
[----:B------:R-:W-:Y:S02]  /*4a00*/  IMAD.U32 R15, RZ, RZ, UR44 ;  /* 0x0000002cff0f7e24 */ /* 0x000fe4000f8e00ff */
[----:B------:R-:W-:Y:S02]  /*4a10*/  ULOP3.LUT UR6, UR6, 0x3fff, URZ, 0xc0, !UPT ;  /* 0x00003fff06067892 */ /* 0x000fe4000f8ec03f */
[----:B------:R-:W2:Y:S02]  /*4a20*/  SHFL.BFLY PT, R13, R10, 0x2, 0x1f ;  /* 0x0c401f000a0d7f89 */ /* 0x000ea400000e0000 */
[----:B------:R-:W-:-:S04]  /*4a30*/  ULOP3.LUT UR6, UR6, 0x10000, URZ, 0xfc, !UPT ;  /* 0x0001000006067892 */ /* 0x000fc8000f8efc3f */
[----:B------:R-:W-:-:S07]  /*4a40*/  UIMAD UR30, UR30, 0x280, UR6 ;  /* 0x000002801e1e78a4 */ /* 0x000fce000f8e0206 */
[----:B------:R-:W-:Y:S02]  /*4a50*/  UMOV UR6, UR30 ;  /* 0x0000001e00067c82 */ /* 0x000fe40008000000 */
[----:B------:R-:W-:Y:S01]  /*4a60*/  QGMMA.64x64x32.F32.E4M3.E4M3 R24, R152, gdesc[UR4], R24, gsb0 ;  /* 0x00e0000498187df3 */ /* 0x000fe20008000818 */
[----:B------:R-:W-:Y:S01]  /*4a70*/  UIADD3 UR6, UR30, 0x80, URZ ;  /* 0x000000801e067890 */ /* 0x000fe2000fffe03f */
[----:B-1----:R-:W-:Y:S01]  /*4a80*/  FMNMX.FTZ R12, R6, R9, !PT ;  /* 0x00000009060c7209 */ /* 0x002fe20007810000 */
[----:B------:R-:W-:-:S04]  /*4a90*/  UMOV UR7, 0xc0000010 ;  /* 0xc000001000077882 */ /* 0x000fc80000000000 */
[----:B------:R-:W0:Y:S01]  /*4aa0*/  SHFL.BFLY PT, R9, R12, 0x1, 0x1f ;  /* 0x0c201f000c097f89 */ /* 0x000e2200000e0000 */
[----:B--2---:R-:W-:-:S05]  /*4ab0*/  FMNMX.FTZ R13, R10, R13, !PT ;  /* 0x0000000d0a0d7209 */ /* 0x004fca0007810000 */
[----:B------:R-:W1:Y:S01]  /*4ac0*/  SHFL.BFLY PT, R14, R13, 0x1, 0x1f ;  /* 0x0c201f000d0e7f89 */ /* 0x000e6200000e0000 */
[----:B0-----:R-:W-:-:S05]  /*4ad0*/  FMNMX.FTZ R4, R12, R9, !PT ;  /* 0x000000090c047209 */ /* 0x001fca0007810000 */
[C---:B------:R-:W-:Y:S01]  /*4ae0*/  FFMA.FTZ R10, R4.reuse, R15, -8 ;  /* 0xc1000000040a7423 */ /* 0x040fe2000001000f */
[----:B------:R-:W-:-:S01]  /*4af0*/  FADD.FTZ R11, -R4, R11 ;  /* 0x0000000b040b7221 */ /* 0x000fc20000010100 */
[----:B-1----:R-:W-:Y:S02]  /*4b00*/  FMNMX.FTZ R9, R13, R14, !PT ;  /* 0x0000000e0d097209 */ /* 0x002fe40007810000 */
[----:B------:R-:W-:-:S01]  /*4b10*/  FFMA.FTZ R23, R112, UR44, -R10 ;  /* 0x0000002c70177c23 */ /* 0x000fc2000801080a */
[----:B------:R-:W-:Y:S02]  /*4b20*/  IMAD.U32 R112, RZ, RZ, UR44 ;  /* 0x0000002cff707e24 */ /* 0x000fe4000f8e00ff */
[----:B------:R-:W-:Y:S01]  /*4b30*/  FMUL.FTZ R14, R11, UR44 ;  /* 0x0000002c0b0e7c20 */ /* 0x000fe20008410000 */
[--C-:B------:R-:W-:Y:S01]  /*4b40*/  FFMA.FTZ R19, R104, UR44, -R10.reuse ;  /* 0x0000002c68137c23 */ /* 0x100fe2000801080a */
[----:B------:R-:W-:-:S01]  /*4b50*/  FFMA.FTZ R20, R105, UR44, -R10 ;  /* 0x0000002c69147c23 */ /* 0x000fc2000801080a */
        /* <DEDUP_REMOVED lines=32> */
[----:B------:R-:W-:Y:S01]  /*4d60*/  FFMA.FTZ R61, R61, UR44, -R10 ;  /* 0x0000002c3d3d7c23 */ /* 0x000fe2000801080a */
[----:B------:R-:W-:-:S02]  /*4d70*/  WARPGROUP.DEPBAR.LE gsb0, 0x0 ;  /* 0x00008000000079c5 */ /* 0x000fc40000010000 */
[----:B------:R-:W-:Y:S01]  /*4d80*/  WARPGROUP.ARRIVE ;  /* 0x00000000000079c5 */ /* 0x000fe20000000000 */
[----:B------:R-:W-:-:S01]  /*4d90*/  FFMA.FTZ R64, R64, UR44, -R10 ;  /* 0x0000002c40407c23 */ /* 0x000fc2000801080a */
[--C-:B------:R-:W-:Y:S01]  /*4da0*/  FFMA.FTZ R65, R65, UR44, -R10.reuse ;  /* 0x0000002c41417c23 */ /* 0x100fe2000801080a */
[----:B------:R-:W-:-:S01]  /*4db0*/  FFMA.FTZ R68, R68, UR44, -R10 ;  /* 0x0000002c44447c23 */ /* 0x000fc2000801080a */
[----:B------:R-:W-:Y:S01]  /*4dc0*/  FFMA.FTZ R69, R69, UR44, -R10 ;  /* 0x0000002c45457c23 */ /* 0x000fe2000801080a */
[----:B------:R-:W-:-:S01]  /*4dd0*/  FADD.FTZ R5, -R9, R5 ;  /* 0x0000000509057221 */ /* 0x000fc20000010100 */
[----:B------:R-:W-:Y:S01]  /*4de0*/  QGMMA.64x64x32.F32.E4M3.E4M3 R24, R136, gdesc[UR4], R24, gsb0 ;  /* 0x00e0000488187df3 */ /* 0x000fe20008000818 */
[----:B------:R-:W-:Y:S01]  /*4df0*/  UIADD3 UR6, UR30, 0x100, URZ ;  /* 0x000001001e067890 */ /* 0x000fe2000fffe03f */
[----:B------:R-:W-:Y:S01]  /*4e00*/  FFMA.FTZ R10, R9, R112, -8 ;  /* 0xc1000000090a7423 */ /* 0x000fe20000010070 */
[----:B------:R-:W-:Y:S01]  /*4e10*/  UMOV UR7, 0xc0000010 ;  /* 0xc000001000077882 */ /* 0x000fe20000000000 */
[----:B------:R-:W-:Y:S01]  /*4e20*/  FMUL.FTZ R5, R5, UR44 ;  /* 0x0000002c05057c20 */ /* 0x000fe20008410000 */
[----:B------:R-:W-:Y:S01]  /*4e30*/  MUFU.EX2 R6, R14 ;  /* 0x0000000e00067308 */ /* 0x000fe20000000800 */
[----:B------:R-:W-:-:S01]  /*4e40*/  FFMA.FTZ R112, R122, UR44, -R10 ;  /* 0x0000002c7a707c23 */ /* 0x000fc2000801080a */
[--C-:B------:R-:W-:Y:S01]  /*4e50*/  FFMA.FTZ R109, R123, UR44, -R10.reuse ;  /* 0x0000002c7b6d7c23 */ /* 0x100fe2000801080a */
[----:B------:R-:W-:-:S01]  /*4e60*/  FFMA.FTZ R113, R126, UR44, -R10 ;  /* 0x0000002c7e717c23 */ /* 0x000fc2000801080a */
[--C-:B------:R-:W-:Y:S01]  /*4e70*/  FFMA.FTZ R116, R127, UR44, -R10.reuse ;  /* 0x0000002c7f747c23 */ /* 0x100fe2000801080a */
[----:B------:R-:W-:-:S01]  /*4e80*/  FFMA.FTZ R117, R130, UR44, -R10 ;  /* 0x0000002c82757c23 */ /* 0x000fc2000801080a */
[--C-:B------:R-:W-:Y:S01]  /*4e90*/  FFMA.FTZ R120, R131, UR44, -R10.reuse ;  /* 0x0000002c83787c23 */ /* 0x100fe2000801080a */
[----:B------:R-:W-:-:S01]  /*4ea0*/  FFMA.FTZ R121, R134, UR44, -R10 ;  /* 0x0000002c86797c23 */ /* 0x000fc2000801080a */
[----:B------:R-:W0:Y:S01]  /*4eb0*/  MUFU.EX2 R11, R11 ;  /* 0x0000000b000b7308 */ /* 0x000e220000000800 */
[----:B------:R-:W-:-:S01]  /*4ec0*/  FFMA.FTZ R122, R135, UR44, -R10 ;  /* 0x0000002c877a7c23 */ /* 0x000fc2000801080a */
[--C-:B------:R-:W-:Y:S01]  /*4ed0*/  FFMA.FTZ R106, R106, UR44, -R10.reuse ;  /* 0x0000002c6a6a7c23 */ /* 0x100fe2000801080a */
[----:B------:R-:W-:-:S01]  /*4ee0*/  FFMA.FTZ R107, R107, UR44, -R10 ;  /* 0x0000002c6b6b7c23 */ /* 0x000fc2000801080a */
[--C-:B------:R-:W-:Y:S01]  /*4ef0*/  FFMA.FTZ R110, R110, UR44, -R10.reuse ;  /* 0x0000002c6e6e7c23 */ /* 0x100fe2000801080a */
[----:B------:R-:W-:-:S01]  /*4f00*/  FFMA.FTZ R111, R111, UR44, -R10 ;  /* 0x0000002c6f6f7c23 */ /* 0x000fc2000801080a */
[--C-:B------:R-:W-:Y:S01]  /*4f10*/  FFMA.FTZ R114, R114, UR44, -R10.reuse ;  /* 0x0000002c72727c23 */ /* 0x100fe2000801080a */
[----:B------:R-:W-:-:S01]  /*4f20*/  FFMA.FTZ R115, R115, UR44, -R10 ;  /* 0x0000002c73737c23 */ /* 0x000fc2000801080a */
        /* <DEDUP_REMOVED lines=8> */
[----:B------:R-:W1:Y:S01]  /*4fb0*/  MUFU.EX2 R112, R112 ;  /* 0x0000007000707308 */ /* 0x000e620000000800 */
[----:B0-----:R-:W-:-:S01]  /*4fc0*/  FFMA.FTZ R7, R6, R7, R11 ;  /* 0x0000000706077223 */ /* 0x001fc2000001000b */
        /* <DEDUP_REMOVED lines=14> */
[----:B------:R-:W2:Y:S01]  /*50b0*/  MUFU.EX2 R109, R109 ;  /* 0x0000006d006d7308 */ /* 0x000ea20000000800 */
[----:B-1----:R-:W-:-:S01]  /*50c0*/  FFMA.FTZ R8, R5, R8, R112 ;  /* 0x0000000805087223 */ /* 0x002fc20000010070 */
[--C-:B------:R-:W-:Y:S01]  /*50d0*/  FFMA.FTZ R62, R62, UR44, -R10.reuse ;  /* 0x0000002c3e3e7c23 */ /* 0x100fe2000801080a */
[----:B------:R-:W-:-:S01]  /*50e0*/  FFMA.FTZ R63, R63, UR44, -R10 ;  /* 0x0000002c3f3f7c23 */ /* 0x000fc2000801080a */
[--C-:B------:R-:W-:Y:S01]  /*50f0*/  FFMA.FTZ R66, R66, UR44, -R10.reuse ;  /* 0x0000002c42427c23 */ /* 0x100fe2000801080a */
[----:B------:R-:W-:-:S01]  /*5100*/  FFMA.FTZ R67, R67, UR44, -R10 ;  /* 0x0000002c43437c23 */ /* 0x000fc2000801080a */
[--C-:B------:R-:W-:Y:S01]  /*5110*/  FFMA.FTZ R70, R70, UR44, -R10.reuse ;  /* 0x0000002c46467c23 */ /* 0x100fe2000801080a */
[----:B------:R-:W-:-:S01]  /*5120*/  FFMA.FTZ R10, R71, UR44, -R10 ;  /* 0x0000002c470a7c23 */ /* 0x000fc2000801080a */
[----:B------:R-:W1:Y:S01]  /*5130*/  MUFU.EX2 R13, R13 ;  /* 0x0000000d000d7308 */ /* 0x000e620000000800 */
[----:B0-----:R-:W-:-:S07]  /*5140*/  FADD.FTZ R124, R12, R7 ;  /* 0x000000070c7c7221 */ /* 0x001fce0000010000 */
[----:B------:R-:W0:Y:S01]  /*5150*/  MUFU.EX2 R113, R113 ;  /* 0x0000007100717308 */ /* 0x000e220000000800 */
[----:B--2---:R-:W-:-:S07]  /*5160*/  FADD.FTZ R8, R109, R8 ;  /* 0x000000086d087221 */ /* 0x004fce0000010000 */
[----:B------:R2:W3:Y:S01]  /*5170*/  MUFU.EX2 R14, R125 ;  /* 0x0000007d000e7308 */ /* 0x0004e20000000800 */
[----:B-1----:R-:W-:-:S07]  /*5180*/  FADD.FTZ R7, R13, R124 ;  /* 0x0000007c0d077221 */ /* 0x002fce0000010000 */
[----:B------:R-:W1:Y:S01]  /*5190*/  MUFU.EX2 R116, R116 ;  /* 0x0000007400747308 */ /* 0x000e620000000800 */
[----:B------:R-:W-:Y:S02]  /*51a0*/  WARPGROUP.DEPBAR.LE gsb0, 0x0 ;  /* 0x00008000000079c5 */ /* 0x000fe40000010000 */
[----:B------:R-:W-:Y:S01]  /*51b0*/  WARPGROUP.ARRIVE ;  /* 0x00000000000079c5 */ /* 0x000fe20000000000 */
[----:B0-----:R-:W-:-:S01]  /*51c0*/  FADD.FTZ R123, R113, R8 ;  /* 0x00000008717b7221 */ /* 0x001fc20000010000 */
[----:B--2---:R-:W-:-:S03]  /*51d0*/  IMAD.U32 R125, RZ, RZ, UR34 ;  /* 0x00000022ff7d7e24 */ /* 0x004fc6000f8e00ff */
[----:B------:R-:W0:Y:S01]  /*51e0*/  MUFU.EX2 R15, R15 ;  /* 0x0000000f000f7308 */ /* 0x000e220000000800 */
[----:B------:R-:W-:Y:S01]  /*51f0*/  QGMMA.64x64x32.F32.E4M3.E4M3 R24, R140, gdesc[UR4], R24, gsb0 ;  /* 0x00e000048c187df3 */ /* 0x000fe20008000818 */
[----:B------:R-:W-:Y:S01]  /*5200*/  UIADD3 UR6, UR30, 0x180, URZ ;  /* 0x000001801e067890 */ /* 0x000fe2000fffe03f */
[----:B---3--:R-:W-:Y:S01]  /*5210*/  FADD.FTZ R8, R14, R7 ;  /* 0x000000070e087221 */ /* 0x008fe20000010000 */
[----:B------:R-:W-:Y:S01]  /*5220*/  UMOV UR7, 0xc0000010 ;  /* 0xc000001000077882 */ /* 0x000fe20000000000 */
[----:B------:R-:W-:-:S03]  /*5230*/  UIADD3 UR30, UR30, 0x200, URZ ;  /* 0x000002001e1e7890 */ /* 0x000fc6000fffe03f */
        /* <DEDUP_REMOVED lines=17> */
[----:B--2---:R-:W-:-:S01]  /*5350*/  FADD.FTZ R123, R122, R123 ;  /* 0x0000007b7a7b7221 */ /* 0x004fc20000010000 */
[----:B------:R-:W-:Y:S02]  /*5360*/  WARPGROUP.DEPBAR.LE gsb0, 0x0 ;  /* 0x00008000000079c5 */ /* 0x000fe40000010000 */
[----:B------:R-:W-:-:S04]  /*5370*/  WARPGROUP.ARRIVE ;  /* 0x00000000000079c5 */ /* 0x000fc80000000000 */
[----:B------:R-:W2:Y:S01]  /*5380*/  MUFU.EX2 R20, R20 ;  /* 0x0000001400147308 */ /* 0x000ea20000000800 */
[----:B-1----:R-:W-:-:S01]  /*5390*/  FADD.FTZ R7, R19, R8 ;  /* 0x0000000813077221 */ /* 0x002fc20000010000 */
[----:B------:R-:W-:Y:S01]  /*53a0*/  QGMMA.64x64x32.F32.E4M3.E4M3 R24, R144, gdesc[UR4], R24, gsb0 ;  /* 0x00e0000490187df3 */ /* 0x000fe20008000818 */
[----:B------:R-:W-:Y:S01]  /*53b0*/  UMOV UR6, UR30 ;  /* 0x0000001e00067c82 */ /* 0x000fe20008000000 */
[----:B0-----:R-:W-:-:S04]  /*53c0*/  FADD.FTZ R8, R106, R123 ;  /* 0x0000007b6a087221 */ /* 0x001fc80000010000 */
[----:B------:R-:W0:Y:S01]  /*53d0*/  MUFU.EX2 R107, R107 ;  /* 0x0000006b006b7308 */ /* 0x000e220000000800 */
[----:B------:R-:W-:-:S07]  /*53e0*/  UMOV UR7, 0xc0000010 ;  /* 0xc000001000077882 */ /* 0x000fce0000000000 */
[----:B------:R-:W1:Y:S01]  /*53f0*/  MUFU.EX2 R21, R21 ;  /* 0x0000001500157308 */ /* 0x000e620000000800 */
[----:B--2---:R-:W-:-:S07]  /*5400*/  FADD.FTZ R124, R20, R7 ;  /* 0x00000007147c7221 */ /* 0x004fce0000010000 */
[----:B------:R-:W2:Y:S01]  /*5410*/  MUFU.EX2 R110, R110 ;  /* 0x0000006e006e7308 */ /* 0x000ea20000000800 */
[----:B0-----:R-:W-:-:S07]  /*5420*/  FADD.FTZ R7, R107, R8 ;  /* 0x000000086b077221 */ /* 0x001fce0000010000 */
[----:B------:R-:W0:Y:S01]  /*5430*/  MUFU.EX2 R22, R22 ;  /* 0x0000001600167308 */ /* 0x000e220000000800 */
[----:B-1----:R-:W-:-:S07]  /*5440*/  FADD.FTZ R123, R21, R124 ;  /* 0x0000007c157b7221 */ /* 0x002fce0000010000 */
        /* <DEDUP_REMOVED lines=11> */
[----:B-1----:R-:W-:-:S01]  /*5500*/  FADD.FTZ R124, R104, R123 ;  /* 0x0000007b687c7221 */ /* 0x002fc20000010000 */
[----:B------:R-:W-:Y:S02]  /*5510*/  WARPGROUP.DEPBAR.LE gsb0, 0x0 ;  /* 0x00008000000079c5 */ /* 0x000fe40000010000 */
[----:B------:R-:W-:-:S04]  /*5520*/  WARPGROUP.ARRIVE ;  /* 0x00000000000079c5 */ /* 0x000fc80000000000 */
[----:B------:R-:W1:Y:S01]  /*5530*/  MUFU.EX2 R118, R118 ;  /* 0x0000007600767308 */ /* 0x000e620000000800 */
[----:B--2---:R-:W-:-:S01]  /*5540*/  FADD.FTZ R7, R115, R8 ;  /* 0x0000000873077221 */ /* 0x004fc20000010000 */
[----:B------:R-:W-:Y:S06]  /*5550*/  QGMMA.64x64x32.F32.E4M3.E4M3 R24, R148, gdesc[UR4], R24, gsb0 ;  /* 0x00e0000494187df3 */ /* 0x000fec0008000818 */
        /* <DEDUP_REMOVED lines=19> */
[----:B0-----:R-:W-:-:S01]  /*5690*/  FADD.FTZ R124, R94, R123 ;  /* 0x0000007b5e7c7221 */ /* 0x001fc20000010000 */
[----:B------:R-:W-:-:S06]  /*56a0*/  WARPGROUP.DEPBAR.LE gsb0, 0x0 ;  /* 0x00008000000079c5 */ /* 0x000fcc0000010000 */
        /* <DEDUP_REMOVED lines=54> */
[----:B------:R-:W-:-:S05]  /*5a10*/  @!P1 VIADD R7, R125, 0x12440 ;  /* 0x000124407d079836 */ /* 0x000fca0000000000 */
[----:B------:R-:W-:Y:S01]  /*5a20*/  @!P1 PRMT R7, RZ, 0x654, R7 ;  /* 0x00000654ff079816 */ /* 0x000fe20000000007 */
[----:B------:R-:W0:Y:S01]  /*5a30*/  MUFU.EX2 R59, R59 ;  /* 0x0000003b003b7308 */ /* 0x000e220000000800 */
[----:B-1----:R-:W-:-:S02]  /*5a40*/  FADD.FTZ R124, R58, R123 ;  /* 0x0000007b3a7c7221 */ /* 0x002fc40000010000 */
[----:B------:R1:W-:Y:S05]  /*5a50*/  @!P1 SYNCS.ARRIVE.TRANS64.RED.A1T0 RZ, [R7+URZ], RZ ;  /* 0x000000ff07ff99a7 */ /* 0x0003ea000810043f */
[----:B------:R-:W3:Y:S01]  /*5a60*/  MUFU.EX2 R60, R60 ;  /* 0x0000003c003c7308 */ /* 0x000ee20000000800 */
[----:B--2---:R-:W-:-:S07]  /*5a70*/  FADD.FTZ R123, R57, R8 ;  /* 0x00000008397b7221 */ /* 0x004fce0000010000 */
[----:B------:R-:W2:Y:S01]  /*5a80*/  MUFU.EX2 R62, R62 ;  /* 0x0000003e003e7308 */ /* 0x000ea20000000800 */
[----:B0-----:R-:W-:-:S07]  /*5a90*/  FADD.FTZ R125, R59, R124 ;  /* 0x0000007c3b7d7221 */ /* 0x001fce0000010000 */
[----:B------:R-:W1:Y:S01]  /*5aa0*/  MUFU.EX2 R61, R61 ;  /* 0x0000003d003d7308 */ /* 0x000e620000000800 */
[----:B---3--:R-:W-:-:S07]  /*5ab0*/  FADD.FTZ R8, R60, R123 ;  /* 0x0000007b3c087221 */ /* 0x008fce0000010000 */
        /* <DEDUP_REMOVED lines=17> */
[----:B0-----:R-:W-:-:S01]  /*5bd0*/  FADD.FTZ R71, R70, R71 ;  /* 0x0000004746477221 */ /* 0x001fc20000010000 */
[----:B--2---:R-:W-:-:S03]  /*5be0*/  FADD.FTZ R7, R69, R8 ;  /* 0x0000000845077221 */ /* 0x004fc60000010000 */
[----:B-1----:R-:W-:Y:S01]  /*5bf0*/  FADD.FTZ R8, R10, R71 ;  /* 0x000000470a087221 */ /* 0x002fe20000010000 */
[----:B------:R-:W-:Y:S06]  /*5c00*/  @!P0 BRA `(.L_x_28) ;  /* 0x0000000000048947 */ /* 0x000fec0003800000 */
[----:B------:R-:W-:Y:S01]  /*5c10*/  BPT.TRAP 0x1 ;  /* 0x000000040000795c */ /* 0x000fe20000300000 */
.L_x_28:
[----:B------:R-:W-:Y:S01]  /*5c20*/  UISETP.GT.AND UP0, UPT, UR33, UR37, UPT ;  /* 0x000000252100728c */ /* 0x000fe2000bf04270 */
[----:B------:R-:W-:Y:S01]  /*5c30*/  F2FP.SATFINITE.E4M3.F32.PACK_AB_MERGE_C R13, R14, R13, RZ ;  /* 0x0000000d0e0d723e */ /* 0x000fe200048070ff */
[----:B------:R-:W-:Y:S01]  /*5c40*/  UIADD3 UR6, UR8, 0x12460, URZ ;  /* 0x0001246008067890 */ /* 0x000fe2000fffe03f */
[----:B------:R-:W-:Y:S01]  /*5c50*/  F2FP.SATFINITE.E4M3.F32.PACK_AB_MERGE_C R113, R116, R113, RZ ;  /* 0x000000717471723e */ /* 0x000fe200048070ff */
[----:B------:R-:W-:Y:S01]  /*5c60*/  UIADD3 UR33, UR33, -0x1, URZ ;  /* 0xffffffff21217890 */ /* 0x000fe2000fffe03f */
[----:B------:R-:W-:Y:S01]  /*5c70*/  F2FP.SATFINITE.E4M3.F32.PACK_AB_MERGE_C R17, R18, R17, RZ ;  /* 0x000000111211723e */ /* 0x000fe200048070ff */
[----:B------:R-:W-:Y:S01]  /*5c80*/  UPRMT UR6, UR31, 0x654, UR6 ;  /* 0x000006541f067896 */ /* 0x000fe20008000006 */
[----:B------:R-:W-:Y:S01]  /*5c90*/  PLOP3.LUT P2, PT, PT, PT, UP0, 0x80, 0x0 ;  /* 0x000000000000781c */ /* 0x000fe20003f4f008 */
[----:B------:R-:W-:Y:S01]  /*5ca0*/  UMOV UR29, UR28 ;  /* 0x0000001c001d7c82 */ /* 0x000fe20008000000 */
[----:B------:R-:W-:Y:S01]  /*5cb0*/  F2FP.SATFINITE.E4M3.F32.PACK_AB_MERGE_C R121, R122, R121, RZ ;  /* 0x000000797a79723e */ /* 0x000fe200048070ff */
[----:B------:R-:W-:Y:S01]  /*5cc0*/  FMUL.FTZ R26, R26, R5 ;  /* 0x000000051a1a7220 */ /* 0x000fe20000410000 */
[----:B------:R-:W-:Y:S01]  /*5cd0*/  F2FP.SATFINITE.E4M3.F32.PACK_AB_MERGE_C R21, R22, R21, RZ ;  /* 0x000000151615723e */ /* 0x000fe200048070ff */
[-C--:B------:R-:W-:Y:S01]  /*5ce0*/  FMUL.FTZ R27, R27, R5.reuse ;  /* 0x000000051b1b7220 */ /* 0x080fe20000410000 */
[----:B------:R-:W-:Y:S01]  /*5cf0*/  F2FP.SATFINITE.E4M3.F32.PACK_AB_MERGE_C R110, R111, R110, RZ ;  /* 0x0000006e6f6e723e */ /* 0x000fe200048070ff */
[----:B------:R-:W-:Y:S01]  /*5d00*/  FMUL.FTZ R30, R30, R5 ;  /* 0x000000051e1e7220 */ /* 0x000fe20000410000 */
[----:B------:R-:W-:Y:S01]  /*5d10*/  F2FP.SATFINITE.E4M3.F32.PACK_AB_MERGE_C R105, R108, R105, RZ ;  /* 0x000000696c69723e */ /* 0x000fe200048070ff */
[----:B------:R-:W-:Y:S01]  /*5d20*/  SYNCS.ARRIVE.TRANS64.RED.A1T0 RZ, [UR6], RZ ;  /* 0x000000ffffff79a7 */ /* 0x000fe20008100406 */
[----:B------:R-:W-:Y:S01]  /*5d30*/  F2FP.SATFINITE.E4M3.F32.PACK_AB_MERGE_C R118, R119, R118, RZ ;  /* 0x000000767776723e */ /* 0x000fe200048070ff */
[-C--:B------:R-:W-:Y:S01]  /*5d40*/  FMUL.FTZ R31, R31, R5.reuse ;  /* 0x000000051f1f7220 */ /* 0x080fe20000410000 */
        /* <DEDUP_REMOVED lines=23> */
[----:B------:R-:W-:Y:S01]  /*5ec0*/  FMUL.FTZ R55, R55, R5 ;  /* 0x0000000537377220 */ /* 0x000fe20000410000 */
[----:B------:R-:W-:Y:S01]  /*5ed0*/  R2UR UR30, R0 ;  /* 0x00000000001e72ca */ /* 0x000fe200000e0000 */
[-C--:B------:R-:W-:Y:S01]  /*5ee0*/  FMUL.FTZ R24, R24, R6.reuse ;  /* 0x0000000618187220 */ /* 0x080fe20000410000 */
[----:B------:R-:W-:Y:S01]  /*5ef0*/  F2FP.SATFINITE.E4M3.F32.PACK_AB_MERGE_C R152, R12, R11, R13 ;  /* 0x0000000b0c98723e */ /* 0x000fe2000480700d */
[----:B------:R-:W-:Y:S01]  /*5f00*/  FMUL.FTZ R25, R25, R6 ;  /* 0x0000000619197220 */ /* 0x000fe20000410000 */
[----:B------:R-:W-:Y:S01]  /*5f10*/  F2FP.SATFINITE.E4M3.F32.PACK_AB_MERGE_C R153, R109, R112, R113 ;  /* 0x000000706d99723e */ /* 0x000fe20004807071 */
[-C--:B------:R-:W-:Y:S01]  /*5f20*/  FMUL.FTZ R28, R28, R6.reuse ;  /* 0x000000061c1c7220 */ /* 0x080fe20000410000 */
[----:B------:R-:W-:Y:S01]  /*5f30*/  F2FP.SATFINITE.E4M3.F32.PACK_AB_MERGE_C R154, R16, R15, R17 ;  /* 0x0000000f109a723e */ /* 0x000fe20004807011 */
[-C--:B------:R-:W-:Y:S01]  /*5f40*/  FMUL.FTZ R29, R29, R6.reuse ;  /* 0x000000061d1d7220 */ /* 0x080fe20000410000 */
[----:B------:R-:W-:Y:S01]  /*5f50*/  F2FP.SATFINITE.E4M3.F32.PACK_AB_MERGE_C R155, R120, R117, R121 ;  /* 0x00000075789b723e */ /* 0x000fe20004807079 */
[-C--:B------:R-:W-:Y:S01]  /*5f60*/  FMUL.FTZ R32, R32, R6.reuse ;  /* 0x0000000620207220 */ /* 0x080fe20000410000 */
[----:B------:R-:W-:Y:S01]  /*5f70*/  F2FP.SATFINITE.E4M3.F32.PACK_AB_MERGE_C R136, R20, R19, R21 ;  /* 0x000000131488723e */ /* 0x000fe20004807015 */
[----:B------:R-:W-:Y:S01]  /*5f80*/  FMUL.FTZ R33, R33, R6 ;  /* 0x0000000621217220 */ /* 0x000fe20000410000 */
[----:B------:R-:W-:Y:S01]  /*5f90*/  F2FP.SATFINITE.E4M3.F32.PACK_AB_MERGE_C R137, R107, R106, R110 ;  /* 0x0000006a6b89723e */ /* 0x000fe2000480706e */
[-C--:B------:R-:W-:Y:S01]  /*5fa0*/  FMUL.FTZ R36, R36, R6.reuse ;  /* 0x0000000624247220 */ /* 0x080fe20000410000 */
[----:B------:R-:W-:Y:S01]  /*5fb0*/  F2FP.SATFINITE.E4M3.F32.PACK_AB_MERGE_C R138, R104, R23, R105 ;  /* 0x00000017688a723e */ /* 0x000fe20004807069 */
[----:B------:R-:W-:Y:S01]  /*5fc0*/  FMUL.FTZ R37, R37, R6 ;  /* 0x0000000625257220 */ /* 0x000fe20000410000 */
        /* <DEDUP_REMOVED lines=17> */
[----:B------:R-:W-:Y:S01]  /*60e0*/  IMAD.MOV.U32 R5, RZ, RZ, R9 ;  /* 0x000000ffff057224 */ /* 0x000fe200078e0009 */
[----:B------:R-:W-:Y:S01]  /*60f0*/  F2FP.SATFINITE.E4M3.F32.PACK_AB_MERGE_C R148, R57, R56, R60 ;  /* 0x000000383994723e */ /* 0x000fe2000480703c */
[----:B------:R-:W-:Y:S01]  /*6100*/  IMAD.MOV.U32 R11, RZ, RZ, R4 ;  /* 0x000000ffff0b7224 */ /* 0x000fe200078e0004 */
[----:B------:R-:W-:-:S02]  /*6110*/  F2FP.SATFINITE.E4M3.F32.PACK_AB_MERGE_C R149, R59, R58, R62 ;  /* 0x0000003a3b95723e */ /* 0x000fc4000480703e */
[----:B------:R-:W-:Y:S02]  /*6120*/  F2FP.SATFINITE.E4M3.F32.PACK_AB_MERGE_C R150, R65, R64, R68 ;  /* 0x000000404196723e */ /* 0x000fe40004807044 */
[----:B------:R-:W-:Y:S01]  /*6130*/  F2FP.SATFINITE.E4M3.F32.PACK_AB_MERGE_C R151, R67, R66, R70 ;  /* 0x000000424397723e */ /* 0x000fe20004807046 */
[----:B------:R-:W-:Y:S06]  /*6140*/  @P2 BRA `(.L_x_29) ;  /* 0xffffffdc00582947 */ /* 0x000fec000383ffff */
.L_x_19:
[----:B------:R-:W-:Y:S06]  /*6150*/  BAR.ARV 0x8, 0x200 ;  /* 0x0208000000007b1d */ /* 0x000fec0000002000 */
[----:B------:R-:W-:Y:S05]  /*6160*/  @!P0 BRA `(.L_x_30) ;  /* 0x0000000000048947 */ /* 0x000fea0003800000 */
[----:B------:R-:W-:Y:S01]  /*6170*/  BPT.TRAP 0x1 ;  /* 0x000000040000795c */ /* 0x000fe20000300000 */
.L_x_30:
[----:B------:R-:W-:Y:S01]  /*6180*/  R2UR UR16, R0 ;  /* 0x00000000001072ca */ /* 0x000fe200000e0000 */
[----:B------:R-:W-:-:S05]  /*6190*/  IMAD.U32 R2, RZ, RZ, UR28 ;  /* 0x0000001cff027e24 */ /* 0x000fca000f8e00ff */
[----:B------:R-:W-:-:S07]  /*61a0*/  SHF.L.U32 R2, R2, 0x1f, RZ ;  /* 0x0000001f02027819 */ /* 0x000fce00000006ff */
[----:B------:R-:W-:-:S09]  /*61b0*/  ULEA UR16, UR16, UR38, 0x3 ;  /* 0x0000002610107291 */ /* 0x000fd2000f8e183f */
[----:B------:R0:W1:Y:S01]  /*61c0*/  SYNCS.PHASECHK.TRANS64.TRYWAIT P1, [UR16+0x12450], R2 ;  /* 0x01245002ff0075a7 */ /* 0x0000620008020150 */
[----:B------:R-:W-:Y:S05]  /*61d0*/  @!P0 BRA `(.L_x_31) ;  /* 0x0000000000048947 */ /* 0x000fea0003800000 */
[----:B------:R-:W-:Y:S01]  /*61e0*/  BPT.TRAP 0x1 ;  /* 0x000000040000795c */ /* 0x000fe20000300000 */
.L_x_31:
[----:B-1----:R-:W-:Y:S05]  /*61f0*/  @P1 BRA `(.L_x_32) ;  /* 0x0000000000081947 */ /* 0x002fea0003800000 */
[----:B------:R-:W1:Y:S02]  /*6200*/  SYNCS.PHASECHK.TRANS64.TRYWAIT P1, [UR16+0x12450], R2 ;  /* 0x01245002ff0075a7 */ /* 0x000e640008020150 */
[----:B-1----:R-:W-:Y:S05]  /*6210*/  @!P1 BRA `(.L_x_33) ;  /* 0x0000005000789947 */ /* 0x002fea0003800000 */
.L_x_32:
[----:B------:R-:W-:Y:S01]  /*6220*/  ULDC.64 UR10, c[0x0][0x9a0] ;  /* 0x00026800000a7ab9 */ /* 0x000fe20000000a00 */
[----:B------:R-:W-:Y:S01]  /*6230*/  UIADD3 UR38, UR38, 0x200, URZ ;  /* 0x0000020026267890 */ /* 0x000fe2000fffe03f */
[----:B------:R-:W-:Y:S01]  /*6240*/  R2UR UR14, R0 ;  /* 0x00000000000e72ca */ /* 0x000fe200000e0000 */
[----:B------:R-:W-:Y:S01]  /*6250*/  UISETP.NE.U32.AND UP0, UPT, UR10, URZ, UPT ;  /* 0x0000003f0a00728c */ /* 0x000fe2000bf05070 */
[----:B------:R-:W-:Y:S01]  /*6260*/  WARPGROUP.ARRIVE ;  /* 0x00000000000079c5 */ /* 0x000fe20000000000 */
[----:B------:R-:W-:Y:S01]  /*6270*/  USHF.R.U32.HI UR38, URZ, 0x4, UR38 ;  /* 0x000000043f267899 */ /* 0x000fe20008011626 */
[----:B------:R-:W-:Y:S01]  /*6280*/  IMAD.MOV.U32 R5, RZ, RZ, 0x3f800000 ;  /* 0x3f800000ff057424 */ /* 0x000fe200078e00ff */
[----:B------:R-:W-:Y:S02]  /*6290*/  UISETP.NE.AND.EX UP0, UPT, UR11, URZ, UPT, UP0 ;  /* 0x0000003f0b00728c */ /* 0x000fe4000bf05300 */
[----:B------:R-:W-:Y:S01]  /*62a0*/  ULOP3.LUT UR38, UR38, 0x3fff, URZ, 0xc0, !UPT ;  /* 0x00003fff26267892 */ /* 0x000fe2000f8ec03f */
[----:B------:R-:W-:-:S03]  /*62b0*/  UMOV UR15, 0xc0000010 ;  /* 0xc0000010000f7882 */ /* 0x000fc60000000000 */
[----:B------:R-:W-:Y:S01]  /*62c0*/  ULOP3.LUT UR38, UR38, 0x10000, URZ, 0xfc, !UPT ;  /* 0x0001000026267892 */ /* 0x000fe2000f8efc3f */
[----:B------:R-:W-:-:S04]  /*62d0*/  PLOP3.LUT P1, PT, PT, PT, UP0, 0x80, 0x0 ;  /* 0x000000000000781c */ /* 0x000fc80003f2f008 */
[----:B------:R-:W-:Y:S01]  /*62e0*/  @UP0 ULDC.64 UR8, c[0x0][0x9c8] ;  /* 0x0002720000080ab9 */ /* 0x000fe20000000a00 */
[----:B------:R-:W-:Y:S02]  /*62f0*/  @UP0 USHF.R.S32.HI UR7, URZ, 0x1f, UR36 ;  /* 0x0000001f3f070899 */ /* 0x000fe40008011424 */
[----:B------:R-:W-:Y:S02]  /*6300*/  @UP0 UIMAD UR6, UR40, UR8, URZ ;  /* 0x00000008280602a4 */ /* 0x000fe4000f8e023f */
[----:B------:R-:W-:Y:S02]  /*6310*/  @UP0 UIMAD.WIDE.U32 UR4, UR39, UR8, URZ ;  /* 0x00000008270402a5 */ /* 0x000fe4000f8e003f */
[----:B------:R-:W-:Y:S02]  /*6320*/  UIMAD UR8, UR14, 0x280, UR38 ;  /* 0x000002800e0878a4 */ /* 0x000fe4000f8e0226 */
[----:B------:R-:W-:Y:S01]  /*6330*/  @UP0 UIMAD UR6, UR39, UR9, UR6 ;  /* 0x00000009270602a4 */ /* 0x000fe2000f8e0206 */
[----:B------:R-:W-:-:S02]  /*6340*/  @UP0 ULDC.64 UR12, c[0x0][0x9d0] ;  /* 0x00027400000c0ab9 */ /* 0x000fc40000000a00 */
[----:B------:R-:W-:Y:S02]  /*6350*/  @UP0 UIMAD UR7, UR7, UR12, URZ ;  /* 0x0000000c070702a4 */ /* 0x000fe4000f8e023f */
[----:B------:R-:W-:Y:S01]  /*6360*/  UMOV UR14, UR8 ;  /* 0x00000008000e7c82 */ /* 0x000fe20008000000 */
[----:B------:R-:W-:Y:S01]  /*6370*/  @UP0 UIADD3 UR5, UR5, UR6, URZ ;  /* 0x0000000605050290 */ /* 0x000fe2000fffe03f */
[----:B------:R-:W-:Y:S01]  /*6380*/  QGMMA.64x64x32.F32.E4M3.E4M3 R24, R152, gdesc[UR12], R24, gsb0 ;  /* 0x00e0000c98187df3 */ /* 0x000fe20008000818 */
[----:B------:R-:W-:Y:S02]  /*6390*/  @UP0 UIMAD UR7, UR36, UR13, UR7 ;  /* 0x0000000d240702a4 */ /* 0x000fe4000f8e0207 */
[----:B------:R-:W-:-:S04]  /*63a0*/  @UP0 UIMAD.WIDE.U32 UR4, UR36, UR12, UR4 ;  /* 0x0000000c240402a5 */ /* 0x000fc8000f8e0004 */
[----:B------:R-:W-:Y:S02]  /*63b0*/  @UP0 UIADD3 UR5, UR5, UR7, URZ ;  /* 0x0000000705050290 */ /* 0x000fe4000fffe03f */
[----:B------:R-:W-:-:S04]  /*63c0*/  @UP0 ULEA UR6, UP1, UR4, UR10, 0x2 ;  /* 0x0000000a04060291 */ /* 0x000fc8000f82103f */
[----:B------:R-:W-:Y:S02]  /*63d0*/  @UP0 ULEA.HI.X UR7, UR4, UR11, UR5, 0x2, UP1 ;  /* 0x0000000b04070291 */ /* 0x000fe400088f1405 */
[----:B01----:R-:W-:-:S04]  /*63e0*/  IMAD.U32 R2, RZ, RZ, UR6 ;  /* 0x00000006ff027e24 */ /* 0x003fc8000f8e00ff */
[----:B------:R-:W-:Y:S01]  /*63f0*/  IMAD.U32 R3, RZ, RZ, UR7 ;  /* 0x00000007ff037e24 */ /* 0x000fe2000f8e00ff */
[----:B------:R-:W-:-:S04]  /*6400*/  UIADD3 UR4, UR8, 0x80, URZ ;  /* 0x0000008008047890 */ /* 0x000fc8000fffe03f */
[----:B------:R0:W2:Y:S01]  /*6410*/  @P1 LDG.E R5, desc[UR42][R2.64] ;  /* 0x0000002a02051981 */ /* 0x0000a2000c1e1900 */
[----:B------:R-:W-:Y:S02]  /*6420*/  UMOV UR7, 0xc0000010 ;  /* 0xc000001000077882 */ /* 0x000fe40000000000 */
[----:B------:R-:W-:Y:S01]  /*6430*/  UMOV UR6, UR4 ;  /* 0x0000000400067c82 */ /* 0x000fe20008000000 */
[----:B------:R-:W-:Y:S02]  /*6440*/  WARPGROUP.DEPBAR.LE gsb0, 0x0 ;  /* 0x00008000000079c5 */ /* 0x000fe40000010000 */
[----:B------:R-:W-:-:S06]  /*6450*/  WARPGROUP.ARRIVE ;  /* 0x00000000000079c5 */ /* 0x000fcc0000000000 */
[----:B------:R-:W-:Y:S01]  /*6460*/  QGMMA.64x64x32.F32.E4M3.E4M3 R24, R136, gdesc[UR4], R24, gsb0 ;  /* 0x00e0000488187df3 */ /* 0x000fe20008000818 */
[----:B------:R-:W-:Y:S01]  /*6470*/  UIADD3 UR4, UR8, 0x100, URZ ;  /* 0x0000010008047890 */ /* 0x000fe2000fffe03f */
[----:B------:R-:W-:-:S06]  /*6480*/  UMOV UR7, 0xc0000010 ;  /* 0xc000001000077882 */ /* 0x000fcc0000000000 */
[----:B------:R-:W-:Y:S01]  /*6490*/  UMOV UR6, UR4 ;  /* 0x0000000400067c82 */ /* 0x000fe20008000000 */
[----:B------:R-:W-:Y:S02]  /*64a0*/  WARPGROUP.DEPBAR.LE gsb0, 0x0 ;  /* 0x00008000000079c5 */ /* 0x000fe40000010000 */
[----:B------:R-:W-:-:S06]  /*64b0*/  WARPGROUP.ARRIVE ;  /* 0x00000000000079c5 */ /* 0x000fcc0000000000 */
[----:B------:R-:W-:Y:S01]  /*64c0*/  QGMMA.64x64x32.F32.E4M3.E4M3 R24, R140, gdesc[UR4], R24, gsb0 ;  /* 0x00e000048c187df3 */ /* 0x000fe20008000818 */
[----:B------:R-:W-:Y:S01]  /*64d0*/  UIADD3 UR4, UR8, 0x180, URZ ;  /* 0x0000018008047890 */ /* 0x000fe2000fffe03f */
[----:B------:R-:W-:-:S06]  /*64e0*/  UMOV UR7, 0xc0000010 ;  /* 0xc000001000077882 */ /* 0x000fcc0000000000 */
[----:B------:R-:W-:Y:S01]  /*64f0*/  UMOV UR6, UR4 ;  /* 0x0000000400067c82 */ /* 0x000fe20008000000 */
[----:B------:R-:W1:Y:S04]  /*6500*/  SHFL.BFLY PT, R0, R7, 0x2, 0x1f ;  /* 0x0c401f0007007f89 */ /* 0x000e6800000e0000 */
[----:B------:R-:W3:Y:S01]  /*6510*/  SHFL.BFLY PT, R11, R8, 0x2, 0x1f ;  /* 0x0c401f00080b7f89 */ /* 0x000ee200000e0000 */
[----:B------:R-:W-:Y:S02]  /*6520*/  WARPGROUP.DEPBAR.LE gsb0, 0x0 ;  /* 0x00008000000079c5 */ /* 0x000fe40000010000 */
[----:B------:R-:W-:-:S06]  /*6530*/  WARPGROUP.ARRIVE ;  /* 0x00000000000079c5 */ /* 0x000fcc0000000000 */
[----:B------:R-:W-:Y:S01]  /*6540*/  QGMMA.64x64x32.F32.E4M3.E4M3 R24, R144, gdesc[UR4], R24, gsb0 ;  /* 0x00e0000490187df3 */ /* 0x000fe20008000818 */
[----:B-1----:R-:W-:Y:S01]  /*6550*/  FADD.FTZ R0, R0, R7 ;  /* 0x0000000700007221 */ /* 0x002fe20000010000 */
[----:B------:R-:W-:Y:S01]  /*6560*/  UIADD3 UR8, UR8, 0x200, URZ ;  /* 0x0000020008087890 */ /* 0x000fe2000fffe03f */
[----:B---3--:R-:W-:Y:S01]  /*6570*/  FADD.FTZ R11, R11, R8 ;  /* 0x000000080b0b7221 */ /* 0x008fe20000010000 */
[----:B------:R-:W-:Y:S02]  /*6580*/  UMOV UR7, 0xc0000010 ;  /* 0xc000001000077882 */ /* 0x000fe40000000000 */
[----:B0-----:R-:W0:Y:S03]  /*6590*/  SHFL.BFLY PT, R3, R0, 0x1, 0x1f ;  /* 0x0c201f0000037f89 */ /* 0x001e2600000e0000 */
[----:B------:R-:W-:Y:S01]  /*65a0*/  UMOV UR6, UR8 ;  /* 0x0000000800067c82 */ /* 0x000fe20008000000 */
[----:B------:R-:W1:Y:S01]  /*65b0*/  SHFL.BFLY PT, R2, R11, 0x1, 0x1f ;  /* 0x0c201f000b027f89 */ /* 0x000e6200000e0000 */
[----:B------:R-:W-:-:S02]  /*65c0*/  IMAD.MOV.U32 R6, RZ, RZ, RZ ;  /* 0x000000ffff067224 */ /* 0x000fc400078e00ff */
[----:B0-----:R-:W-:Y:S01]  /*65d0*/  FADD.FTZ R3, R0, R3 ;  /* 0x0000000300037221 */ /* 0x001fe20000010000 */
[----:B-1----:R-:W-:-:S04]  /*65e0*/  FADD.FTZ R13, R11, R2 ;  /* 0x000000020b0d7221 */ /* 0x002fc80000010000 */
[C---:B------:R-:W-:Y:S01]  /*65f0*/  FSETP.NE.FTZ.AND P1, PT, R3.reuse, RZ, PT ;  /* 0x000000ff0300720b */ /* 0x040fe20003f35000 */
[----:B------:R-:W-:Y:S01]  /*6600*/  FMUL.FTZ R7, R3, 0.00390625 ;  /* 0x3b80000003077820 */ /* 0x000fe20000410000 */
[----:B------:R-:W-:Y:S01]  /*6610*/  FMUL.FTZ R14, R13, 0.00390625 ;  /* 0x3b8000000d0e7820 */ /* 0x000fe20000410000 */
[----:B------:R-:W-:Y:S02]  /*6620*/  WARPGROUP.DEPBAR.LE gsb0, 0x0 ;  /* 0x00008000000079c5 */ /* 0x000fe40000010000 */
[----:B------:R-:W-:-:S06]  /*6630*/  WARPGROUP.ARRIVE ;  /* 0x00000000000079c5 */ /* 0x000fcc0000000000 */
[----:B------:R-:W-:Y:S01]  /*6640*/  QGMMA.64x64x32.F32.E4M3.E4M3 R24, R148, gdesc[UR4], R24, gsb0 ;  /* 0x00e0000494187df3 */ /* 0x000fe20008000818 */
[----:B------:R-:W-:Y:S02]  /*6650*/  FSETP.NE.FTZ.AND P2, PT, R7, RZ, PT ;  /* 0x000000ff0700720b */ /* 0x000fe40003f55000 */
[----:B------:R-:W-:Y:S01]  /*6660*/  FSETP.NE.FTZ.AND P3, PT, R14, RZ, PT ;  /* 0x000000ff0e00720b */ /* 0x000fe20003f75000 */
[----:B------:R0:W-:Y:S01]  /*6670*/  @P1 MUFU.RCP R6, R3 ;  /* 0x0000000300061308 */ /* 0x0001e20000001000 */
[----:B------:R-:W-:Y:S01]  /*6680*/  FSETP.NE.FTZ.AND P1, PT, R13, RZ, PT ;  /* 0x000000ff0d00720b */ /* 0x000fe20003f35000 */
[----:B------:R-:W-:-:S08]  /*6690*/  IMAD.MOV.U32 R10, RZ, RZ, RZ ;  /* 0x000000ffff0a7224 */ /* 0x000fd000078e00ff */
[----:B------:R-:W1:Y:S08]  /*66a0*/  @P2 MUFU.LG2 R7, R7 ;  /* 0x0000000700072308 */ /* 0x000e700000000c00 */
[----:B------:R-:W3:Y:S01]  /*66b0*/  @P3 MUFU.LG2 R11, R14 ;  /* 0x0000000e000b3308 */ /* 0x000ee20000000c00 */
[----:B------:R-:W-:-:S07]  /*66c0*/  IMAD.U32 R8, RZ, RZ, UR44 ;  /* 0x0000002cff087e24 */ /* 0x000fce000f8e00ff */
[----:B------:R-:W4:Y:S01]  /*66d0*/  @P1 MUFU.RCP R10, R13 ;  /* 0x0000000d000a1308 */ /* 0x000f220000001000 */
[----:B------:R-:W-:Y:S02]  /*66e0*/  IMAD.U32 R15, RZ, RZ, UR44 ;  /* 0x0000002cff0f7e24 */ /* 0x000fe4000f8e00ff */
[----:B0-----:R-:W-:Y:S01]  /*66f0*/  @P2 FMUL.FTZ R3, R8, 0.69314718246459960938 ;  /* 0x3f31721808032820 */ /* 0x001fe20000410000 */
[----:B-1----:R-:W-:Y:S01]  /*6700*/  @P2 FMUL.FTZ R8, R7, 0.69314718246459960938 ;  /* 0x3f31721807082820 */ /* 0x002fe20000410000 */
[----:B------:R-:W-:Y:S02]  /*6710*/  IMAD.MOV.U32 R0, RZ, RZ, -0x800000 ;  /* 0xff800000ff007424 */ /* 0x000fe400078e00ff */
[----:B------:R-:W-:Y:S01]  /*6720*/  @P3 FMUL.FTZ R15, R15, 0.69314718246459960938 ;  /* 0x3f3172180f0f3820 */ /* 0x000fe20000410000 */
[----:B------:R-:W-:Y:S02]  /*6730*/  IMAD.MOV.U32 R2, RZ, RZ, -0x800000 ;  /* 0xff800000ff027424 */ /* 0x000fe400078e00ff */
[----:B------:R-:W-:Y:S01]  /*6740*/  @P2 FFMA.FTZ R0, R3, R4, R8 ;  /* 0x0000000403002223 */ /* 0x000fe20000010008 */
[----:B---3--:R-:W-:Y:S01]  /*6750*/  @P3 FMUL.FTZ R12, R11, 0.69314718246459960938 ;  /* 0x3f3172180b0c3820 */ /* 0x008fe20000410000 */
[----:B--2---:R-:W-:-:S03]  /*6760*/  FMUL.FTZ R4, R6, R5 ;  /* 0x0000000506047220 */ /* 0x004fc60000410000 */
[----:B------:R-:W-:Y:S01]  /*6770*/  @P3 FFMA.FTZ R2, R15, R9, R12 ;  /* 0x000000090f023223 */ /* 0x000fe2000001000c */
[----:B----4-:R-:W-:Y:S01]  /*6780*/  FMUL.FTZ R5, R10, R5 ;  /* 0x000000050a057220 */ /* 0x010fe20000410000 */
[----:B------:R-:W-:Y:S02]  /*6790*/  WARPGROUP.DEPBAR.LE gsb0, 0x0 ;  /* 0x00008000000079c5 */ /* 0x000fe40000010000 */
[----:B------:R-:W-:Y:S05]  /*67a0*/  @!P0 BRA `(.L_x_34) ;  /* 0x0000000000048947 */ /* 0x000fea0003800000 */
[----:B------:R-:W-:Y:S01]  /*67b0*/  BPT.TRAP 0x1 ;  /* 0x000000040000795c */ /* 0x000fe20000300000 */
.L_x_34:
[----:B------:R-:W-:Y:S01]  /*67c0*/  UIADD3 UR4, UR16, 0x12460, URZ ;  /* 0x0001246010047890 */ /* 0x000fe2000fffe03f */
[-C--:B------:R-:W-:Y:S01]  /*67d0*/  FMUL.FTZ R6, R24, R4.reuse ;  /* 0x0000000418067220 */ /* 0x080fe20000410000 */
[-C--:B------:R-:W-:Y:S01]  /*67e0*/  FMUL.FTZ R8, R29, R4.reuse ;  /* 0x000000041d087220 */ /* 0x080fe20000410000 */
[-C--:B------:R-:W-:Y:S01]  /*67f0*/  FMUL.FTZ R10, R32, R4.reuse ;  /* 0x00000004200a7220 */ /* 0x080fe20000410000 */
[----:B------:R-:W-:Y:S01]  /*6800*/  UPRMT UR4, UR31, 0x654, UR4 ;  /* 0x000006541f047896 */ /* 0x000fe20008000004 */
[-C--:B------:R-:W-:Y:S01]  /*6810*/  FMUL.FTZ R11, R37, R4.reuse ;  /* 0x00000004250b7220 */ /* 0x080fe20000410000 */
[-C--:B------:R-:W-:Y:S01]  /*6820*/  FMUL.FTZ R12, R40, R4.reuse ;  /* 0x00000004280c7220 */ /* 0x080fe20000410000 */
[-C--:B------:R-:W-:Y:S01]  /*6830*/  FMUL.FTZ R13, R45, R4.reuse ;  /* 0x000000042d0d7220 */ /* 0x080fe20000410000 */
[-C--:B------:R-:W-:Y:S01]  /*6840*/  FMUL.FTZ R14, R48, R4.reuse ;  /* 0x00000004300e7220 */ /* 0x080fe20000410000 */
[-C--:B------:R-:W-:Y:S01]  /*6850*/  FMUL.FTZ R15, R53, R4.reuse ;  /* 0x00000004350f7220 */ /* 0x080fe20000410000 */
[-C--:B------:R-:W-:Y:S01]  /*6860*/  FMUL.FTZ R3, R28, R4.reuse ;  /* 0x000000041c037220 */ /* 0x080fe20000410000 */
[-C--:B------:R-:W-:Y:S01]  /*6870*/  FMUL.FTZ R7, R25, R4.reuse ;  /* 0x0000000419077220 */ /* 0x080fe20000410000 */
[-C--:B------:R-:W-:Y:S01]  /*6880*/  FMUL.FTZ R36, R36, R4.reuse ;  /* 0x0000000424247220 */ /* 0x080fe20000410000 */
[----:B------:R-:W-:Y:S01]  /*6890*/  SYNCS.ARRIVE.TRANS64.RED.A1T0 RZ, [UR4], RZ ;  /* 0x000000ffffff79a7 */ /* 0x000fe20008100404 */
[-C--:B------:R-:W-:Y:S01]  /*68a0*/  FMUL.FTZ R33, R33, R4.reuse ;  /* 0x0000000421217220 */ /* 0x080fe20000410000 */
[-C--:B------:R-:W-:Y:S01]  /*68b0*/  FMUL.FTZ R44, R44, R4.reuse ;  /* 0x000000042c2c7220 */ /* 0x080fe20000410000 */
[-C--:B------:R-:W-:Y:S01]  /*68c0*/  FMUL.FTZ R41, R41, R4.reuse ;  /* 0x0000000429297220 */ /* 0x080fe20000410000 */
[-C--:B------:R-:W-:Y:S01]  /*68d0*/  FMUL.FTZ R52, R52, R4.reuse ;  /* 0x0000000434347220 */ /* 0x080fe20000410000 */
[----:B------:R-:W-:Y:S01]  /*68e0*/  FMUL.FTZ R49, R49, R4 ;  /* 0x0000000431317220 */ /* 0x000fe20000410000 */
        /* <DEDUP_REMOVED lines=10> */
[----:B------:R-:W-:Y:S01]  /*6990*/  PLOP3.LUT P0, PT, PT, PT, PT, 0x8, 0x0 ;  /* 0x000000000000781c */ /* 0x000fe20003f0e170 */
[-C--:B------:R-:W-:Y:S01]  /*69a0*/  FMUL.FTZ R38, R38, R5.reuse ;  /* 0x0000000526267220 */ /* 0x080fe20000410000 */
[-C--:B------:R-:W-:Y:S01]  /*69b0*/  FMUL.FTZ R35, R35, R5.reuse ;  /* 0x0000000523237220 */ /* 0x080fe20000410000 */
[-C--:B------:R-:W-:Y:S01]  /*69c0*/  FMUL.FTZ R46, R46, R5.reuse ;  /* 0x000000052e2e7220 */ /* 0x080fe20000410000 */
[-C--:B------:R-:W-:Y:S01]  /*69d0*/  FMUL.FTZ R43, R43, R5.reuse ;  /* 0x000000052b2b7220 */ /* 0x080fe20000410000 */
[-C--:B------:R-:W-:Y:S01]  /*69e0*/  FMUL.FTZ R54, R54, R5.reuse ;  /* 0x0000000536367220 */ /* 0x080fe20000410000 */
[----:B------:R-:W-:-:S07]  /*69f0*/  FMUL.FTZ R51, R51, R5 ;  /* 0x0000000533337220 */ /* 0x000fce0000410000 */
.L_x_12:
[----:B------:R-:W-:Y:S05]  /*6a00*/  @P0 BRA `(.L_x_35) ;  /* 0x00000014006c0947 */ /* 0x000fea0003800000 */
[----:B------:R-:W0:Y:S01]  /*6a10*/  S2R R18, SR_TID.X ;  /* 0x0000000000127919 */ /* 0x000e220000002100 */
[----:B------:R-:W-:Y:S01]  /*6a20*/  ULDC.64 UR4, c[0x4][0x38] ;  /* 0x01000e0000047ab9 */ /* 0x000fe20000000a00 */
[----:B------:R-:W1:Y:S01]  /*6a30*/  LDC R27, c[0x0][0xbe8] ;  /* 0x0002fa00ff1b7b82 */ /* 0x000e620000000800 */
[----:B------:R-:W-:Y:S01]  /*6a40*/  ULDC.64 UR8, c[0x0][0xbd0] ;  /* 0x0002f40000087ab9 */ /* 0x000fe20000000a00 */
[----:B------:R-:W-:Y:S01]  /*6a50*/  USHF.R.S32.HI UR7, URZ, 0x1f, UR36 ;  /* 0x0000001f3f077899 */ /* 0x000fe20008011424 */
[----:B------:R-:W-:Y:S01]  /*6a60*/  ULDC.64 UR10, c[0x0][0xb38] ;  /* 0x0002ce00000a7ab9 */ /* 0x000fe20000000a00 */
[----:B0-----:R-:W-:-:S05]  /*6a70*/  IMAD.SHL.U32 R4, R18, 0x4, RZ ;  /* 0x0000000412047824 */ /* 0x001fca00078e00ff */
[----:B------:R-:W-:Y:S01]  /*6a80*/  LOP3.LUT R4, R4, 0xc, RZ, 0xc0, !PT ;  /* 0x0000000c04047812 */ /* 0x000fe200078ec0ff */
[----:B------:R-:W-:Y:S03]  /*6a90*/  BAR.SYNC.DEFER_BLOCKING 0x1, 0x180 ;  /* 0x0046000000007b1d */ /* 0x000fe60000010000 */
[----:B------:R-:W-:-:S05]  /*6aa0*/  IADD3 R4, P0, R4, UR4, RZ ;  /* 0x0000000404047c10 */ /* 0x000fca000ff1e0ff */
[----:B------:R-:W-:-:S05]  /*6ab0*/  IMAD.X R5, RZ, RZ, UR5, P0 ;  /* 0x00000005ff057e24 */ /* 0x000fca00080e06ff */
[----:B------:R0:W2:Y:S01]  /*6ac0*/  LDG.E.CONSTANT R17, desc[UR42][R4.64] ;  /* 0x0000002a04117981 */ /* 0x0000a2000c1e9900 */
[----:B------:R-:W-:Y:S01]  /*6ad0*/  LOP3.LUT P0, R16, R18, 0x3, RZ, 0xc0, !PT ;  /* 0x0000000312107812 */ /* 0x000fe2000780c0ff */
[----:B------:R-:W-:Y:S01]  /*6ae0*/  UIMAD.WIDE.U32 UR4, UR36, UR8, URZ ;  /* 0x00000008240472a5 */ /* 0x000fe2000f8e003f */
[----:B-1----:R-:W-:Y:S01]  /*6af0*/  ISETP.NE.AND P2, PT, R27, 0x1, PT ;  /* 0x000000011b00780c */ /* 0x002fe20003f45270 */
[----:B------:R-:W-:Y:S01]  /*6b00*/  UIMAD UR6, UR7, UR8, URZ ;  /* 0x00000008070672a4 */ /* 0x000fe2000f8e023f */
[----:B------:R-:W-:Y:S01]  /*6b10*/  ISETP.EQ.OR P0, PT, R16, 0x3, !P0 ;  /* 0x000000031000780c */ /* 0x000fe20004702670 */
[----:B------:R-:W-:Y:S01]  /*6b20*/  UIMAD UR8, UR7, UR10, URZ ;  /* 0x0000000a070872a4 */ /* 0x000fe2000f8e023f */
[----:B------:R-:W-:Y:S01]  /*6b30*/  IMAD R45, RZ, RZ, -UR36 ;  /* 0x80000024ff2d7e24 */ /* 0x000fe2000f8e02ff */
[----:B------:R-:W-:Y:S01]  /*6b40*/  UIMAD UR9, UR36, UR9, UR6 ;  /* 0x00000009240972a4 */ /* 0x000fe2000f8e0206 */
[----:B------:R-:W-:Y:S01]  /*6b50*/  SEL R86, R6, R7, P0 ;  /* 0x0000000706567207 */ /* 0x000fe20000000000 */
[----:B------:R-:W-:Y:S01]  /*6b60*/  IMAD.U32 R22, RZ, RZ, UR4 ;  /* 0x00000004ff167e24 */ /* 0x000fe2000f8e00ff */
[----:B------:R-:W-:Y:S01]  /*6b70*/  SEL R82, R7, R6, P0 ;  /* 0x0000000607527207 */ /* 0x000fe20000000000 */
[----:B------:R-:W-:Y:S01]  /*6b80*/  VIADD R7, R18, 0xffffff80 ;  /* 0xffffff8012077836 */ /* 0x000fe20000000000 */
[----:B------:R-:W-:Y:S01]  /*6b90*/  SEL R88, R3, R8, P0 ;  /* 0x0000000803587207 */ /* 0x000fe20000000000 */
[----:B------:R-:W1:Y:S01]  /*6ba0*/  S2UR UR4, SR_CTAID.Y ;  /* 0x00000000000479c3 */ /* 0x000e620000002600 */
[----:B------:R-:W-:Y:S01]  /*6bb0*/  SEL R84, R8, R3, P0 ;  /* 0x0000000308547207 */ /* 0x000fe20000000000 */
[----:B------:R-:W-:Y:S01]  /*6bc0*/  UIADD3 UR9, UR5, UR9, URZ ;  /* 0x0000000905097290 */ /* 0x000fe2000fffe03f */
[----:B------:R-:W-:Y:S01]  /*6bd0*/  SHF.R.S32.HI R6, RZ, 0x1f, R7 ;  /* 0x0000001fff067819 */ /* 0x000fe20000011407 */
[----:B------:R-:W-:Y:S01]  /*6be0*/  IMAD.U32 R23, RZ, RZ, UR5 ;  /* 0x00000005ff177e24 */ /* 0x000fe2000f8e00ff */
[----:B------:R-:W-:Y:S01]  /*6bf0*/  SEL R16, R26, R9, P0 ;  /* 0x000000091a107207 */ /* 0x000fe20000000000 */
[----:B------:R-:W-:Y:S01]  /*6c00*/  UIMAD.WIDE.U32 UR6, UR36, UR10, URZ ;  /* 0x0000000a240672a5 */ /* 0x000fe2000f8e003f */
[----:B------:R-:W-:Y:S01]  /*6c10*/  LEA.HI R8, R6, R7, RZ, 0x7 ;  /* 0x0000000706087211 */ /* 0x000fe200078f38ff */
[----:B------:R-:W3:Y:S01]  /*6c20*/  @P2 LDC R37, c[0x0][0xbec] ;  /* 0x0002fb00ff252b82 */ /* 0x000ee20000000800 */
[----:B------:R-:W-:Y:S01]  /*6c30*/  SEL R58, R9, R26, P0 ;  /* 0x0000001a093a7207 */ /* 0x000fe20000000000 */
[----:B------:R-:W-:Y:S01]  /*6c40*/  IMAD.U32 R23, RZ, RZ, UR9 ;  /* 0x00000009ff177e24 */ /* 0x000fe2000f8e00ff */
[----:B0-----:R-:W-:Y:S01]  /*6c50*/  LOP3.LUT R4, R8, 0xffffff80, RZ, 0xc0, !PT ;  /* 0xffffff8008047812 */ /* 0x001fe200078ec0ff */
[----:B------:R-:W-:Y:S01]  /*6c60*/  UIMAD UR8, UR36, UR11, UR8 ;  /* 0x0000000b240872a4 */ /* 0x000fe2000f8e0208 */
[----:B------:R-:W-:Y:S01]  /*6c70*/  SEL R80, R36, R11, P0 ;  /* 0x0000000b24507207 */ /* 0x000fe20000000000 */
[----:B------:R-:W-:Y:S01]  /*6c80*/  BSSY B0, `(.L_x_36) ;  /* 0x00000ef000007945 */ /* 0x000fe20003800000 */
[----:B------:R-:W-:Y:S01]  /*6c90*/  SEL R76, R11, R36, P0 ;  /* 0x000000240b4c7207 */ /* 0x000fe20000000000 */
[----:B------:R-:W-:Y:S01]  /*6ca0*/  IMAD.IADD R28, R7, 0x1, -R4 ;  /* 0x00000001071c7824 */ /* 0x000fe200078e0a04 */
[----:B------:R-:W-:Y:S01]  /*6cb0*/  LEA.HI R5, R6, R7, RZ, 0x2 ;  /* 0x0000000706057211 */ /* 0x000fe200078f10ff */
[----:B------:R-:W0:Y:S01]  /*6cc0*/  S2R R36, SR_CTAID.X ;  /* 0x0000000000247919 */ /* 0x000e220000002500 */
[----:B------:R-:W-:Y:S01]  /*6cd0*/  SHF.R.S32.HI R8, RZ, 0x7, R8 ;  /* 0x00000007ff087819 */ /* 0x000fe20000011408 */
[----:B------:R-:W-:Y:S01]  /*6ce0*/  UIADD3 UR8, UR7, UR8, URZ ;  /* 0x0000000807087290 */ /* 0x000fe2000fffe03f */
[----:B------:R-:W-:-:S02]  /*6cf0*/  SHF.R.S32.HI R9, RZ, 0x1f, R28 ;  /* 0x0000001fff097819 */ /* 0x000fc4000001141c */
[----:B------:R-:W-:Y:S02]  /*6d00*/  LOP3.LUT R6, R5, 0xfffffffc, RZ, 0xc0, !PT ;  /* 0xfffffffc05067812 */ /* 0x000fe400078ec0ff */
[----:B------:R-:W-:Y:S02]  /*6d10*/  LEA.HI R11, R9, R28, RZ, 0x2 ;  /* 0x0000001c090b7211 */ /* 0x000fe400078f10ff */
[----:B------:R-:W-:Y:S01]  /*6d20*/  SEL R78, R10, R33, P0 ;  /* 0x000000210a4e7207 */ /* 0x000fe20000000000 */
[----:B------:R-:W-:Y:S01]  /*6d30*/  IMAD.IADD R7, R7, 0x1, -R6 ;  /* 0x0000000107077824 */ /* 0x000fe200078e0a06 */
[--C-:B------:R-:W-:Y:S02]  /*6d40*/  SHF.R.S32.HI R4, RZ, 0x2, R11.reuse ;  /* 0x00000002ff047819 */ /* 0x100fe4000001140b */
[----:B------:R-:W-:Y:S02]  /*6d50*/  SHF.R.S32.HI R3, RZ, 0x1f, R11 ;  /* 0x0000001fff037819 */ /* 0x000fe4000001140b */
[----:B------:R-:W-:-:S02]  /*6d60*/  SEL R74, R33, R10, P0 ;  /* 0x0000000a214a7207 */ /* 0x000fc40000000000 */
[----:B------:R-:W-:Y:S02]  /*6d70*/  LEA.HI R3, R3, R4, RZ, 0x3 ;  /* 0x0000000403037211 */ /* 0x000fe400078f18ff */
[----:B------:R-:W-:Y:S02]  /*6d80*/  SEL R64, R14, R49, P0 ;  /* 0x000000310e407207 */ /* 0x000fe40000000000 */
[----:B------:R-:W-:Y:S01]  /*6d90*/  LOP3.LUT R5, R3, 0xfffffff8, RZ, 0xc0, !PT ;  /* 0xfffffff803057812 */ /* 0x000fe200078ec0ff */
[----:B------:R-:W-:Y:S01]  /*6da0*/  IMAD.HI R3, R8, 0x55555556, RZ ;  /* 0x5555555608037827 */ /* 0x000fe200078e02ff */
[----:B------:R-:W-:Y:S02]  /*6db0*/  SEL R48, R49, R14, P0 ;  /* 0x0000000e31307207 */ /* 0x000fe40000000000 */
[----:B------:R-:W-:Y:S01]  /*6dc0*/  SEL R66, R52, R15, P0 ;  /* 0x0000000f34427207 */ /* 0x000fe20000000000 */
[----:B------:R-:W-:Y:S01]  /*6dd0*/  IMAD.IADD R5, R4, 0x1, -R5 ;  /* 0x0000000104057824 */ /* 0x000fe200078e0a05 */
[----:B------:R-:W-:Y:S01]  /*6de0*/  LEA.HI R4, R9, R28, RZ, 0x5 ;  /* 0x0000001c09047211 */ /* 0x000fe200078f28ff */
[----:B------:R-:W-:Y:S01]  /*6df0*/  IMAD.U32 R9, RZ, RZ, UR7 ;  /* 0x00000007ff097e24 */ /* 0x000fe2000f8e00ff */
[----:B------:R-:W-:Y:S01]  /*6e00*/  LEA.HI R3, R3, R3, RZ, 0x1 ;  /* 0x0000000303037211 */ /* 0x000fe200078f08ff */
[----:B------:R-:W-:Y:S01]  /*6e10*/  IMAD.U32 R9, RZ, RZ, UR8 ;  /* 0x00000008ff097e24 */ /* 0x000fe2000f8e00ff */
[----:B------:R-:W-:Y:S01]  /*6e20*/  SHF.R.S32.HI R4, RZ, 0x5, R4 ;  /* 0x00000005ff047819 */ /* 0x000fe20000011404 */
[----:B------:R-:W-:Y:S01]  /*6e30*/  ULDC.64 UR8, c[0x0][0xb28] ;  /* 0x0002ca0000087ab9 */ /* 0x000fe20000000a00 */
[----:B------:R-:W-:Y:S01]  /*6e40*/  SEL R62, R15, R52, P0 ;  /* 0x000000340f3e7207 */ /* 0x000fe20000000000 */
[----:B------:R-:W-:Y:S01]  /*6e50*/  IMAD R3, R3, -0x3, R8 ;  /* 0xfffffffd03037824 */ /* 0x000fe200078e0208 */
[----:B------:R-:W-:Y:S01]  /*6e60*/  LEA.HI R8, R7, R7, RZ, 0x1 ;  /* 0x0000000707087211 */ /* 0x000fe200078f08ff */
[----:B------:R-:W-:Y:S01]  /*6e70*/  IMAD R6, R4, 0x10, R5 ;  /* 0x0000001004067824 */ /* 0x000fe200078e0205 */
[----:B------:R-:W-:Y:S01]  /*6e80*/  SEL R24, R54, R55, P0 ;  /* 0x0000003736187207 */ /* 0x000fe20000000000 */
[----:B------:R-:W4:Y:S01]  /*6e90*/  LDC.64 R4, c[0x0][0xbd8] ;  /* 0x0002f600ff047b82 */ /* 0x000f220000000a00 */
[----:B------:R-:W-:Y:S01]  /*6ea0*/  SEL R18, R55, R54, P0 ;  /* 0x0000003637127207 */ /* 0x000fe20000000000 */
[----:B------:R-:W-:Y:S01]  /*6eb0*/  IMAD R3, R3, 0x40, R6 ;  /* 0x0000004003037824 */ /* 0x000fe200078e0206 */
[----:B------:R-:W-:-:S02]  /*6ec0*/  SEL R14, R34, R35, P0 ;  /* 0x00000023220e7207 */ /* 0x000fc40000000000 */
[----:B------:R-:W-:Y:S01]  /*6ed0*/  SEL R52, R35, R34, P0 ;  /* 0x0000002223347207 */ /* 0x000fe20000000000 */
[--C-:B0-----:R-:W-:Y:S01]  /*6ee0*/  IMAD R29, R36, 0xc0, R3.reuse ;  /* 0x000000c0241d7824 */ /* 0x101fe200078e0203 */
[----:B------:R-:W-:Y:S02]  /*6ef0*/  SEL R34, R38, R39, P0 ;  /* 0x0000002726227207 */ /* 0x000fe40000000000 */
[----:B------:R-:W-:Y:S01]  /*6f00*/  LOP3.LUT R8, R8, 0x1ffffffe, RZ, 0xc0, !PT ;  /* 0x1ffffffe08087812 */ /* 0x000fe200078ec0ff */
[----:B------:R-:W-:Y:S01]  /*6f10*/  VIADD R53, R29, 0x8 ;  /* 0x000000081d357836 */ /* 0x000fe20000000000 */
[----:B------:R-:W-:Y:S02]  /*6f20*/  SEL R32, R44, R13, P0 ;  /* 0x0000000d2c207207 */ /* 0x000fe40000000000 */
[----:B------:R-:W-:Y:S01]  /*6f30*/  SEL R70, R13, R44, P0 ;  /* 0x0000002c0d467207 */ /* 0x000fe20000000000 */
[----:B------:R-:W-:Y:S01]  /*6f40*/  IMAD.IADD R10, R7, 0x1, -R8 ;  /* 0x00000001070a7824 */ /* 0x000fe200078e0a08 */
[----:B------:R-:W-:Y:S01]  /*6f50*/  SEL R40, R30, R31, P0 ;  /* 0x0000001f1e287207 */ /* 0x000fe20000000000 */
[----:B------:R-:W-:Y:S01]  /*6f60*/  IMAD.U32 R8, RZ, RZ, UR6 ;  /* 0x00000006ff087e24 */ /* 0x000fe2000f8e00ff */
[----:B------:R-:W-:Y:S01]  /*6f70*/  SEL R60, R31, R30, P0 ;  /* 0x0000001e1f3c7207 */ /* 0x000fe20000000000 */
[----:B------:R-:W-:Y:S01]  /*6f80*/  IMAD R10, R10, 0x8, R3 ;  /* 0x000000080a0a7824 */ /* 0x000fe200078e0203 */
[----:B------:R-:W-:Y:S01]  /*6f90*/  SEL R26, R46, R47, P0 ;  /* 0x0000002f2e1a7207 */ /* 0x000fe20000000000 */
[----:B------:R-:W-:Y:S01]  /*6fa0*/  ULDC.64 UR6, c[0x0][0xb48] ;  /* 0x0002d20000067ab9 */ /* 0x000fe20000000a00 */
[----:B------:R-:W-:Y:S01]  /*6fb0*/  SEL R72, R12, R41, P0 ;  /* 0x000000290c487207 */ /* 0x000fe20000000000 */
[----:B------:R-:W-:Y:S01]  /*6fc0*/  IMAD R36, R36, 0xc0, R10 ;  /* 0x000000c024247824 */ /* 0x000fe200078e020a */
[----:B------:R-:W-:Y:S01]  /*6fd0*/  SEL R46, R47, R46, P0 ;  /* 0x0000002e2f2e7207 */ /* 0x000fe20000000000 */
[C---:B----4-:R-:W-:Y:S01]  /*6fe0*/  IMAD R54, R4.reuse, UR40, RZ ;  /* 0x0000002804367c24 */ /* 0x050fe2000f8e02ff */
[----:B------:R-:W0:Y:S01]  /*6ff0*/  @P2 LDC R47, c[0x0][0xbec] ;  /* 0x0002fb00ff2f2b82 */ /* 0x000e220000000800 */
[----:B------:R-:W-:Y:S01]  /*7000*/  SEL R68, R41, R12, P0 ;  /* 0x0000000c29447207 */ /* 0x000fe20000000000 */
[----:B------:R-:W-:Y:S01]  /*7010*/  IMAD.WIDE.U32 R22, R4, UR39, R22 ;  /* 0x0000002704167c25 */ /* 0x000fe2000f8e0016 */
[----:B------:R-:W-:-:S02]  /*7020*/  SEL R12, R42, R43, P0 ;  /* 0x0000002b2a0c7207 */ /* 0x000fc40000000000 */
[----:B------:R-:W-:Y:S01]  /*7030*/  SEL R44, R43, R42, P0 ;  /* 0x0000002a2b2c7207 */ /* 0x000fe20000000000 */
[----:B------:R-:W-:Y:S01]  /*7040*/  IMAD R35, R5, UR39, R54 ;  /* 0x0000002705237c24 */ /* 0x000fe2000f8e0236 */
[----:B------:R-:W-:Y:S01]  /*7050*/  LOP3.LUT R11, R11, 0x7ffffffc, RZ, 0xc0, !PT ;  /* 0x7ffffffc0b0b7812 */ /* 0x000fe200078ec0ff */
[----:B------:R-:W4:Y:S01]  /*7060*/  @P2 LDC R54, c[0x0][0xbf0] ;  /* 0x0002fc00ff362b82 */ /* 0x000f220000000800 */
[----:B------:R-:W-:Y:S01]  /*7070*/  SEL R20, R50, R51, P0 ;  /* 0x0000003332147207 */ /* 0x000fe20000000000 */
[----:B------:R-:W-:Y:S01]  /*7080*/  IMAD.IADD R23, R23, 0x1, R35 ;  /* 0x0000000117177824 */ /* 0x000fe200078e0223 */
[----:B------:R-:W-:Y:S01]  /*7090*/  SEL R56, R39, R38, P0 ;  /* 0x0000002627387207 */ /* 0x000fe20000000000 */
[----:B---3--:R-:W-:Y:S01]  /*70a0*/  @P2 IMAD.HI.U32 R35, R36, R37, RZ ;  /* 0x0000002524232227 */ /* 0x008fe200078e00ff */
[----:B------:R-:W-:Y:S02]  /*70b0*/  SEL R50, R51, R50, P0 ;  /* 0x0000003233327207 */ /* 0x000fe40000000000 */
[C---:B------:R-:W-:Y:S01]  /*70c0*/  LOP3.LUT P1, RZ, R28.reuse, 0x3, RZ, 0xc0, !PT ;  /* 0x000000031cff7812 */ /* 0x040fe2000782c0ff */
[----:B------:R-:W-:-:S02]  /*70d0*/  IMAD.IADD R28, R28, 0x1, -R11 ;  /* 0x000000011c1c7824 */ /* 0x000fc400078e0a0b */
[----:B------:R-:W-:Y:S02]  /*70e0*/  IMAD.MOV.U32 R37, RZ, RZ, R36 ;  /* 0x000000ffff257224 */ /* 0x000fe400078e0024 */
[----:B0-----:R-:W-:Y:S01]  /*70f0*/  @P2 IMAD.HI.U32 R47, R36, R47, RZ ;  /* 0x0000002f242f2227 */ /* 0x001fe200078e00ff */
[----:B----4-:R-:W-:Y:S02]  /*7100*/  @P2 SHF.R.U32.HI R37, RZ, R54, R35 ;  /* 0x00000036ff252219 */ /* 0x010fe40000011623 */
[----:B--2---:R-:W-:Y:S01]  /*7110*/  LOP3.LUT R33, R17, 0x2, RZ, 0x3c, !PT ;  /* 0x0000000211217812 */ /* 0x004fe200078e3cff */
[----:B------:R-:W-:Y:S04]  /*7120*/  SHFL.IDX PT, R6, R86, R17, 0x1c1f ;  /* 0x001c1f1156067589 */ /* 0x000fe800000e0000 */
[----:B------:R-:W0:Y:S04]  /*7130*/  SHFL.IDX PT, R5, R82, R33, 0x1c1f ;  /* 0x001c1f2152057589 */ /* 0x000e2800000e0000 */
[----:B------:R-:W-:Y:S04]  /*7140*/  SHFL.IDX PT, R13, R34, R17, 0x1c1f ;  /* 0x001c1f11220d7589 */ /* 0x000fe800000e0000 */
[----:B------:R-:W-:Y:S04]  /*7150*/  SHFL.IDX PT, R7, R88, R17, 0x1c1f ;  /* 0x001c1f1158077589 */ /* 0x000fe800000e0000 */
[----:B------:R2:W-:Y:S04]  /*7160*/  SHFL.IDX PT, R30, R66, R17, 0x1c1f ;  /* 0x001c1f11421e7589 */ /* 0x0005e800000e0000 */
[----:B------:R-:W3:Y:S04]  /*7170*/  SHFL.IDX PT, R34, R84, R33, 0x1c1f ;  /* 0x001c1f2154227589 */ /* 0x000ee800000e0000 */
[----:B------:R4:W-:Y:S01]  /*7180*/  SHFL.IDX PT, R31, R64, R17, 0x1c1f ;  /* 0x001c1f11401f7589 */ /* 0x0009e200000e0000 */
[----:B--2---:R-:W1:Y:S03]  /*7190*/  LDC R66, c[0x0][0xc50] ;  /* 0x00031400ff427b82 */ /* 0x004e660000000800 */
[----:B------:R2:W-:Y:S01]  /*71a0*/  SHFL.IDX PT, R42, R72, R17, 0x1c1f ;  /* 0x001c1f11482a7589 */ /* 0x0005e200000e0000 */
[----:B0-----:R-:W-:-:S02]  /*71b0*/  SEL R4, R6, R5, P0 ;  /* 0x0000000506047207 */ /* 0x001fc40000000000 */
[----:B------:R-:W-:Y:S01]  /*71c0*/  SEL R6, R5, R6, P0 ;  /* 0x0000000605067207 */ /* 0x000fe20000000000 */
[----:B------:R-:W-:Y:S01]  /*71d0*/  SHFL.IDX PT, R39, R78, R17, 0x1c1f ;  /* 0x001c1f114e277589 */ /* 0x000fe200000e0000 */
[----:B----4-:R-:W0:Y:S03]  /*71e0*/  LDC.64 R64, c[0x0][0xb40] ;  /* 0x0002d000ff407b82 */ /* 0x010e260000000a00 */
[----:B------:R-:W-:Y:S04]  /*71f0*/  SHFL.IDX PT, R38, R80, R17, 0x1c1f ;  /* 0x001c1f1150267589 */ /* 0x000fe800000e0000 */
[----:B------:R-:W-:Y:S01]  /*7200*/  SHFL.IDX PT, R32, R32, R17, 0x1c1f ;  /* 0x001c1f1120207589 */ /* 0x000fe200000e0000 */
[----:B--2---:R-:W2:Y:S01]  /*7210*/  @P2 LDC R72, c[0x0][0xbf0] ;  /* 0x0002fc00ff482b82 */ /* 0x004ea20000000800 */
[----:B---3--:R-:W-:-:S02]  /*7220*/  SEL R5, R7, R34, P0 ;  /* 0x0000002207057207 */ /* 0x008fc40000000000 */
[----:B------:R-:W-:Y:S01]  /*7230*/  SHFL.IDX PT, R16, R16, R17, 0x1c1f ;  /* 0x001c1f1110107589 */ /* 0x000fe200000e0000 */
[----:B------:R-:W-:-:S03]  /*7240*/  SEL R7, R34, R7, P0 ;  /* 0x0000000722077207 */ /* 0x000fc60000000000 */
[----:B------:R-:W-:Y:S01]  /*7250*/  SHFL.IDX PT, R15, R40, R17, 0x1c1f ;  /* 0x001c1f11280f7589 */ /* 0x000fe200000e0000 */
[----:B-1----:R-:W-:Y:S01]  /*7260*/  IMAD R66, R66, R45, UR4 ;  /* 0x0000000442427e24 */ /* 0x002fe2000f8e022d */
[----:B------:R-:W-:Y:S01]  /*7270*/  ULDC.64 UR4, c[0x0][0xbe0] ;  /* 0x0002f80000047ab9 */ /* 0x000fe20000000a00 */
[----:B------:R-:W-:Y:S01]  /*7280*/  IMAD.MOV.U32 R45, RZ, RZ, R36 ;  /* 0x000000ffff2d7224 */ /* 0x000fe200078e0024 */
[----:B------:R-:W-:Y:S04]  /*7290*/  SHFL.IDX PT, R14, R14, R17, 0x1c1f ;  /* 0x001c1f110e0e7589 */ /* 0x000fe800000e0000 */
[----:B------:R-:W-:Y:S01]  /*72a0*/  SHFL.IDX PT, R12, R12, R17, 0x1c1f ;  /* 0x001c1f110c0c7589 */ /* 0x000fe200000e0000 */
[C---:B0-----:R-:W-:Y:S02]  /*72b0*/  IMAD R34, R64.reuse, UR40, RZ ;  /* 0x0000002840227c24 */ /* 0x041fe4000f8e02ff */
[----:B------:R-:W-:Y:S01]  /*72c0*/  IMAD.WIDE.U32 R8, R64, UR39, R8 ;  /* 0x0000002740087c25 */ /* 0x000fe2000f8e0008 */
[----:B------:R-:W-:Y:S03]  /*72d0*/  SHFL.IDX PT, R11, R26, R17, 0x1c1f ;  /* 0x001c1f111a0b7589 */ /* 0x000fe600000e0000 */
[----:B------:R-:W-:Y:S01]  /*72e0*/  IMAD R35, R65, UR39, R34 ;  /* 0x0000002741237c24 */ /* 0x000fe2000f8e0222 */
[----:B------:R-:W-:Y:S01]  /*72f0*/  SHFL.IDX PT, R3, R24, R17, 0x1c1f ;  /* 0x001c1f1118037589 */ /* 0x000fe200000e0000 */
[----:B------:R-:W-:Y:S01]  /*7300*/  IMAD.MOV.U32 R34, RZ, RZ, R8 ;  /* 0x000000ffff227224 */ /* 0x000fe200078e0008 */
[----:B--2---:R-:W-:Y:S01]  /*7310*/  @P2 SHF.R.U32.HI R45, RZ, R72, R47 ;  /* 0x00000048ff2d2219 */ /* 0x004fe2000001162f */
[----:B------:R-:W-:Y:S01]  /*7320*/  IMAD.IADD R35, R9, 0x1, R35 ;  /* 0x0000000109237824 */ /* 0x000fe200078e0223 */
[----:B------:R-:W-:Y:S04]  /*7330*/  SHFL.IDX PT, R10, R20, R17, 0x1c1f ;  /* 0x001c1f11140a7589 */ /* 0x000fe800000e0000 */
[----:B------:R-:W-:Y:S04]  /*7340*/  SHFL.IDX PT, R41, R76, R33, 0x1c1f ;  /* 0x001c1f214c297589 */ /* 0x000fe800000e0000 */
[----:B------:R-:W0:Y:S04]  /*7350*/  SHFL.IDX PT, R40, R74, R33, 0x1c1f ;  /* 0x001c1f214a287589 */ /* 0x000e2800000e0000 */
[----:B------:R-:W-:Y:S04]  /*7360*/  SHFL.IDX PT, R43, R70, R33, 0x1c1f ;  /* 0x001c1f21462b7589 */ /* 0x000fe800000e0000 */
[----:B------:R-:W1:Y:S04]  /*7370*/  SHFL.IDX PT, R49, R68, R33, 0x1c1f ;  /* 0x001c1f2144317589 */ /* 0x000e6800000e0000 */
[----:B------:R-:W-:Y:S04]  /*7380*/  SHFL.IDX PT, R51, R62, R33, 0x1c1f ;  /* 0x001c1f213e337589 */ /* 0x000fe800000e0000 */
[----:B------:R-:W2:Y:S04]  /*7390*/  SHFL.IDX PT, R48, R48, R33, 0x1c1f ;  /* 0x001c1f2130307589 */ /* 0x000ea800000e0000 */
[----:B------:R-:W-:Y:S04]  /*73a0*/  SHFL.IDX PT, R26, R60, R33, 0x1c1f ;  /* 0x001c1f213c1a7589 */ /* 0x000fe800000e0000 */
[----:B------:R-:W-:Y:S04]  /*73b0*/  SHFL.IDX PT, R25, R58, R33, 0x1c1f ;  /* 0x001c1f213a197589 */ /* 0x000fe800000e0000 */
[----:B------:R-:W-:Y:S04]  /*73c0*/  SHFL.IDX PT, R24, R56, R33, 0x1c1f ;  /* 0x001c1f2138187589 */ /* 0x000fe800000e0000 */
[----:B------:R-:W-:Y:S04]  /*73d0*/  SHFL.IDX PT, R21, R52, R33, 0x1c1f ;  /* 0x001c1f2134157589 */ /* 0x000fe800000e0000 */
[----:B------:R3:W-:Y:S04]  /*73e0*/  SHFL.IDX PT, R20, R46, R33, 0x1c1f ;  /* 0x001c1f212e147589 */ /* 0x0007e800000e0000 */
[----:B------:R-:W-:Y:S04]  /*73f0*/  SHFL.IDX PT, R19, R44, R33, 0x1c1f ;  /* 0x001c1f212c137589 */ /* 0x000fe800000e0000 */
[----:B------:R-:W-:Y:S01]  /*7400*/  SHFL.IDX PT, R18, R18, R33, 0x1c1f ;  /* 0x001c1f2112127589 */ /* 0x000fe200000e0000 */
[----:B---3--:R-:W-:-:S03]  /*7410*/  IMAD.MOV R46, RZ, RZ, -R45 ;  /* 0x000000ffff2e7224 */ /* 0x008fc600078e0a2d */
[----:B------:R3:W-:Y:S02]  /*7420*/  SHFL.IDX PT, R17, R50, R33, 0x1c1f ;  /* 0x001c1f2132117589 */ /* 0x0007e400000e0000 */
[----:B---3--:R-:W-:-:S05]  /*7430*/  SHF.R.S32.HI R33, RZ, 0x1f, R66 ;  /* 0x0000001fff217819 */ /* 0x008fca0000011442 */
[C---:B------:R-:W-:Y:S02]  /*7440*/  IMAD R9, R33.reuse, UR4, RZ ;  /* 0x0000000421097c24 */ /* 0x040fe4000f8e02ff */
[----:B------:R-:W-:Y:S02]  /*7450*/  IMAD R33, R33, UR6, RZ ;  /* 0x0000000621217c24 */ /* 0x000fe4000f8e02ff */
[C---:B------:R-:W-:Y:S02]  /*7460*/  IMAD R44, R66.reuse, UR5, R9 ;  /* 0x00000005422c7c24 */ /* 0x040fe4000f8e0209 */
[----:B------:R-:W-:Y:S01]  /*7470*/  IMAD.WIDE.U32 R8, R66, UR4, R22 ;  /* 0x0000000442087c25 */ /* 0x000fe2000f8e0016 */
[----:B------:R-:W-:-:S03]  /*7480*/  ULDC.64 UR4, c[0x0][0xb30] ;  /* 0x0002cc0000047ab9 */ /* 0x000fc60000000a00 */
[C---:B------:R-:W-:Y:S01]  /*7490*/  IMAD.WIDE.U32 R22, R66.reuse, UR6, R34 ;  /* 0x0000000642167c25 */ /* 0x040fe2000f8e0022 */
[----:B------:R-:W-:Y:S02]  /*74a0*/  IADD3 R34, P2, R37, R8, RZ ;  /* 0x0000000825227210 */ /* 0x000fe40007f5e0ff */
[----:B------:R-:W-:Y:S01]  /*74b0*/  SHF.R.S32.HI R8, RZ, 0x1f, R45 ;  /* 0x0000001fff087819 */ /* 0x000fe2000001142d */
[----:B------:R-:W-:Y:S01]  /*74c0*/  IMAD R47, R66, UR7, R33 ;  /* 0x00000007422f7c24 */ /* 0x000fe2000f8e0221 */
[--C-:B------:R-:W-:Y:S01]  /*74d0*/  SHF.R.S32.HI R33, RZ, 0x1f, R37.reuse ;  /* 0x0000001fff217819 */ /* 0x100fe20000011425 */
[----:B------:R-:W-:Y:S01]  /*74e0*/  IMAD.MOV R37, RZ, RZ, -R37 ;  /* 0x000000ffff257224 */ /* 0x000fe200078e0a25 */
[----:B------:R-:W-:Y:S01]  /*74f0*/  ULDC.64 UR6, c[0x0][0xbc8] ;  /* 0x0002f20000067ab9 */ /* 0x000fe20000000a00 */
[----:B------:R-:W-:Y:S01]  /*7500*/  IMAD R8, R8, UR4, RZ ;  /* 0x0000000408087c24 */ /* 0x000fe2000f8e02ff */
[----:B------:R-:W-:Y:S01]  /*7510*/  IADD3.X R35, R33, R9, R44, P2, !PT ;  /* 0x0000000921237210 */ /* 0x000fe200017fe42c */
[----:B------:R-:W-:-:S02]  /*7520*/  IMAD.IADD R23, R23, 0x1, R47 ;  /* 0x0000000117177824 */ /* 0x000fc400078e022f */
[C-C-:B------:R-:W-:Y:S02]  /*7530*/  IMAD R33, R27.reuse, R37, R36.reuse ;  /* 0x000000251b217224 */ /* 0x140fe400078e0224 */
[----:B------:R-:W-:Y:S02]  /*7540*/  IMAD R37, R27, R46, R36 ;  /* 0x0000002e1b257224 */ /* 0x000fe400078e0224 */
[C---:B------:R-:W-:Y:S01]  /*7550*/  IMAD R47, R45.reuse, UR5, R8 ;  /* 0x000000052d2f7c24 */ /* 0x040fe2000f8e0208 */
[----:B------:R-:W3:Y:S01]  /*7560*/  S2UR UR5, SR_CgaCtaId ;  /* 0x00000000000579c3 */ /* 0x000ee20000008800 */
[----:B------:R-:W-:Y:S01]  /*7570*/  IMAD.WIDE.U32 R8, R45, UR4, R22 ;  /* 0x000000042d087c25 */ /* 0x000fe2000f8e0016 */
[----:B------:R-:W-:Y:S01]  /*7580*/  SHF.R.S32.HI R22, RZ, 0x1f, R33 ;  /* 0x0000001fff167819 */ /* 0x000fe20000011421 */
[----:B------:R-:W-:Y:S01]  /*7590*/  UMOV UR4, 0x400 ;  /* 0x0000040000047882 */ /* 0x000fe20000000000 */
[----:B------:R-:W-:Y:S01]  /*75a0*/  SHF.R.S32.HI R23, RZ, 0x1f, R37 ;  /* 0x0000001fff177819 */ /* 0x000fe20000011425 */
[----:B------:R-:W-:-:S02]  /*75b0*/  IMAD.IADD R9, R9, 0x1, R47 ;  /* 0x0000000109097824 */ /* 0x000fc400078e022f */
[----:B------:R-:W-:Y:S02]  /*75c0*/  IMAD R22, R22, UR6, RZ ;  /* 0x0000000616167c24 */ /* 0x000fe4000f8e02ff */
[----:B------:R-:W-:Y:S02]  /*75d0*/  IMAD R36, R23, UR8, RZ ;  /* 0x0000000817247c24 */ /* 0x000fe4000f8e02ff */
[C---:B------:R-:W-:Y:S01]  /*75e0*/  IMAD R23, R33.reuse, UR7, R22 ;  /* 0x0000000721177c24 */ /* 0x040fe2000f8e0216 */
[----:B0-----:R-:W-:Y:S01]  /*75f0*/  SEL R22, R40, R39, P0 ;  /* 0x0000002728167207 */ /* 0x001fe20000000000 */
[----:B------:R-:W-:Y:S01]  /*7600*/  IMAD.WIDE.U32 R34, R33, UR6, R34 ;  /* 0x0000000621227c25 */ /* 0x000fe2000f8e0022 */
[----:B------:R-:W-:-:S03]  /*7610*/  ULDC.64 UR6, c[0x0][0xba8] ;  /* 0x0002ea0000067ab9 */ /* 0x000fc60000000a00 */
[C---:B------:R-:W-:Y:S02]  /*7620*/  IMAD R33, R37.reuse, UR9, R36 ;  /* 0x0000000925217c24 */ /* 0x040fe4000f8e0224 */
[----:B------:R-:W-:Y:S01]  /*7630*/  IMAD.WIDE.U32 R36, R37, UR8, R8 ;  /* 0x0000000825247c25 */ /* 0x000fe2000f8e0008 */
[----:B------:R-:W-:Y:S01]  /*7640*/  SEL R8, R39, R40, P0 ;  /* 0x0000002827087207 */ /* 0x000fe20000000000 */
[----:B------:R-:W-:Y:S01]  /*7650*/  ULDC.64 UR8, c[0x0][0xb00] ;  /* 0x0002c00000087ab9 */ /* 0x000fe20000000a00 */
[C---:B------:R-:W-:Y:S01]  /*7660*/  LEA R40, P2, R34.reuse, UR6, 0x2 ;  /* 0x0000000622287c11 */ /* 0x040fe2000f8410ff */
[----:B------:R-:W-:Y:S01]  /*7670*/  IMAD.IADD R23, R35, 0x1, R23 ;  /* 0x0000000123177824 */ /* 0x000fe200078e0217 */
[----:B------:R-:W-:Y:S01]  /*7680*/  ULDC UR6, c[0x0][0xa88] ;  /* 0x0002a20000067ab9 */ /* 0x000fe20000000800 */
[----:B------:R-:W-:Y:S01]  /*7690*/  IMAD.IADD R9, R37, 0x1, R33 ;  /* 0x0000000125097824 */ /* 0x000fe200078e0221 */
[----:B---3--:R-:W-:Y:S01]  /*76a0*/  ULEA UR4, UR5, UR4, 0x18 ;  /* 0x0000000405047291 */ /* 0x008fe2000f8ec03f */
[----:B------:R-:W-:Y:S01]  /*76b0*/  SHFL.IDX PT, R44, R40, 0x1, 0x1c1f ;  /* 0x003c1f00282c7f89 */ /* 0x000fe200000e0000 */
[----:B------:R-:W-:Y:S01]  /*76c0*/  LEA.HI.X R33, R34, UR7, R23, 0x2, P2 ;  /* 0x0000000722217c11 */ /* 0x000fe200090f1417 */
[----:B------:R-:W-:Y:S01]  /*76d0*/  IMAD R50, R27, UR6, RZ ;  /* 0x000000061b327c24 */ /* 0x000fe2000f8e02ff */
[----:B------:R-:W-:Y:S01]  /*76e0*/  UIADD3 UR4, UR4, 0x12420, URZ ;  /* 0x0001242004047890 */ /* 0x000fe2000fffe03f */
[----:B------:R2:W-:Y:S01]  /*76f0*/  SHFL.IDX PT, R34, R40, RZ, 0x1c1f ;  /* 0x001c1fff28227589 */ /* 0x0005e200000e0000 */
[----:B------:R-:W-:-:S02]  /*7700*/  LEA R52, P3, R36, UR8, 0x2 ;  /* 0x0000000824347c11 */ /* 0x000fc4000f8610ff */
[-C--:B------:R-:W-:Y:S01]  /*7710*/  ISETP.GE.OR P2, PT, R29, R50.reuse, P1 ;  /* 0x000000321d00720c */ /* 0x080fe20000f46670 */
[----:B------:R-:W0:Y:S01]  /*7720*/  SHFL.IDX PT, R35, R33, RZ, 0x1c1f ;  /* 0x001c1fff21237589 */ /* 0x000e2200000e0000 */
[-C--:B------:R-:W-:Y:S01]  /*7730*/  ISETP.GE.OR P1, PT, R53, R50.reuse, P1 ;  /* 0x000000323500720c */ /* 0x080fe20000f26670 */
[----:B------:R-:W-:Y:S01]  /*7740*/  UPRMT UR4, URZ, 0x654, UR4 ;  /* 0x000006543f047896 */ /* 0x000fe20008000004 */
[----:B------:R-:W-:Y:S01]  /*7750*/  LEA.HI.X R54, R36, UR9, R9, 0x2, P3 ;  /* 0x0000000924367c11 */ /* 0x000fe200098f1409 */
[----:B------:R-:W3:Y:S01]  /*7760*/  SHFL.IDX PT, R45, R33, 0x1, 0x1c1f ;  /* 0x003c1f00212d7f89 */ /* 0x000ee200000e0000 */
[----:B------:R-:W-:Y:S02]  /*7770*/  ISETP.GE.AND P3, PT, R29, R50, PT ;  /* 0x000000321d00720c */ /* 0x000fe40003f66270 */
[----:B------:R-:W-:Y:S01]  /*7780*/  SEL R9, R38, R41, P0 ;  /* 0x0000002926097207 */ /* 0x000fe20000000000 */
[----:B------:R4:W4:Y:S01]  /*7790*/  SHFL.IDX PT, R46, R52, RZ, 0x1c1f ;  /* 0x001c1fff342e7589 */ /* 0x00092200000e0000 */
[----:B------:R-:W-:-:S02]  /*77a0*/  SEL R23, R41, R38, P0 ;  /* 0x0000002629177207 */ /* 0x000fc40000000000 */
[----:B------:R-:W-:Y:S01]  /*77b0*/  SYNCS.ARRIVE.TRANS64.RED.A1T0 RZ, [UR4], RZ ;  /* 0x000000ffffff79a7 */ /* 0x000fe20008100404 */
[----:B------:R0:W4:Y:S01]  /*77c0*/  SHFL.IDX PT, R47, R54, RZ, 0x1c1f ;  /* 0x001c1fff362f7589 */ /* 0x00012200000e0000 */
[----:B-1----:R-:W-:Y:S02]  /*77d0*/  SEL R36, R42, R49, P0 ;  /* 0x000000312a247207 */ /* 0x002fe40000000000 */
[----:B------:R-:W-:Y:S01]  /*77e0*/  SEL R38, R49, R42, P0 ;  /* 0x0000002a31267207 */ /* 0x000fe20000000000 */
[----:B------:R-:W-:Y:S01]  /*77f0*/  IMAD.SHL.U32 R49, R28, 0x2, RZ ;  /* 0x000000021c317824 */ /* 0x000fe200078e00ff */
[----:B------:R-:W-:Y:S02]  /*7800*/  SEL R37, R32, R43, P0 ;  /* 0x0000002b20257207 */ /* 0x000fe40000000000 */
[----:B------:R-:W-:Y:S02]  /*7810*/  SEL R39, R43, R32, P0 ;  /* 0x000000202b277207 */ /* 0x000fe40000000000 */
[----:B--2---:R-:W-:-:S02]  /*7820*/  SEL R40, R31, R48, P0 ;  /* 0x000000301f287207 */ /* 0x004fc40000000000 */
[----:B------:R-:W-:Y:S01]  /*7830*/  SEL R42, R48, R31, P0 ;  /* 0x0000001f302a7207 */ /* 0x000fe20000000000 */
[----:B0-----:R0:W-:Y:S01]  /*7840*/  @!P2 ST.E desc[UR42][R34.64], R0 ;  /* 0x000000002200a985 */ /* 0x0011e2000c10192a */
[----:B------:R-:W-:Y:S02]  /*7850*/  SEL R41, R30, R51, P0 ;  /* 0x000000331e297207 */ /* 0x000fe40000000000 */
[----:B------:R-:W-:Y:S01]  /*7860*/  SEL R43, R51, R30, P0 ;  /* 0x0000001e332b7207 */ /* 0x000fe20000000000 */
[----:B---3--:R0:W-:Y:S01]  /*7870*/  @!P1 ST.E desc[UR42][R44.64], R2 ;  /* 0x000000022c009985 */ /* 0x0081e2000c10192a */
[----:B------:R-:W-:Y:S05]  /*7880*/  @P3 BRA `(.L_x_37) ;  /* 0x0000000000b83947 */ /* 0x000fea0003800000 */
[C---:B0-----:R-:W-:Y:S01]  /*7890*/  VIADD R0, R49.reuse, 0x8 ;  /* 0x0000000831007836 */ /* 0x041fe20000000000 */
[----:B------:R-:W-:Y:S01]  /*78a0*/  ULDC UR4, c[0x0][0xac8] ;  /* 0x0002b20000047ab9 */ /* 0x000fe20000000800 */
[C---:B------:R-:W-:Y:S01]  /*78b0*/  VIADD R2, R49.reuse, 0x18 ;  /* 0x0000001831027836 */ /* 0x040fe20000000000 */
[C---:B------:R-:W-:Y:S01]  /*78c0*/  ISETP.GE.AND P1, PT, R49.reuse, UR4, PT ;  /* 0x0000000431007c0c */ /* 0x040fe2000bf26270 */
[C---:B------:R-:W-:Y:S01]  /*78d0*/  VIADD R27, R49.reuse, 0x20 ;  /* 0x00000020311b7836 */ /* 0x040fe20000000000 */
[----:B------:R-:W-:Y:S01]  /*78e0*/  ISETP.GE.AND P2, PT, R0, UR4, PT ;  /* 0x0000000400007c0c */ /* 0x000fe2000bf46270 */
[C---:B------:R-:W-:Y:S02]  /*78f0*/  VIADD R32, R49.reuse, 0x28 ;  /* 0x0000002831207836 */ /* 0x040fe40000000000 */
[----:B------:R-:W-:Y:S01]  /*7900*/  VIADD R33, R49, 0x30 ;  /* 0x0000003031217836 */ /* 0x000fe20000000000 */
[----:B------:R-:W-:Y:S01]  /*7910*/  ISETP.GE.AND P3, PT, R27, UR4, PT ;  /* 0x000000041b007c0c */ /* 0x000fe2000bf66270 */
[----:B------:R-:W-:Y:S01]  /*7920*/  VIADD R34, R49, 0x38 ;  /* 0x0000003831227836 */ /* 0x000fe20000000000 */
[----:B------:R-:W-:-:S02]  /*7930*/  ISETP.GE.AND P4, PT, R32, UR4, PT ;  /* 0x0000000420007c0c */ /* 0x000fc4000bf86270 */
[----:B------:R-:W-:Y:S02]  /*7940*/  ISETP.GE.AND P5, PT, R33, UR4, PT ;  /* 0x0000000421007c0c */ /* 0x000fe4000bfa6270 */
[----:B------:R-:W-:Y:S01]  /*7950*/  ISETP.GE.AND P6, PT, R34, UR4, PT ;  /* 0x0000000422007c0c */ /* 0x000fe2000bfc6270 */
[----:B----4-:R-:W-:Y:S02]  /*7960*/  @!P1 IMAD.WIDE R28, R49, 0x4, R46 ;  /* 0x00000004311c9825 */ /* 0x010fe400078e022e */
[----:B------:R-:W-:-:S03]  /*7970*/  @!P2 LEA.HI R0, R0, R0, RZ, 0x1 ;  /* 0x000000000000a211 */ /* 0x000fc600078f08ff */
[----:B------:R0:W-:Y:S01]  /*7980*/  @!P1 ST.E.64 desc[UR42][R28.64], R4 ;  /* 0x000000041c009985 */ /* 0x0001e2000c101b2a */
[----:B------:R-:W-:Y:S01]  /*7990*/  @!P2 LOP3.LUT R31, R0, 0xfffffffe, RZ, 0xc0, !PT ;  /* 0xfffffffe001fa812 */ /* 0x000fe200078ec0ff */
[----:B------:R-:W-:Y:S01]  /*79a0*/  VIADD R0, R49, 0x10 ;  /* 0x0000001031007836 */ /* 0x000fe20000000000 */
[----:B------:R-:W-:Y:S02]  /*79b0*/  @!P3 LEA.HI R27, R27, R27, RZ, 0x1 ;  /* 0x0000001b1b1bb211 */ /* 0x000fe400078f08ff */
[----:B------:R-:W-:Y:S01]  /*79c0*/  @!P4 LEA.HI R32, R32, R32, RZ, 0x1 ;  /* 0x000000202020c211 */ /* 0x000fe200078f08ff */
[----:B------:R-:W-:Y:S01]  /*79d0*/  @!P2 IMAD.WIDE R30, R31, 0x4, R46 ;  /* 0x000000041f1ea825 */ /* 0x000fe200078e022e */
[----:B------:R-:W-:Y:S02]  /*79e0*/  ISETP.GE.AND P1, PT, R0, UR4, PT ;  /* 0x0000000400007c0c */ /* 0x000fe4000bf26270 */
[----:B------:R-:W-:Y:S02]  /*79f0*/  @!P5 LEA.HI R33, R33, R33, RZ, 0x1 ;  /* 0x000000212121d211 */ /* 0x000fe400078f08ff */
[----:B------:R1:W-:Y:S01]  /*7a00*/  @!P2 ST.E.64 desc[UR42][R30.64], R6 ;  /* 0x000000061e00a985 */ /* 0x0003e2000c101b2a */
[----:B------:R-:W-:-:S02]  /*7a10*/  ISETP.GE.AND P2, PT, R2, UR4, PT ;  /* 0x0000000402007c0c */ /* 0x000fc4000bf46270 */
[----:B------:R-:W-:Y:S02]  /*7a20*/  @!P6 LEA.HI R34, R34, R34, RZ, 0x1 ;  /* 0x000000222222e211 */ /* 0x000fe400078f08ff */
[----:B------:R-:W-:Y:S02]  /*7a30*/  @!P3 LOP3.LUT R27, R27, 0xfffffffe, RZ, 0xc0, !PT ;  /* 0xfffffffe1b1bb812 */ /* 0x000fe400078ec0ff */
[----:B------:R-:W-:Y:S02]  /*7a40*/  @!P5 LOP3.LUT R33, R33, 0xfffffffe, RZ, 0xc0, !PT ;  /* 0xfffffffe2121d812 */ /* 0x000fe400078ec0ff */
[----:B------:R-:W-:Y:S01]  /*7a50*/  @!P1 LEA.HI R0, R0, R0, RZ, 0x1 ;  /* 0x0000000000009211 */ /* 0x000fe200078f08ff */
[----:B0-----:R-:W-:Y:S01]  /*7a60*/  @!P3 IMAD.WIDE R28, R27, 0x4, R46 ;  /* 0x000000041b1cb825 */ /* 0x001fe200078e022e */
[----:B------:R-:W-:Y:S02]  /*7a70*/  @!P6 LOP3.LUT R35, R34, 0xfffffffe, RZ, 0xc0, !PT ;  /* 0xfffffffe2223e812 */ /* 0x000fe400078ec0ff */
[----:B------:R-:W-:-:S02]  /*7a80*/  @!P1 LOP3.LUT R5, R0, 0xfffffffe, RZ, 0xc0, !PT ;  /* 0xfffffffe00059812 */ /* 0x000fc400078ec0ff */
[----:B------:R-:W-:Y:S01]  /*7a90*/  @!P2 LEA.HI R2, R2, R2, RZ, 0x1 ;  /* 0x000000020202a211 */ /* 0x000fe200078f08ff */
[--C-:B------:R-:W-:Y:S01]  /*7aa0*/  @!P6 IMAD.WIDE R34, R35, 0x4, R46.reuse ;  /* 0x000000042322e825 */ /* 0x100fe200078e022e */
[----:B-1----:R-:W-:Y:S02]  /*7ab0*/  @!P4 LOP3.LUT R31, R32, 0xfffffffe, RZ, 0xc0, !PT ;  /* 0xfffffffe201fc812 */ /* 0x002fe400078ec0ff */
[----:B------:R-:W-:Y:S01]  /*7ac0*/  @!P2 LOP3.LUT R7, R2, 0xfffffffe, RZ, 0xc0, !PT ;  /* 0xfffffffe0207a812 */ /* 0x000fe200078ec0ff */
[----:B------:R-:W-:-:S04]  /*7ad0*/  @!P1 IMAD.WIDE R4, R5, 0x4, R46 ;  /* 0x0000000405049825 */ /* 0x000fc800078e022e */
[--C-:B------:R-:W-:Y:S01]  /*7ae0*/  @!P2 IMAD.WIDE R6, R7, 0x4, R46.reuse ;  /* 0x000000040706a825 */ /* 0x100fe200078e022e */
[----:B------:R1:W-:Y:S03]  /*7af0*/  @!P1 ST.E.64 desc[UR42][R4.64], R8 ;  /* 0x0000000804009985 */ /* 0x0003e6000c101b2a */
[--C-:B------:R-:W-:Y:S01]  /*7b00*/  @!P4 IMAD.WIDE R30, R31, 0x4, R46.reuse ;  /* 0x000000041f1ec825 */ /* 0x100fe200078e022e */
[----:B------:R1:W-:Y:S03]  /*7b10*/  @!P2 ST.E.64 desc[UR42][R6.64], R22 ;  /* 0x000000160600a985 */ /* 0x0003e6000c101b2a */
[----:B------:R-:W-:Y:S01]  /*7b20*/  @!P5 IMAD.WIDE R32, R33, 0x4, R46 ;  /* 0x000000042120d825 */ /* 0x000fe200078e022e */
[----:B------:R1:W-:Y:S04]  /*7b30*/  @!P3 ST.E.64 desc[UR42][R28.64], R36 ;  /* 0x000000241c00b985 */ /* 0x0003e8000c101b2a */
[----:B------:R1:W-:Y:S04]  /*7b40*/  @!P4 ST.E.64 desc[UR42][R30.64], R38 ;  /* 0x000000261e00c985 */ /* 0x0003e8000c101b2a */
[----:B------:R1:W-:Y:S04]  /*7b50*/  @!P5 ST.E.64 desc[UR42][R32.64], R40 ;  /* 0x000000282000d985 */ /* 0x0003e8000c101b2a */
[----:B------:R1:W-:Y:S02]  /*7b60*/  @!P6 ST.E.64 desc[UR42][R34.64], R42 ;  /* 0x0000002a2200e985 */ /* 0x0003e4000c101b2a */
.L_x_37:
[----:B------:R-:W-:Y:S05]  /*7b70*/  BSYNC B0 ;  /* 0x0000000000007941 */ /* 0x000fea0003800000 */
.L_x_36:
[----:B------:R-:W-:Y:S01]  /*7b80*/  ISETP.GE.AND P1, PT, R53, R50, PT ;  /* 0x000000323500720c */ /* 0x000fe20003f26270 */
[----:B-1----:R1:W2:Y:S01]  /*7b90*/  SHFL.IDX PT, R31, R54, 0x1, 0x1c1f ;  /* 0x003c1f00361f7f89 */ /* 0x0022a200000e0000 */
[----:B------:R-:W-:Y:S02]  /*7ba0*/  SEL R23, R15, R26, P0 ;  /* 0x0000001a0f177207 */ /* 0x000fe40000000000 */
[----:B------:R-:W-:Y:S01]  /*7bb0*/  SEL R29, R26, R15, P0 ;  /* 0x0000000f1a1d7207 */ /* 0x000fe20000000000 */
[----:B------:R1:W3:Y:S01]  /*7bc0*/  SHFL.IDX PT, R30, R52, 0x1, 0x1c1f ;  /* 0x003c1f00341e7f89 */ /* 0x0002e200000e0000 */
[----:B------:R-:W-:Y:S02]  /*7bd0*/  SEL R22, R16, R25, P0 ;  /* 0x0000001910167207 */ /* 0x000fe40000000000 */
[----:B------:R-:W-:Y:S02]  /*7be0*/  SEL R28, R25, R16, P0 ;  /* 0x00000010191c7207 */ /* 0x000fe40000000000 */
[----:B------:R-:W-:-:S02]  /*7bf0*/  SEL R27, R13, R24, P0 ;  /* 0x000000180d1b7207 */ /* 0x000fc40000000000 */
[----:B------:R-:W-:Y:S02]  /*7c00*/  SEL R15, R24, R13, P0 ;  /* 0x0000000d180f7207 */ /* 0x000fe40000000000 */
[----:B------:R-:W-:Y:S02]  /*7c10*/  SEL R26, R14, R21, P0 ;  /* 0x000000150e1a7207 */ /* 0x000fe40000000000 */
[----:B------:R-:W-:Y:S02]  /*7c20*/  SEL R25, R11, R20, P0 ;  /* 0x000000140b197207 */ /* 0x000fe40000000000 */
[----:B------:R-:W-:Y:S02]  /*7c30*/  SEL R13, R20, R11, P0 ;  /* 0x0000000b140d7207 */ /* 0x000fe40000000000 */
[----:B------:R-:W-:Y:S02]  /*7c40*/  SEL R14, R21, R14, P0 ;  /* 0x0000000e150e7207 */ /* 0x000fe40000000000 */
[----:B------:R-:W-:-:S02]  /*7c50*/  SEL R24, R12, R19, P0 ;  /* 0x000000130c187207 */ /* 0x000fc40000000000 */
[----:B------:R-:W-:Y:S02]  /*7c60*/  SEL R16, R10, R17, P0 ;  /* 0x000000110a107207 */ /* 0x000fe40000000000 */
[----:B------:R-:W-:Y:S02]  /*7c70*/  SEL R20, R17, R10, P0 ;  /* 0x0000000a11147207 */ /* 0x000fe40000000000 */
[----:B------:R-:W-:Y:S02]  /*7c80*/  SEL R12, R19, R12, P0 ;  /* 0x0000000c130c7207 */ /* 0x000fe40000000000 */
[----:B------:R-:W-:Y:S02]  /*7c90*/  SEL R17, R3, R18, P0 ;  /* 0x0000001203117207 */ /* 0x000fe40000000000 */
[----:B------:R-:W-:Y:S01]  /*7ca0*/  SEL R21, R18, R3, P0 ;  /* 0x0000000312157207 */ /* 0x000fe20000000000 */
[----:B-123--:R-:W-:Y:S06]  /*7cb0*/  @P1 BRA `(.L_x_10) ;  /* 0x0000003400681947 */ /* 0x00efec0003800000 */
[C---:B0-----:R-:W-:Y:S01]  /*7cc0*/  VIADD R0, R49.reuse, 0x8 ;  /* 0x0000000831007836 */ /* 0x041fe20000000000 */
[----:B------:R-:W-:Y:S01]  /*7cd0*/  ULDC UR4, c[0x0][0xac8] ;  /* 0x0002b20000047ab9 */ /* 0x000fe20000000800 */
[C---:B------:R-:W-:Y:S01]  /*7ce0*/  VIADD R6, R49.reuse, 0x18 ;  /* 0x0000001831067836 */ /* 0x040fe20000000000 */
[C---:B------:R-:W-:Y:S01]  /*7cf0*/  ISETP.GE.AND P0, PT, R49.reuse, UR4, PT ;  /* 0x0000000431007c0c */ /* 0x040fe2000bf06270 */
[C---:B------:R-:W-:Y:S01]  /*7d00*/  VIADD R2, R49.reuse, 0x10 ;  /* 0x0000001031027836 */ /* 0x040fe20000000000 */
[----:B------:R-:W-:Y:S01]  /*7d10*/  ISETP.GE.AND P1, PT, R0, UR4, PT ;  /* 0x0000000400007c0c */ /* 0x000fe2000bf26270 */
[C---:B------:R-:W-:Y:S01]  /*7d20*/  VIADD R8, R49.reuse, 0x20 ;  /* 0x0000002031087836 */ /* 0x040fe20000000000 */
[----:B------:R-:W-:Y:S01]  /*7d30*/  ISETP.GE.AND P3, PT, R6, UR4, PT ;  /* 0x0000000406007c0c */ /* 0x000fe2000bf66270 */
[C---:B------:R-:W-:Y:S01]  /*7d40*/  VIADD R10, R49.reuse, 0x28 ;  /* 0x00000028310a7836 */ /* 0x040fe20000000000 */
[----:B------:R-:W-:Y:S01]  /*7d50*/  ISETP.GE.AND P2, PT, R2, UR4, PT ;  /* 0x0000000402007c0c */ /* 0x000fe2000bf46270 */
[----:B------:R-:W-:Y:S01]  /*7d60*/  VIADD R11, R49, 0x30 ;  /* 0x00000030310b7836 */ /* 0x000fe20000000000 */
[----:B------:R-:W-:-:S02]  /*7d70*/  ISETP.GE.AND P4, PT, R8, UR4, PT ;  /* 0x0000000408007c0c */ /* 0x000fc4000bf86270 */
[----:B------:R-:W-:Y:S02]  /*7d80*/  ISETP.GE.AND P5, PT, R10, UR4, PT ;  /* 0x000000040a007c0c */ /* 0x000fe4000bfa6270 */
[----:B------:R-:W-:-:S03]  /*7d90*/  ISETP.GE.AND P6, PT, R11, UR4, PT ;  /* 0x000000040b007c0c */ /* 0x000fc6000bfc6270 */
[----:B------:R-:W-:-:S04]  /*7da0*/  @!P1 LEA.HI R0, R0, R0, RZ, 0x1 ;  /* 0x0000000000009211 */ /* 0x000fc800078f08ff */
[----:B------:R-:W-:Y:S02]  /*7db0*/  @!P1 LOP3.LUT R5, R0, 0xfffffffe, RZ, 0xc0, !PT ;  /* 0xfffffffe00059812 */ /* 0x000fe400078ec0ff */
[----:B------:R-:W-:Y:S02]  /*7dc0*/  @!P3 LEA.HI R0, R6, R6, RZ, 0x1 ;  /* 0x000000060600b211 */ /* 0x000fe400078f08ff */
[----:B------:R-:W-:Y:S01]  /*7dd0*/  @!P2 LEA.HI R4, R2, R2, RZ, 0x1 ;  /* 0x000000020204a211 */ /* 0x000fe200078f08ff */
[C-C-:B------:R-:W-:Y:S01]  /*7de0*/  @!P0 IMAD.WIDE R2, R49.reuse, 0x4, R30.reuse ;  /* 0x0000000431028825 */ /* 0x140fe200078e021e */
[----:B------:R-:W-:Y:S02]  /*7df0*/  @!P4 LEA.HI R8, R8, R8, RZ, 0x1 ;  /* 0x000000080808c211 */ /* 0x000fe400078f08ff */
[----:B------:R-:W-:Y:S01]  /*7e00*/  @!P3 LOP3.LUT R9, R0, 0xfffffffe, RZ, 0xc0, !PT ;  /* 0xfffffffe0009b812 */ /* 0x000fe200078ec0ff */
[----:B------:R-:W-:Y:S01]  /*7e10*/  VIADD R49, R49, 0x38 ;  /* 0x0000003831317836 */ /* 0x000fe20000000000 */
[----:B------:R-:W-:Y:S01]  /*7e20*/  @!P5 LEA.HI R10, R10, R10, RZ, 0x1 ;  /* 0x0000000a0a0ad211 */ /* 0x000fe200078f08ff */
[----:B------:R0:W-:Y:S01]  /*7e30*/  @!P0 ST.E.64 desc[UR42][R2.64], R22 ;  /* 0x0000001602008985 */ /* 0x0001e2000c101b2a */
[----:B------:R-:W-:Y:S01]  /*7e40*/  @!P2 LOP3.LUT R7, R4, 0xfffffffe, RZ, 0xc0, !PT ;  /* 0xfffffffe0407a812 */ /* 0x000fe200078ec0ff */
[----:B------:R-:W-:Y:S01]  /*7e50*/  @!P1 IMAD.WIDE R4, R5, 0x4, R30 ;  /* 0x0000000405049825 */ /* 0x000fe200078e021e */
[----:B------:R-:W-:-:S02]  /*7e60*/  @!P6 LEA.HI R0, R11, R11, RZ, 0x1 ;  /* 0x0000000b0b00e211 */ /* 0x000fc400078f08ff */
[----:B------:R-:W-:Y:S01]  /*7e70*/  @!P4 LOP3.LUT R11, R8, 0xfffffffe, RZ, 0xc0, !PT ;  /* 0xfffffffe080bc812 */ /* 0x000fe200078ec0ff */
[--C-:B------:R-:W-:Y:S01]  /*7e80*/  @!P2 IMAD.WIDE R6, R7, 0x4, R30.reuse ;  /* 0x000000040706a825 */ /* 0x100fe200078e021e */
[----:B------:R-:W-:Y:S01]  /*7e90*/  @!P5 LOP3.LUT R19, R10, 0xfffffffe, RZ, 0xc0, !PT ;  /* 0xfffffffe0a13d812 */ /* 0x000fe200078ec0ff */
[----:B------:R1:W-:Y:S01]  /*7ea0*/  @!P1 ST.E.64 desc[UR42][R4.64], R28 ;  /* 0x0000001c04009985 */ /* 0x0003e2000c101b2a */
[----:B------:R-:W-:Y:S01]  /*7eb0*/  ISETP.GE.AND P0, PT, R49, UR4, PT ;  /* 0x0000000431007c0c */ /* 0x000fe2000bf06270 */
[--C-:B------:R-:W-:Y:S02]  /*7ec0*/  @!P3 IMAD.WIDE R8, R9, 0x4, R30.reuse ;  /* 0x000000040908b825 */ /* 0x100fe400078e021e */
[----:B------:R2:W-:Y:S01]  /*7ed0*/  @!P2 ST.E.64 desc[UR42][R6.64], R26 ;  /* 0x0000001a0600a985 */ /* 0x0005e2000c101b2a */
[----:B0-----:R-:W-:Y:S01]  /*7ee0*/  @!P6 LOP3.LUT R23, R0, 0xfffffffe, RZ, 0xc0, !PT ;  /* 0xfffffffe0017e812 */ /* 0x001fe200078ec0ff */
[--C-:B------:R-:W-:Y:S02]  /*7ef0*/  @!P4 IMAD.WIDE R2, R11, 0x4, R30.reuse ;  /* 0x000000040b02c825 */ /* 0x100fe400078e021e */
[----:B------:R2:W-:Y:S02]  /*7f00*/  @!P3 ST.E.64 desc[UR42][R8.64], R14 ;  /* 0x0000000e0800b985 */ /* 0x0005e4000c101b2a */
[----:B------:R-:W-:-:S02]  /*7f10*/  @!P6 IMAD.WIDE R10, R23, 0x4, R30 ;  /* 0x00000004170ae825 */ /* 0x000fc400078e021e */
[----:B------:R2:W-:Y:S02]  /*7f20*/  @!P4 ST.E.64 desc[UR42][R2.64], R24 ;  /* 0x000000180200c985 */ /* 0x0005e4000c101b2a */
[----:B-1----:R-:W-:-:S05]  /*7f30*/  @!P5 IMAD.WIDE R4, R19, 0x4, R30 ;  /* 0x000000041304d825 */ /* 0x002fca00078e021e */
[----:B------:R2:W-:Y:S04]  /*7f40*/  @!P5 ST.E.64 desc[UR42][R4.64], R12 ;  /* 0x0000000c0400d985 */ /* 0x0005e8000c101b2a */
[----:B------:R2:W-:Y:S01]  /*7f50*/  @!P6 ST.E.64 desc[UR42][R10.64], R16 ;  /* 0x000000100a00e985 */ /* 0x0005e2000c101b2a */
[----:B------:R-:W-:Y:S05]  /*7f60*/  @P0 BRA `(.L_x_10) ;  /* 0x0000003000bc0947 */ /* 0x000fea0003800000 */
[----:B------:R-:W-:-:S04]  /*7f70*/  LEA.HI R49, R49, R49, RZ, 0x1 ;  /* 0x0000003131317211 */ /* 0x000fc800078f08ff */
[----:B--2---:R-:W-:-:S05]  /*7f80*/  LOP3.LUT R3, R49, 0xfffffffe, RZ, 0xc0, !PT ;  /* 0xfffffffe31037812 */ /* 0x004fca00078ec0ff */
[----:B------:R-:W-:-:S05]  /*7f90*/  IMAD.WIDE R2, R3, 0x4, R30 ;  /* 0x0000000403027825 */ /* 0x000fca00078e021e */
[----:B------:R0:W-:Y:S01]  /*7fa0*/  ST.E.64 desc[UR42][R2.64], R20 ;  /* 0x0000001402007985 */ /* 0x0001e2000c101b2a */
[----:B------:R-:W-:Y:S05]  /*7fb0*/  BRA `(.L_x_10) ;  /* 0x0000003000a87947 */ /* 0x000fea0003800000 */
.L_x_35:
[----:B------:R-:W0:Y:S02]  /*7fc0*/  S2R R0, SR_TID.X ;  /* 0x0000000000007919 */ /* 0x000e240000002100 */
[----:B0-----:R-:W-:-:S05]  /*7fd0*/  VIADD R2, R0, 0xffffff80 ;  /* 0xffffff8000027836 */ /* 0x001fca0000000000 */
[----:B------:R-:W-:-:S13]  /*7fe0*/  ISETP.GT.AND P0, PT, R2, 0xbf, PT ;  /* 0x000000bf0200780c */ /* 0x000fda0003f04270 */
[----:B------:R-:W-:Y:S05]  /*7ff0*/  @P0 BRA `(.L_x_10) ;  /* 0x0000003000980947 */ /* 0x000fea0003800000 */
[----:B------:R-:W0:Y:S01]  /*8000*/  S2R R3, SR_CTAID.X ;  /* 0x0000000000037919 */ /* 0x000e220000002500 */
[----:B------:R-:W1:Y:S01]  /*8010*/  LDC R6, c[0x0][0xbe8] ;  /* 0x0002fa00ff067b82 */ /* 0x000e620000000800 */
[----:B------:R-:W-:Y:S01]  /*8020*/  ULDC UR4, c[0x0][0xa88] ;  /* 0x0002a20000047ab9 */ /* 0x000fe20000000800 */
[----:B0-----:R-:W-:Y:S02]  /*8030*/  IMAD R0, R3, 0xc0, R0 ;  /* 0x000000c003007824 */ /* 0x001fe400078e0200 */
[----:B-1----:R-:W-:Y:S02]  /*8040*/  IMAD R3, R6, UR4, RZ ;  /* 0x0000000406037c24 */ /* 0x002fe4000f8e02ff */
[----:B------:R-:W-:-:S05]  /*8050*/  VIADD R0, R0, 0xffffff80 ;  /* 0xffffff8000007836 */ /* 0x000fca0000000000 */
[----:B------:R-:W-:-:S13]  /*8060*/  ISETP.GE.AND P0, PT, R0, R3, PT ;  /* 0x000000030000720c */ /* 0x000fda0003f06270 */
[----:B------:R-:W-:Y:S05]  /*8070*/  @P0 BRA `(.L_x_10) ;  /* 0x0000003000780947 */ /* 0x000fea0003800000 */
[----:B------:R-:W-:Y:S01]  /*8080*/  ISETP.NE.AND P0, PT, R6, 0x1, PT ;  /* 0x000000010600780c */ /* 0x000fe20003f05270 */
[----:B------:R-:W0:Y:S01]  /*8090*/  LDC.64 R10, c[0x0][0xbd8] ;  /* 0x0002f600ff0a7b82 */ /* 0x000e220000000a00 */
[----:B------:R-:W-:Y:S01]  /*80a0*/  USHF.R.S32.HI UR6, URZ, 0x1f, UR36 ;  /* 0x0000001f3f067899 */ /* 0x000fe20008011424 */
[----:B------:R-:W-:Y:S01]  /*80b0*/  IMAD.MOV.U32 R5, RZ, RZ, R0 ;  /* 0x000000ffff057224 */ /* 0x000fe200078e0000 */
[----:B------:R-:W-:Y:S02]  /*80c0*/  ULDC.64 UR8, c[0x0][0xbd0] ;  /* 0x0002f40000087ab9 */ /* 0x000fe40000000a00 */
[----:B------:R-:W-:Y:S02]  /*80d0*/  UIMAD UR6, UR6, UR8, URZ ;  /* 0x00000008060672a4 */ /* 0x000fe4000f8e023f */
[----:B------:R-:W-:Y:S01]  /*80e0*/  UIMAD.WIDE.U32 UR4, UR36, UR8, URZ ;  /* 0x00000008240472a5 */ /* 0x000fe2000f8e003f */
[----:B------:R-:W1:Y:S01]  /*80f0*/  S2UR UR7, SR_CTAID.Y ;  /* 0x00000000000779c3 */ /* 0x000e620000002600 */
[----:B------:R-:W-:-:S04]  /*8100*/  UIMAD UR6, UR36, UR9, UR6 ;  /* 0x00000009240672a4 */ /* 0x000fc8000f8e0206 */
[----:B------:R-:W-:Y:S02]  /*8110*/  UIADD3 UR6, UR5, UR6, URZ ;  /* 0x0000000605067290 */ /* 0x000fe4000fffe03f */
[----:B------:R-:W-:Y:S01]  /*8120*/  IMAD.U32 R3, RZ, RZ, UR5 ;  /* 0x00000005ff037e24 */ /* 0x000fe2000f8e00ff */
[----:B------:R-:W2:Y:S01]  /*8130*/  @P0 LDC R7, c[0x0][0xbec] ;  /* 0x0002fb00ff070b82 */ /* 0x000ea20000000800 */
[----:B------:R-:W-:Y:S01]  /*8140*/  IMAD.U32 R2, RZ, RZ, UR4 ;  /* 0x00000004ff027e24 */ /* 0x000fe2000f8e00ff */
[----:B------:R-:W-:Y:S01]  /*8150*/  ULDC.64 UR4, c[0x0][0xbe0] ;  /* 0x0002f80000047ab9 */ /* 0x000fe20000000a00 */
[----:B------:R-:W-:-:S05]  /*8160*/  IMAD.U32 R3, RZ, RZ, UR6 ;  /* 0x00000006ff037e24 */ /* 0x000fca000f8e00ff */
[----:B------:R-:W3:Y:S01]  /*8170*/  @P0 LDC R9, c[0x0][0xbf0] ;  /* 0x0002fc00ff090b82 */ /* 0x000ee20000000800 */
[C---:B0-----:R-:W-:Y:S02]  /*8180*/  IMAD R12, R10.reuse, UR40, RZ ;  /* 0x000000280a0c7c24 */ /* 0x041fe4000f8e02ff */
[----:B------:R-:W-:-:S04]  /*8190*/  IMAD.WIDE.U32 R2, R10, UR39, R2 ;  /* 0x000000270a027c25 */ /* 0x000fc8000f8e0002 */
[----:B------:R-:W-:Y:S01]  /*81a0*/  IMAD R11, R11, UR39, R12 ;  /* 0x000000270b0b7c24 */ /* 0x000fe2000f8e020c */
[----:B------:R-:W1:Y:S03]  /*81b0*/  LDC R8, c[0x0][0xc50] ;  /* 0x00031400ff087b82 */ /* 0x000e660000000800 */
[----:B------:R-:W-:Y:S02]  /*81c0*/  IMAD.IADD R3, R11, 0x1, R3 ;  /* 0x000000010b037824 */ /* 0x000fe400078e0203 */
[----:B--2---:R-:W-:-:S04]  /*81d0*/  @P0 IMAD.HI.U32 R4, R0, R7, RZ ;  /* 0x0000000700040227 */ /* 0x004fc800078e00ff */
[----:B------:R-:W-:Y:S01]  /*81e0*/  IMAD R7, RZ, RZ, -UR36 ;  /* 0x80000024ff077e24 */ /* 0x000fe2000f8e02ff */
[----:B---3--:R-:W-:-:S03]  /*81f0*/  @P0 SHF.R.U32.HI R5, RZ, R9, R4 ;  /* 0x00000009ff050219 */ /* 0x008fc60000011604 */
[----:B-1----:R-:W-:Y:S02]  /*8200*/  IMAD R9, R8, R7, UR7 ;  /* 0x0000000708097e24 */ /* 0x002fe4000f8e0207 */
[----:B------:R-:W-:Y:S02]  /*8210*/  IMAD.MOV R7, RZ, RZ, -R5 ;  /* 0x000000ffff077224 */ /* 0x000fe400078e0a05 */
[----:B------:R-:W-:Y:S01]  /*8220*/  IMAD.WIDE.U32 R2, R9, UR4, R2 ;  /* 0x0000000409027c25 */ /* 0x000fe2000f8e0002 */
[----:B------:R-:W-:-:S03]  /*8230*/  SHF.R.S32.HI R4, RZ, 0x1f, R9 ;  /* 0x0000001fff047819 */ /* 0x000fc60000011409 */
[----:B------:R-:W-:Y:S01]  /*8240*/  IMAD R7, R6, R7, R0 ;  /* 0x0000000706077224 */ /* 0x000fe200078e0200 */
[----:B------:R-:W-:Y:S01]  /*8250*/  IADD3 R2, P0, R5, R2, RZ ;  /* 0x0000000205027210 */ /* 0x000fe20007f1e0ff */
[----:B------:R-:W-:-:S03]  /*8260*/  IMAD R4, R4, UR4, RZ ;  /* 0x0000000404047c24 */ /* 0x000fc6000f8e02ff */
[----:B------:R-:W-:Y:S01]  /*8270*/  SHF.R.S32.HI R0, RZ, 0x1f, R7 ;  /* 0x0000001fff007819 */ /* 0x000fe20000011407 */
[----:B------:R-:W-:Y:S01]  /*8280*/  IMAD R4, R9, UR5, R4 ;  /* 0x0000000509047c24 */ /* 0x000fe2000f8e0204 */
[----:B------:R-:W-:Y:S01]  /*8290*/  SHF.R.S32.HI R9, RZ, 0x1f, R5 ;  /* 0x0000001fff097819 */ /* 0x000fe20000011405 */
[----:B------:R-:W-:Y:S02]  /*82a0*/  ULDC.64 UR4, c[0x0][0xbc8] ;  /* 0x0002f20000047ab9 */ /* 0x000fe40000000a00 */
[----:B------:R-:W-:Y:S01]  /*82b0*/  IMAD R0, R0, UR4, RZ ;  /* 0x0000000400007c24 */ /* 0x000fe2000f8e02ff */
[----:B------:R-:W-:-:S03]  /*82c0*/  IADD3.X R3, R9, R3, R4, P0, !PT ;  /* 0x0000000309037210 */ /* 0x000fc600007fe404 */
[C---:B------:R-:W-:Y:S02]  /*82d0*/  IMAD R5, R7.reuse, UR5, R0 ;  /* 0x0000000507057c24 */ /* 0x040fe4000f8e0200 */
[----:B------:R-:W-:Y:S01]  /*82e0*/  IMAD.WIDE.U32 R2, R7, UR4, R2 ;  /* 0x0000000407027c25 */ /* 0x000fe2000f8e0002 */
[----:B------:R-:W-:-:S03]  /*82f0*/  ULDC.64 UR4, c[0x0][0xba8] ;  /* 0x0002ea0000047ab9 */ /* 0x000fc60000000a00 */
[----:B------:R-:W-:Y:S01]  /*8300*/  IMAD.IADD R3, R3, 0x1, R5 ;  /* 0x0000000103037824 */ /* 0x000fe200078e0205 */
[----:B------:R-:W-:-:S04]  /*8310*/  LEA R4, P0, R2, UR4, 0x2 ;  /* 0x0000000402047c11 */ /* 0x000fc8000f8010ff */
[----:B------:R-:W-:Y:S01]  /*8320*/  LEA.HI.X R5, R2, UR5, R3, 0x2, P0 ;  /* 0x0000000502057c11 */ /* 0x000fe200080f1403 */
[----:B------:R-:W-:-:S05]  /*8330*/  IMAD.MOV.U32 R3, RZ, RZ, -0x800000 ;  /* 0xff800000ff037424 */ /* 0x000fca00078e00ff */
[----:B------:R0:W-:Y:S01]  /*8340*/  STG.E desc[UR42][R4.64], R3 ;  /* 0x0000000304007986 */ /* 0x0001e2000c10192a */
[----:B------:R-:W-:Y:S05]  /*8350*/  BRA `(.L_x_10) ;  /* 0x0000002c00c07947 */ /* 0x000fea0003800000 */
.L_x_8:
[----:B------:R-:W-:-:S08]  /*8360*/  NOP ;  /* 0x0000000000007918 */ /* 0x000fd00000000000 */
[----:B------:R-:W0:-:S00]  /*8370*/  USETMAXREG.DEALLOC.CTAPOOL 0x20 ;  /* 0x00000020000079c8 */ /* 0x000e0000080e0500 */
[----:B0-----:R-:W-:Y:S01]  /*8380*/  LOP3.LUT R2, R2, 0x3, RZ, 0xc0, !PT ;  /* 0x0000000302027812 */ /* 0x001fe200078ec0ff */
[----:B------:R-:W0:Y:S05]  /*8390*/  S2R R26, SR_CTAID.Z ;  /* 0x00000000001a7919 */ /* 0x000e2a0000002700 */
[----:B------:R-:W1:Y:S01]  /*83a0*/  S2UR UR6, SR_CTAID.Y ;  /* 0x00000000000679c3 */ /* 0x000e620000002600 */
[----:B------:R-:W2:Y:S02]  /*83b0*/  SHFL.IDX PT, R0, R2, RZ, 0x1f ;  /* 0x00001fff02007589 */ /* 0x000ea400000e0000 */
[----:B--2---:R-:W-:-:S13]  /*83c0*/  ISETP.NE.AND P0, PT, R0, RZ, PT ;  /* 0x000000ff0000720c */ /* 0x004fda0003f05270 */
[----:B01----:R-:W-:Y:S05]  /*83d0*/  @!P0 BRA `(.L_x_38) ;  /* 0x0000000000288947 */ /* 0x003fea0003800000 */
[----:B------:R-:W-:Y:S01]  /*83e0*/  ULDC UR7, c[0x0][0xc50] ;  /* 0x0003140000077ab9 */ /* 0x000fe20000000800 */
[----:B------:R-:W-:Y:S01]  /*83f0*/  UMOV UR36, UR6 ;  /* 0x0000000600247c82 */ /* 0x000fe20008000000 */
[----:B------:R-:W-:-:S06]  /*8400*/  UISETP.NE.AND UP0, UPT, UR7, 0x1, UPT ;  /* 0x000000010700788c */ /* 0x000fcc000bf05270 */
[----:B------:R-:W-:-:S13]  /*8410*/  PLOP3.LUT P0, PT, PT, PT, UP0, 0x80, 0x0 ;  /* 0x000000000000781c */ /* 0x000fda0003f0f008 */
[----:B------:R-:W-:Y:S05]  /*8420*/  @!P0 BRA `(.L_x_39) ;  /* 0x0000000000308947 */ /* 0x000fea0003800000 */
[----:B------:R-:W-:Y:S01]  /*8430*/  ULDC UR4, c[0x0][0xc54] ;  /* 0x0003150000047ab9 */ /* 0x000fe20000000800 */
[----:B------:R-:W-:Y:S01]  /*8440*/  ULDC UR36, c[0x0][0xc58] ;  /* 0x0003160000247ab9 */ /* 0x000fe20000000800 */
[----:B------:R-:W-:-:S04]  /*8450*/  UIMAD.WIDE.U32 UR4, UR6, UR4, URZ ;  /* 0x00000004060472a5 */ /* 0x000fc8000f8e003f */
[----:B------:R-:W-:Y:S01]  /*8460*/  USHF.R.U32.HI UR36, URZ, UR36, UR5 ;  /* 0x000000243f247299 */ /* 0x000fe20008011605 */
[----:B------:R-:W-:Y:S11]  /*8470*/  BRA `(.L_x_39) ;  /* 0x00000000001c7947 */ /* 0x000ff60003800000 */
.L_x_38:
[----:B------:R-:W-:Y:S01]  /*8480*/  ULDC UR7, c[0x0][0xc50] ;  /* 0x0003140000077ab9 */ /* 0x000fe20000000800 */
[----:B------:R-:W-:Y:S01]  /*8490*/  UMOV UR36, UR6 ;  /* 0x0000000600247c82 */ /* 0x000fe20008000000 */
[----:B------:R-:W-:-:S11]  /*84a0*/  UISETP.NE.AND UP0, UPT, UR7, 0x1, UPT ;  /* 0x000000010700788c */ /* 0x000fd6000bf05270 */
[----:B------:R-:W-:Y:S01]  /*84b0*/  @UP0 ULDC UR4, c[0x0][0xc54] ;  /* 0x0003150000040ab9 */ /* 0x000fe20000000800 */
[----:B------:R-:W-:Y:S01]  /*84c0*/  @UP0 ULDC UR8, c[0x0][0xc58] ;  /* 0x0003160000080ab9 */ /* 0x000fe20000000800 */
[----:B------:R-:W-:-:S04]  /*84d0*/  UIMAD.WIDE.U32 UR4, UR6, UR4, URZ ;  /* 0x00000004060472a5 */ /* 0x000fc8000f8e003f */
[----:B------:R-:W-:-:S12]  /*84e0*/  @UP0 USHF.R.U32.HI UR36, URZ, UR8, UR5 ;  /* 0x000000083f240299 */ /* 0x000fd80008011605 */
.L_x_39:
[----:B------:R-:W-:Y:S01]  /*84f0*/  ISETP.GE.AND P0, PT, R26, RZ, PT ;  /* 0x000000ff1a00720c */ /* 0x000fe20003f06270 */
[----:B------:R-:W-:Y:S01]  /*8500*/  UIADD3 UR4, -UR36, URZ, URZ ;  /* 0x0000003f24047290 */ /* 0x000fe2000fffe13f */
[----:B------:R-:W-:Y:S02]  /*8510*/  IMAD.MOV.U32 R0, RZ, RZ, 0x1 ;  /* 0x00000001ff007424 */ /* 0x000fe400078e00ff */
[----:B------:R-:W-:Y:S01]  /*8520*/  IMAD.MOV.U32 R3, RZ, RZ, RZ ;  /* 0x000000ffff037224 */ /* 0x000fe200078e00ff */
[----:B------:R-:W-:Y:S01]  /*8530*/  UIMAD UR6, UR7, UR4, UR6 ;  /* 0x00000004070672a4 */ /* 0x000fe2000f8e0206 */
[----:B------:R-:W-:-:S07]  /*8540*/  IMAD.MOV.U32 R4, RZ, RZ, 0x1 ;  /* 0x00000001ff047424 */ /* 0x000fce00078e00ff */
[----:B------:R-:W-:Y:S05]  /*8550*/  @!P0 BRA `(.L_x_40) ;  /* 0x0000002800808947 */ /* 0x000fea0003800000 */
[----:B------:R-:W-:Y:S01]  /*8560*/  ULDC.64 UR4, c[0x0][0x418] ;  /* 0x0001060000047ab9 */ /* 0x000fe20000000a00 */
[----:B------:R-:W0:Y:S01]  /*8570*/  S2R R25, SR_CTAID.X ;  /* 0x0000000000197919 */ /* 0x000e220000002500 */
[----:B------:R-:W-:Y:S02]  /*8580*/  UISETP.NE.U32.AND UP0, UPT, UR4, URZ, UPT ;  /* 0x0000003f0400728c */ /* 0x000fe4000bf05070 */
[----:B------:R-:W-:Y:S02]  /*8590*/  ULOP3.LUT UR40, UR6, 0xffff, URZ, 0xc0, !UPT ;  /* 0x0000ffff06287892 */ /* 0x000fe4000f8ec03f */
[----:B------:R-:W-:Y:S01]  /*85a0*/  UISETP.NE.AND.EX UP0, UPT, UR5, URZ, UPT, UP0 ;  /* 0x0000003f0500728c */ /* 0x000fe2000bf05300 */
[----:B------:R-:W-:Y:S02]  /*85b0*/  ULDC UR4, c[0x0][0x424] ;  /* 0x0001090000047ab9 */ /* 0x000fe40000000800 */
[----:B------:R-:W-:Y:S01]  /*85c0*/  ULDC UR5, c[0x0][0x2f0] ;  /* 0x0000bc0000057ab9 */ /* 0x000fe20000000800 */
[----:B------:R-:W-:-:S04]  /*85d0*/  USEL UR4, UR4, 0x1, UP0 ;  /* 0x0000000104047887 */ /* 0x000fc80008000000 */
[----:B------:R-:W-:-:S04]  /*85e0*/  UIMAD UR4, UR4, UR5, URZ ;  /* 0x00000005040472a4 */ /* 0x000fc8000f8e023f */
[----:B------:R-:W-:Y:S02]  /*85f0*/  UISETP.GE.AND UP0, UPT, UR4, 0x1, UPT ;  /* 0x000000010400788c */ /* 0x000fe4000bf06270 */
[----:B------:R-:W-:-:S04]  /*8600*/  UIADD3 UR5, UR4, 0x9f, URZ ;  /* 0x0000009f04057890 */ /* 0x000fc8000fffe03f */
[----:B------:R-:W-:Y:S01]  /*8610*/  PLOP3.LUT P0, PT, PT, PT, UP0, 0x80, 0x0 ;  /* 0x000000000000781c */ /* 0x000fe20003f0f008 */
[----:B------:R-:W-:-:S04]  /*8620*/  UIMAD.WIDE UR4, UR5, 0x66666667, URZ ;  /* 0x66666667050478a5 */ /* 0x000fc8000f8e023f */
[----:B------:R-:W-:-:S03]  /*8630*/  USHF.R.U32.HI UR7, URZ, 0x1f, UR5 ;  /* 0x0000001f3f077899 */ /* 0x000fc60008011605 */
        /* <DEDUP_REMOVED lines=39> */
.L_x_41:
[----:B------:R-:W-:Y:S01]  /*88b0*/  UIMAD UR40, UR40, UR4, URZ ;  /* 0x00000004282872a4 */ /* 0x000fe2000f8e023f */
[----:B------:R-:W-:-:S05]  /*88c0*/  IMAD.U32 R3, RZ, RZ, UR10 ;  /* 0x0000000aff037e24 */ /* 0x000fca000f8e00ff */
[----:B------:R-:W-:-:S05]  /*88d0*/  IMAD.U32 R4, RZ, RZ, UR40 ;  /* 0x00000028ff047e24 */ /* 0x000fca000f8e00ff */
[----:B------:R-:W-:Y:S01]  /*88e0*/  VIADDMNMX R3, R4, UR4, R3, PT ;  /* 0x0000000404037c46 */ /* 0x000fe2000b800103 */
[----:B------:R-:W-:-:S03]  /*88f0*/  IMAD.MOV.U32 R4, RZ, RZ, 0x1 ;  /* 0x00000001ff047424 */ /* 0x000fc600078e00ff */
[----:B------:R-:W-:Y:S01]  /*8900*/  R2UR UR38, R3 ;  /* 0x00000000032672ca */ /* 0x000fe200000e0000 */
[----:B------:R-:W-:-:S12]  /*8910*/  IMAD.MOV.U32 R3, RZ, RZ, RZ ;  /* 0x000000ffff037224 */ /* 0x000fd800078e00ff */
[----:B------:R-:W-:-:S06]  /*8920*/  UISETP.GT.AND UP0, UPT, UR38, UR40, UPT ;  /* 0x000000282600728c */ /* 0x000fcc000bf04270 */
[----:B------:R-:W-:-:S13]  /*8930*/  PLOP3.LUT P0, PT, PT, PT, UP0, 0x80, 0x0 ;  /* 0x000000000000781c */ /* 0x000fda0003f0f008 */
[----:B------:R-:W-:Y:S05]  /*8940*/  @!P0 BRA `(.L_x_40) ;  /* 0x0000002400848947 */ /* 0x000fea0003800000 */
[----:B------:R-:W0:Y:S01]  /*8950*/  S2UR UR4, SR_CgaCtaId ;  /* 0x00000000000479c3 */ /* 0x000e220000008800 */
[----:B------:R-:W-:Y:S02]  /*8960*/  UMOV UR39, 0x400 ;  /* 0x0000040000277882 */ /* 0x000fe40000000000 */
[----:B0-----:R-:W-:-:S04]  /*8970*/  ULEA UR39, UR4, UR39, 0x18 ;  /* 0x0000002704277291 */ /* 0x001fc8000f8ec03f */
[----:B------:R-:W-:-:S04]  /*8980*/  UIADD3 UR4, UR39, 0xd200, URZ ;  /* 0x0000d20027047890 */ /* 0x000fc8000fffe03f */
[----:B------:R-:W-:-:S06]  /*8990*/  ULOP3.LUT UP0, URZ, UR4, 0x1bf, URZ, 0xc0, !UPT ;  /* 0x000001bf043f7892 */ /* 0x000fcc000f80c03f */
[----:B------:R-:W-:-:S13]  /*89a0*/  PLOP3.LUT P0, PT, PT, PT, UP0, 0x80, 0x0 ;  /* 0x000000000000781c */ /* 0x000fda0003f0f008 */
[----:B------:R-:W-:Y:S05]  /*89b0*/  @!P0 BRA `(.L_x_42) ;  /* 0x0000000000408947 */ /* 0x000fea0003800000 */
[----:B------:R-:W-:Y:S01]  /*89c0*/  MOV R14, 0x0 ;  /* 0x00000000000e7802 */ /* 0x000fe20000000f00 */
[----:B------:R-:W-:Y:S01]  /*89d0*/  ULDC.64 UR4, c[0x4][0x98] ;  /* 0x0100260000047ab9 */ /* 0x000fe20000000a00 */
[----:B------:R-:W-:Y:S01]  /*89e0*/  ULDC.64 UR6, c[0x4][0xa0] ;  /* 0x0100280000067ab9 */ /* 0x000fe20000000a00 */
[----:B------:R-:W-:Y:S02]  /*89f0*/  IMAD.U32 R4, RZ, RZ, UR4 ;  /* 0x00000004ff047e24 */ /* 0x000fe4000f8e00ff */
[----:B------:R-:W-:Y:S01]  /*8a00*/  IMAD.U32 R5, RZ, RZ, UR5 ;  /* 0x00000005ff057e24 */ /* 0x000fe2000f8e00ff */
[----:B------:R-:W0:Y:S01]  /*8a10*/  LDC.64 R14, c[0x4][R14] ;  /* 0x010000000e0e7b82 */ /* 0x000e220000000a00 */
[----:B------:R-:W-:Y:S01]  /*8a20*/  ULDC.64 UR4, c[0x4][0x8] ;  /* 0x0100020000047ab9 */ /* 0x000fe20000000a00 */
[----:B------:R-:W-:Y:S02]  /*8a30*/  IMAD.U32 R6, RZ, RZ, UR6 ;  /* 0x00000006ff067e24 */ /* 0x000fe4000f8e00ff */
[----:B------:R-:W-:-:S02]  /*8a40*/  IMAD.U32 R7, RZ, RZ, UR7 ;  /* 0x00000007ff077e24 */ /* 0x000fc4000f8e00ff */
[----:B------:R-:W-:Y:S02]  /*8a50*/  IMAD.U32 R10, RZ, RZ, UR4 ;  /* 0x00000004ff0a7e24 */ /* 0x000fe4000f8e00ff */
[----:B------:R-:W-:Y:S02]  /*8a60*/  IMAD.U32 R11, RZ, RZ, UR5 ;  /* 0x00000005ff0b7e24 */ /* 0x000fe4000f8e00ff */
[----:B------:R-:W-:Y:S02]  /*8a70*/  IMAD.MOV.U32 R8, RZ, RZ, 0x70 ;  /* 0x00000070ff087424 */ /* 0x000fe400078e00ff */
[----:B------:R-:W-:Y:S02]  /*8a80*/  IMAD.MOV.U32 R12, RZ, RZ, 0x1 ;  /* 0x00000001ff0c7424 */ /* 0x000fe400078e00ff */
[----:B------:R-:W-:-:S07]  /*8a90*/  IMAD.MOV.U32 R13, RZ, RZ, RZ ;  /* 0x000000ffff0d7224 */ /* 0x000fce00078e00ff */
[----:B------:R-:W-:-:S07]  /*8aa0*/  LEPC R20, `(.L_x_42) ;  /* 0x000000001014794e */ /* 0x000fce0000000000 */
[----:B0-----:R-:W-:Y:S05]  /*8ab0*/  CALL.ABS.NOINC R14 ;  /* 0x000000000e007343 */ /* 0x001fea0003c00000 */
.L_x_42:
[----:B------:R-:W-:-:S06]  /*8ac0*/  UIADD3 UR4, UR39, 0x5200, URZ ;  /* 0x0000520027047890 */ /* 0x000fcc000fffe03f */
[----:B------:R-:W-:-:S05]  /*8ad0*/  IMAD.U32 R17, RZ, RZ, UR4 ;  /* 0x00000004ff117e24 */ /* 0x000fca000f8e00ff */
[----:B------:R-:W-:-:S13]  /*8ae0*/  LOP3.LUT P0, RZ, R17, 0x1bf, RZ, 0xc0, !PT ;  /* 0x000001bf11ff7812 */ /* 0x000fda000780c0ff */
        /* <DEDUP_REMOVED lines=17> */
.L_x_43:
        /* <DEDUP_REMOVED lines=20> */
.L_x_44:
        /* <DEDUP_REMOVED lines=18> */
.L_x_45:
[----:B------:R-:W0:Y:S01]  /*8e60*/  LDC.64 R4, c[0x0][0x9f8] ;  /* 0x00027e00ff047b82 */ /* 0x000e220000000a00 */
[----:B------:R-:W-:Y:S01]  /*8e70*/  IMAD.MOV.U32 R23, RZ, RZ, R26 ;  /* 0x000000ffff177224 */ /* 0x000fe200078e001a */
[----:B0-----:R-:W-:-:S04]  /*8e80*/  ISETP.NE.U32.AND P0, PT, R4, RZ, PT ;  /* 0x000000ff0400720c */ /* 0x001fc80003f05070 */
[----:B------:R-:W-:-:S13]  /*8e90*/  ISETP.NE.AND.EX P0, PT, R5, RZ, PT, P0 ;  /* 0x000000ff0500720c */ /* 0x000fda0003f05300 */
[----:B------:R-:W0:Y:S02]  /*8ea0*/  @P0 LDC.64 R4, c[0x0][0x9f8] ;  /* 0x00027e00ff040b82 */ /* 0x000e240000000a00 */
[----:B0-----:R-:W-:-:S05]  /*8eb0*/  @P0 IMAD.WIDE R4, R26, 0x4, R4 ;  /* 0x000000041a040825 */ /* 0x001fca00078e0204 */
[----:B------:R0:W2:Y:S01]  /*8ec0*/  @P0 LDG.E R23, desc[UR42][R4.64] ;  /* 0x0000002a04170981 */ /* 0x0000a2000c1e1900 */
[C---:B------:R-:W-:Y:S01]  /*8ed0*/  IMAD.SHL.U32 R22, R27.reuse, 0x40, RZ ;  /* 0x000000401b167824 */ /* 0x040fe200078e00ff */
[----:B------:R-:W-:Y:S01]  /*8ee0*/  SHF.R.U32.HI R3, RZ, 0x1, R27 ;  /* 0x00000001ff037819 */ /* 0x000fe2000001161b */
[C---:B------:R-:W-:Y:S01]  /*8ef0*/  IMAD.SHL.U32 R7, R27.reuse, 0x20, RZ ;  /* 0x000000201b077824 */ /* 0x040fe200078e00ff */
[----:B------:R-:W-:Y:S01]  /*8f00*/  UMOV UR4, 0xffffffff ;  /* 0xffffffff00047882 */ /* 0x000fe20000000000 */
[----:B------:R-:W-:Y:S01]  /*8f10*/  IMAD.SHL.U32 R28, R16, 0x10, RZ ;  /* 0x00000010101c7824 */ /* 0x000fe200078e00ff */
[----:B------:R-:W-:Y:S01]  /*8f20*/  LOP3.LUT R0, R22, 0x180, RZ, 0xc0, !PT ;  /* 0x0000018016007812 */ /* 0x000fe200078ec0ff */
[----:B------:R-:W-:Y:S01]  /*8f30*/  IMAD.SHL.U32 R9, R27, 0x4, RZ ;  /* 0x000000041b097824 */ /* 0x000fe200078e00ff */
[----:B------:R-:W-:Y:S01]  /*8f40*/  LOP3.LUT R6, R7, 0x80, RZ, 0xc0, !PT ;  /* 0x0000008007067812 */ /* 0x000fe200078ec0ff */
[----:B0-----:R-:W0:Y:S01]  /*8f50*/  LDC.64 R4, c[0x0][0x418] ;  /* 0x00010600ff047b82 */ /* 0x001e220000000a00 */
[----:B------:R-:W-:-:S02]  /*8f60*/  LOP3.LUT R28, R28, 0x600, RZ, 0xc0, !PT ;  /* 0x000006001c1c7812 */ /* 0x000fc400078ec0ff */
[----:B------:R-:W-:Y:S01]  /*8f70*/  LOP3.LUT R0, R0, 0x30, R3, 0xf8, !PT ;  /* 0x0000003000007812 */ /* 0x000fe200078ef803 */
[----:B------:R-:W-:Y:S01]  /*8f80*/  IMAD.SHL.U32 R3, R27, 0x8, RZ ;  /* 0x000000081b037824 */ /* 0x000fe200078e00ff */
[----:B------:R-:W-:Y:S02]  /*8f90*/  LOP3.LUT R6, R6, 0x10, R27, 0xf8, !PT ;  /* 0x0000001006067812 */ /* 0x000fe400078ef81b */
[----:B------:R-:W-:Y:S02]  /*8fa0*/  LOP3.LUT R8, R28, 0x60, R7, 0xf8, !PT ;  /* 0x000000601c087812 */ /* 0x000fe400078ef807 */
[----:B------:R-:W-:Y:S02]  /*8fb0*/  LOP3.LUT R3, R0, 0x30, R3, 0x78, !PT ;  /* 0x0000003000037812 */ /* 0x000fe400078e7803 */
[----:B------:R-:W-:Y:S02]  /*8fc0*/  LOP3.LUT R6, R6, 0x10, R9, 0x78, !PT ;  /* 0x0000001006067812 */ /* 0x000fe400078e7809 */
[----:B------:R-:W-:-:S02]  /*8fd0*/  LOP3.LUT R17, R8, 0x100, R7, 0xf8, !PT ;  /* 0x0000010008117812 */ /* 0x000fc400078ef807 */
[----:B------:R-:W-:Y:S02]  /*8fe0*/  LOP3.LUT R24, R24, 0xfffffffe, RZ, 0xc0, !PT ;  /* 0xfffffffe18187812 */ /* 0x000fe400078ec0ff */
[----:B------:R-:W-:Y:S02]  /*8ff0*/  LOP3.LUT R22, R3, 0x640, R22, 0xf8, !PT ;  /* 0x0000064003167812 */ /* 0x000fe400078ef816 */
[----:B------:R-:W-:Y:S02]  /*9000*/  LOP3.LUT R17, R17, R6, RZ, 0xfc, !PT ;  /* 0x0000000611117212 */ /* 0x000fe400078efcff */
[----:B------:R-:W-:Y:S02]  /*9010*/  SHF.R.U32.HI R29, RZ, 0x3, R27 ;  /* 0x00000003ff1d7819 */ /* 0x000fe4000001161b */
[----:B0-----:R-:W-:-:S04]  /*9020*/  ISETP.NE.U32.AND P0, PT, R4, RZ, PT ;  /* 0x000000ff0400720c */ /* 0x001fc80003f05070 */
[----:B------:R-:W-:-:S13]  /*9030*/  ISETP.NE.AND.EX P1, PT, R5, RZ, PT, P0 ;  /* 0x000000ff0500720c */ /* 0x000fda0003f25300 */
[----:B------:R-:W-:Y:S02]  /*9040*/  @P1 LOP3.LUT R24, R24, 0x1, RZ, 0xfc, !PT ;  /* 0x0000000118181812 */ /* 0x000fe400078efcff */
[----:B--2---:R-:W-:Y:S02]  /*9050*/  SHF.R.S32.HI R18, RZ, 0x1f, R23 ;  /* 0x0000001fff127819 */ /* 0x004fe40000011417 */
[----:B------:R-:W-:Y:S01]  /*9060*/  SEL R19, R23, RZ, !P1 ;  /* 0x000000ff17137207 */ /* 0x000fe20004800000 */
[----:B------:R-:W-:Y:S06]  /*9070*/  BRA.DIV UR4, `(.L_x_46) ;  /* 0x0000002204f87947 */ /* 0x000fec000b800000 */
[----:B------:R0:W1:Y:S02]  /*9080*/  SHFL.IDX PT, R14, R2, RZ, 0x1f ;  /* 0x00001fff020e7589 */ /* 0x00006400000e0000 */
.L_x_95:
[----:B-1----:R-:W-:Y:S02]  /*9090*/  ISETP.NE.AND P0, PT, R14, RZ, PT ;  /* 0x000000ff0e00720c */ /* 0x002fe40003f05270 */
[----:B------:R-:W-:Y:S02]  /*90a0*/  PLOP3.LUT P2, PT, PT, PT, PT, 0x8, 0x0 ;  /* 0x000000000000781c */ /* 0x000fe40003f4e170 */
[----:B------:R-:W-:-:S11]  /*90b0*/  LOP3.LUT R24, R24, 0xfffffffd, RZ, 0xc0, !PT ;  /* 0xfffffffd18187812 */ /* 0x000fd600078ec0ff */
[----:B------:R-:W-:Y:S01]  /*90c0*/  @P2 LOP3.LUT R24, R24, 0x2, RZ, 0xfc, !PT ;  /* 0x0000000218182812 */ /* 0x000fe200078efcff */
[----:B------:R-:W-:Y:S06]  /*90d0*/  @P0 BRA `(.L_x_47) ;  /* 0x0000000400240947 */ /* 0x000fec0003800000 */
[----:B------:R-:W-:-:S06]  /*90e0*/  UIADD3 UR4, UR38, -0x1, URZ ;  /* 0xffffffff26047890 */ /* 0x000fcc000fffe03f */
[----:B------:R-:W-:Y:S01]  /*90f0*/  IMAD.U32 R3, RZ, RZ, UR4 ;  /* 0x00000004ff037e24 */ /* 0x000fe2000f8e00ff */
[----:B------:R-:W-:-:S03]  /*9100*/  UMOV UR4, 0xffffffff ;  /* 0xffffffff00047882 */ /* 0x000fc60000000000 */
[----:B------:R-:W-:Y:S05]  /*9110*/  BRA.DIV UR4, `(.L_x_48) ;  /* 0x0000002204f07947 */ /* 0x000fea000b800000 */
[----:B------:R-:W-:-:S13]  /*9120*/  ELECT P6, URZ, PT ;  /* 0x00000000003f782f */ /* 0x000fda00038c0000 */
.L_x_98:
[----:B------:R-:W-:Y:S05]  /*9130*/  @!P6 BRA `(.L_x_47) ;  /* 0x00000004000ce947 */ /* 0x000fea0003800000 */
[----:B------:R-:W-:Y:S02]  /*9140*/  IMAD.MOV.U32 R0, RZ, RZ, 0x1 ;  /* 0x00000001ff007424 */ /* 0x000fe400078e00ff */
[----:B------:R-:W-:-:S03]  /*9150*/  IMAD.MOV.U32 R19, RZ, RZ, R23 ;  /* 0x000000ffff137224 */ /* 0x000fc600078e0017 */
[----:B------:R-:W-:Y:S01]  /*9160*/  SHF.L.U32 R0, R0, 0x1f, RZ ;  /* 0x0000001f00007819 */ /* 0x000fe200000006ff */
[----:B------:R-:W-:Y:S06]  /*9170*/  @!P1 BRA `(.L_x_49) ;  /* 0x0000000000489947 */ /* 0x000fec0003800000 */
[----:B------:R-:W1:Y:S01]  /*9180*/  LDC R8, c[0x0][0x43c] ;  /* 0x00010f00ff087b82 */ /* 0x000e620000000800 */
[----:B------:R-:W-:Y:S01]  /*9190*/  IMAD.MOV.U32 R9, RZ, RZ, R3 ;  /* 0x000000ffff097224 */ /* 0x000fe200078e0003 */
[----:B------:R-:W-:Y:S02]  /*91a0*/  ULDC.64 UR4, c[0x0][0x428] ;  /* 0x00010a0000047ab9 */ /* 0x000fe40000000a00 */
[----:B------:R-:W-:-:S04]  /*91b0*/  IMAD R10, R18, UR4, RZ ;  /* 0x00000004120a7c24 */ /* 0x000fc8000f8e02ff */
[----:B------:R-:W-:Y:S01]  /*91c0*/  IMAD R11, R23, UR5, R10 ;  /* 0x00000005170b7c24 */ /* 0x000fe2000f8e020a */
[----:B-1----:R-:W-:-:S13]  /*91d0*/  ISETP.NE.AND P0, PT, R8, 0x1, PT ;  /* 0x000000010800780c */ /* 0x002fda0003f05270 */
[----:B------:R-:W1:Y:S02]  /*91e0*/  @P0 LDC.64 R6, c[0x0][0x440] ;  /* 0x00011000ff060b82 */ /* 0x000e640000000a00 */
[----:B-1----:R-:W-:-:S05]  /*91f0*/  @P0 IMAD.HI.U32 R6, R3, R6, RZ ;  /* 0x0000000603060227 */ /* 0x002fca00078e00ff */
[----:B------:R-:W-:-:S04]  /*9200*/  @P0 SHF.R.U32.HI R9, RZ, R7, R6 ;  /* 0x00000007ff090219 */ /* 0x000fc80000011606 */
[--C-:B------:R-:W-:Y:S01]  /*9210*/  SHF.R.S32.HI R7, RZ, 0x1f, R9.reuse ;  /* 0x0000001fff077819 */ /* 0x100fe20000011409 */
[----:B------:R-:W-:-:S04]  /*9220*/  IMAD.MOV.U32 R6, RZ, RZ, R9 ;  /* 0x000000ffff067224 */ /* 0x000fc800078e0009 */
[----:B------:R-:W-:-:S04]  /*9230*/  IMAD.WIDE.U32 R6, R23, UR4, R6 ;  /* 0x0000000417067c25 */ /* 0x000fc8000f8e0006 */
[----:B------:R-:W-:Y:S01]  /*9240*/  IMAD.IADD R7, R7, 0x1, R11 ;  /* 0x0000000107077824 */ /* 0x000fe200078e020b */
[----:B------:R-:W-:-:S04]  /*9250*/  LEA R4, P0, R6, R4, 0x2 ;  /* 0x0000000406047211 */ /* 0x000fc800078010ff */
[----:B------:R-:W-:-:S05]  /*9260*/  LEA.HI.X R5, R6, R5, R7, 0x2, P0 ;  /* 0x0000000506057211 */ /* 0x000fca00000f1407 */
[----:B------:R1:W5:Y:S01]  /*9270*/  LDG.E R19, desc[UR42][R4.64] ;  /* 0x0000002a04137981 */ /* 0x000362000c1e1900 */
[----:B------:R-:W-:-:S04]  /*9280*/  IMAD.MOV R6, RZ, RZ, -R9 ;  /* 0x000000ffff067224 */ /* 0x000fc800078e0a09 */
[----:B------:R-:W-:-:S07]  /*9290*/  IMAD R3, R8, R6, R3 ;  /* 0x0000000608037224 */ /* 0x000fce00078e0203 */
.L_x_49:
[----:B------:R-:W2:Y:S01]  /*92a0*/  SYNCS.PHASECHK.TRANS64.TRYWAIT P0, [UR39+0x12480], R0 ;  /* 0x01248000ff0075a7 */ /* 0x000ea20008000167 */
[----:B------:R-:W-:Y:S01]  /*92b0*/  ISETP.NE.AND P1, PT, R16, RZ, PT ;  /* 0x000000ff1000720c */ /* 0x000fe20003f25270 */
[----:B--2---:R-:W-:-:S12]  /*92c0*/  @!P0 BRA `(.L_x_50) ;  /* 0x0000002000a48947 */ /* 0x004fd80003800000 */
.L_x_99:
[----:B------:R-:W-:Y:S05]  /*92d0*/  @P1 BRA `(.L_x_51) ;  /* 0x0000000000141947 */ /* 0x000fea0003800000 */
[----:B------:R-:W-:Y:S01]  /*92e0*/  LOP3.LUT P0, RZ, R27, 0x1f, RZ, 0xc0, !PT ;  /* 0x0000001f1bff7812 */ /* 0x000fe2000780c0ff */
[----:B-1----:R-:W-:-:S04]  /*92f0*/  IMAD.MOV.U32 R4, RZ, RZ, 0x2800 ;  /* 0x00002800ff047424 */ /* 0x002fc800078e00ff */
[----:B------:R2:W-:Y:S08]  /*9300*/  SYNCS.ARRIVE.TRANS64 RZ, [UR39+0x12470], R4 ;  /* 0x01247004ffff79a7 */ /* 0x0005f00008000027 */
[----:B--2---:R-:W-:Y:S05]  /*9310*/  @!P0 BRA `(.L_x_51) ;  /* 0x0000000000048947 */ /* 0x004fea0003800000 */
[----:B------:R-:W-:Y:S01]  /*9320*/  BPT.TRAP 0x1 ;  /* 0x000000040000795c */ /* 0x000fe20000300000 */
.L_x_51:
[----:B------:R-:W-:Y:S01]  /*9330*/  IMAD R3, R3, 0xa0, RZ ;  /* 0x000000a003037824 */ /* 0x000fe200078e02ff */
[----:B------:R-:W-:Y:S01]  /*9340*/  ULDC.64 UR4, c[0x0][0x198] ;  /* 0x0000660000047ab9 */ /* 0x000fe20000000a00 */
[----:B-----5:R-:W-:Y:S01]  /*9350*/  R2UR UR13, R19 ;  /* 0x00000000130d72ca */ /* 0x020fe200000e0000 */
[----:B------:R-:W-:Y:S02]  /*9360*/  UIADD3 UR4, UP0, UR4, 0x470, URZ ;  /* 0x0000047004047890 */ /* 0x000fe4000ff1e03f */
[----:B------:R-:W-:Y:S01]  /*9370*/  R2UR UR11, R3 ;  /* 0x00000000030b72ca */ /* 0x000fe200000e0000 */
[----:B------:R-:W-:Y:S02]  /*9380*/  UIADD3 UR8, UR39, 0x5200, URZ ;  /* 0x0000520027087890 */ /* 0x000fe4000fffe03f */
[----:B------:R-:W-:Y:S02]  /*9390*/  UIADD3 UR9, UR39, 0x12470, URZ ;  /* 0x0001247027097890 */ /* 0x000fe4000fffe03f */
[----:B------:R-:W-:Y:S01]  /*93a0*/  UIADD3.X UR5, URZ, UR5, URZ, UP0, !UPT ;  /* 0x000000053f057290 */ /* 0x000fe200087fe43f */
[----:B------:R-:W-:Y:S01]  /*93b0*/  UMOV UR6, 0x0 ;  /* 0x0000000000067882 */ /* 0x000fe20000000000 */
[----:B------:R-:W-:Y:S01]  /*93c0*/  UMOV UR7, 0x14f00000 ;  /* 0x14f0000000077882 */ /* 0x000fe20000000000 */
[----:B------:R-:W-:Y:S01]  /*93d0*/  UMOV UR10, URZ ;  /* 0x0000003f000a7c82 */ /* 0x000fe20008000000 */
[----:B------:R-:W-:-:S05]  /*93e0*/  UMOV UR12, UR36 ;  /* 0x00000024000c7c82 */ /* 0x000fca0008000000 */
[----:B------:R2:W-:Y:S01]  /*93f0*/  UTMALDG.4D [UR8], [UR4], desc[UR6] ;  /* 0x00000608040075b4 */ /* 0x0005e20008019000 */
[----:B------:R-:W3:Y:S02]  /*9400*/  SYNCS.PHASECHK.TRANS64.TRYWAIT P0, [UR39+0x12440], R0 ;  /* 0x01244000ff0075a7 */ /* 0x000ee40008000167 */
[----:B--23--:R-:W-:Y:S05]  /*9410*/  @!P0 BRA `(.L_x_52) ;  /* 0x0000002000688947 */ /* 0x00cfea0003800000 */
.L_x_100:
[----:B------:R-:W-:Y:S05]  /*9420*/  @P1 BRA `(.L_x_53) ;  /* 0x0000000000141947 */ /* 0x000fea0003800000 */
[----:B------:R-:W-:Y:S01]  /*9430*/  LOP3.LUT P0, RZ, R27, 0x1f, RZ, 0xc0, !PT ;  /* 0x0000001f1bff7812 */ /* 0x000fe2000780c0ff */
[----:B-1----:R-:W-:-:S04]  /*9440*/  IMAD.MOV.U32 R0, RZ, RZ, 0x2800 ;  /* 0x00002800ff007424 */ /* 0x002fc800078e00ff */
[----:B------:R2:W-:Y:S08]  /*9450*/  SYNCS.ARRIVE.TRANS64 RZ, [UR39+0x12430], R0 ;  /* 0x01243000ffff79a7 */ /* 0x0005f00008000027 */
[----:B--2---:R-:W-:Y:S05]  /*9460*/  @!P0 BRA `(.L_x_53) ;  /* 0x0000000000048947 */ /* 0x004fea0003800000 */
[----:B------:R-:W-:Y:S01]  /*9470*/  BPT.TRAP 0x1 ;  /* 0x000000040000795c */ /* 0x000fe20000300000 */
.L_x_53:
[----:B------:R-:W-:Y:S01]  /*9480*/  ULDC.64 UR4, c[0x0][0x198] ;  /* 0x0000660000047ab9 */ /* 0x000fe20000000a00 */
[----:B------:R-:W-:Y:S01]  /*9490*/  R2UR UR11, R3 ;  /* 0x00000000030b72ca */ /* 0x000fe200000e0000 */
[----:B------:R-:W-:Y:S01]  /*94a0*/  UIADD3 UR4, UP0, UR4, 0x370, URZ ;  /* 0x0000037004047890 */ /* 0x000fe2000ff1e03f */
[----:B------:R-:W-:Y:S01]  /*94b0*/  R2UR UR13, R19 ;  /* 0x00000000130d72ca */ /* 0x000fe200000e0000 */
[----:B------:R-:W-:Y:S01]  /*94c0*/  UIADD3 UR8, UR39, 0xd200, URZ ;  /* 0x0000d20027087890 */ /* 0x000fe2000fffe03f */
[----:B------:R-:W-:Y:S01]  /*94d0*/  PLOP3.LUT P0, PT, PT, PT, PT, 0x80, 0x0 ;  /* 0x000000000000781c */ /* 0x000fe20003f0f070 */
[----:B------:R-:W-:Y:S01]  /*94e0*/  UIADD3 UR9, UR39, 0x12430, URZ ;  /* 0x0001243027097890 */ /* 0x000fe2000fffe03f */
[----:B------:R-:W-:Y:S01]  /*94f0*/  LOP3.LUT R24, R24, 0xfffffffd, RZ, 0xc0, !PT ;  /* 0xfffffffd18187812 */ /* 0x000fe200078ec0ff */
[----:B------:R-:W-:Y:S01]  /*9500*/  UIADD3.X UR5, URZ, UR5, URZ, UP0, !UPT ;  /* 0x000000053f057290 */ /* 0x000fe200087fe43f */
[----:B------:R-:W-:Y:S01]  /*9510*/  UMOV UR6, 0x0 ;  /* 0x0000000000067882 */ /* 0x000fe20000000000 */
[----:B------:R-:W-:Y:S01]  /*9520*/  UMOV UR7, 0x14f00000 ;  /* 0x14f0000000077882 */ /* 0x000fe20000000000 */
[----:B------:R-:W-:Y:S01]  /*9530*/  UMOV UR10, URZ ;  /* 0x0000003f000a7c82 */ /* 0x000fe20008000000 */
[----:B------:R-:W-:-:S05]  /*9540*/  UMOV UR12, UR36 ;  /* 0x00000024000c7c82 */ /* 0x000fca0008000000 */
[----:B------:R2:W-:Y:S02]  /*9550*/  UTMALDG.4D [UR8], [UR4], desc[UR6] ;  /* 0x00000608040075b4 */ /* 0x0005e40008019000 */
[----:B--2---:R-:W-:-:S07]  /*9560*/  @P0 LOP3.LUT R24, R24, 0x2, RZ, 0xfc, !PT ;  /* 0x0000000218180812 */ /* 0x004fce00078efcff */
.L_x_47:
[----:B------:R-:W-:Y:S05]  /*9570*/  WARPSYNC.ALL ;  /* 0x0000000000007948 */ /* 0x000fea0003800000 */
[----:B------:R-:W-:Y:S01]  /*9580*/  UIADD3 UR5, UR39, 0xa200, URZ ;  /* 0x0000a20027057890 */ /* 0x000fe2000fffe03f */
[----:B------:R-:W-:Y:S01]  /*9590*/  BAR.SYNC.DEFER_BLOCKING 0x8, 0x200 ;  /* 0x0208000000007b1d */ /* 0x000fe20000010000 */
[----:B------:R-:W-:Y:S02]  /*95a0*/  USHF.R.S32.HI UR4, URZ, 0x1f, UR36 ;  /* 0x0000001f3f047899 */ /* 0x000fe40008011424 */
[----:B------:R-:W-:-:S03]  /*95b0*/  ULOP3.LUT UP0, URZ, UR5, 0x1bf, URZ, 0xc0, !UPT ;  /* 0x000001bf053f7892 */ /* 0x000fc6000f80c03f */
[----:B------:R-:W-:Y:S02]  /*95c0*/  ULDC.64 UR6, c[0x0][0x2d8] ;  /* 0x0000b60000067ab9 */ /* 0x000fe40000000a00 */
[----:B------:R-:W-:Y:S01]  /*95d0*/  UIMAD UR4, UR4, UR6, URZ ;  /* 0x00000006040472a4 */ /* 0x000fe2000f8e023f */
[----:B------:R-:W-:Y:S01]  /*95e0*/  PLOP3.LUT P0, PT, PT, PT, UP0, 0x80, 0x0 ;  /* 0x000000000000781c */ /* 0x000fe20003f0f008 */
[----:B------:R-:W-:Y:S02]  /*95f0*/  UIMAD.WIDE.U32 UR44, UR36, UR6, URZ ;  /* 0x00000006242c72a5 */ /* 0x000fe4000f8e003f */
[----:B------:R-:W-:-:S04]  /*9600*/  UIMAD UR4, UR36, UR7, UR4 ;  /* 0x00000007240472a4 */ /* 0x000fc8000f8e0204 */
[----:B------:R-:W-:-:S06]  /*9610*/  UIADD3 UR47, UR45, UR4, URZ ;  /* 0x000000042d2f7290 */ /* 0x000fcc000fffe03f */
[----:B------:R-:W-:Y:S06]  /*9620*/  @!P0 BRA `(.L_x_54) ;  /* 0x0000000000408947 */ /* 0x000fec0003800000 */
[----:B------:R-:W-:Y:S01]  /*9630*/  MOV R14, 0x0 ;  /* 0x00000000000e7802 */ /* 0x000fe20000000f00 */
[----:B------:R-:W-:Y:S01]  /*9640*/  ULDC.64 UR6, c[0x4][0x98] ;  /* 0x0100260000067ab9 */ /* 0x000fe20000000a00 */
[----:B------:R-:W-:Y:S01]  /*9650*/  ULDC.64 UR8, c[0x4][0xa0] ;  /* 0x0100280000087ab9 */ /* 0x000fe20000000a00 */
[----:B------:R-:W-:Y:S01]  /*9660*/  ULDC.64 UR4, c[0x4][0x28] ;  /* 0x01000a0000047ab9 */ /* 0x000fe20000000a00 */
[----:B-1----:R-:W-:Y:S02]  /*9670*/  IMAD.U32 R4, RZ, RZ, UR6 ;  /* 0x00000006ff047e24 */ /* 0x002fe4000f8e00ff */
[----:B------:R-:W1:Y:S01]  /*9680*/  LDC.64 R14, c[0x4][R14] ;  /* 0x010000000e0e7b82 */ /* 0x000e620000000a00 */
[----:B------:R-:W-:Y:S02]  /*9690*/  IMAD.U32 R5, RZ, RZ, UR7 ;  /* 0x00000007ff057e24 */ /* 0x000fe4000f8e00ff */
        /* <DEDUP_REMOVED lines=8> */
[----:B01----:R-:W-:Y:S05]  /*9720*/  CALL.ABS.NOINC R14 ;  /* 0x000000000e007343 */ /* 0x003fea0003c00000 */
.L_x_54:
[----:B-1----:R-:W1:Y:S01]  /*9730*/  LDC R0, c[0x0][0x448] ;  /* 0x00011200ff007b82 */ /* 0x002e620000000800 */
[----:B------:R-:W-:Y:S01]  /*9740*/  IMAD.SHL.U32 R3, R27, 0x10, RZ ;  /* 0x000000101b037824 */ /* 0x000fe200078e00ff */
[----:B------:R-:W-:Y:S01]  /*9750*/  UMOV UR46, UR44 ;  /* 0x0000002c002e7c82 */ /* 0x000fe20008000000 */
[C---:B------:R-:W-:Y:S01]  /*9760*/  IMAD.SHL.U32 R4, R29.reuse, 0x80, RZ ;  /* 0x000000801d047824 */ /* 0x040fe200078e00ff */
[----:B------:R-:W-:Y:S01]  /*9770*/  ULDC.64 UR4, c[0x0][0x2d0] ;  /* 0x0000b40000047ab9 */ /* 0x000fe20000000a00 */
[----:B------:R-:W-:Y:S01]  /*9780*/  IMAD.SHL.U32 R29, R29, 0x10, RZ ;  /* 0x000000101d1d7824 */ /* 0x000fe200078e00ff */
[----:B------:R-:W-:Y:S01]  /*9790*/  LOP3.LUT R3, R3, 0x30, RZ, 0xe2, !PT ;  /* 0x0000003003037812 */ /* 0x000fe200078ee2ff */
[----:B------:R-:W-:Y:S01]  /*97a0*/  IMAD.SHL.U32 R20, R27, 0x20, RZ ;  /* 0x000000201b147824 */ /* 0x000fe200078e00ff */
[----:B------:R-:W-:Y:S01]  /*97b0*/  ULDC.64 UR6, c[0x0][0x2c8] ;  /* 0x0000b20000067ab9 */ /* 0x000fe20000000a00 */
[----:B------:R-:W-:Y:S01]  /*97c0*/  ULDC.64 UR8, c[0x0][0x280] ;  /* 0x0000a00000087ab9 */ /* 0x000fe20000000a00 */
[----:B------:R-:W-:-:S02]  /*97d0*/  LOP3.LUT R4, R3, 0x180, R4, 0xf8, !PT ;  /* 0x0000018003047812 */ /* 0x000fc400078ef804 */
[----:B------:R-:W-:Y:S02]  /*97e0*/  LOP3.LUT R20, R20, 0x60, RZ, 0xc0, !PT ;  /* 0x0000006014147812 */ /* 0x000fe400078ec0ff */
[----:B------:R-:W-:Y:S01]  /*97f0*/  LOP3.LUT R29, R4, 0x30, R29, 0x78, !PT ;  /* 0x00000030041d7812 */ /* 0x000fe200078e781d */
[----:B------:R-:W-:-:S05]  /*9800*/  IMAD.SHL.U32 R4, R27, 0x10, RZ ;  /* 0x000000101b047824 */ /* 0x000fca00078e00ff */
[----:B------:R-:W-:Y:S02]  /*9810*/  LOP3.LUT R5, R4, 0x40, RZ, 0xc0, !PT ;  /* 0x0000004004057812 */ /* 0x000fe400078ec0ff */
[----:B------:R-:W-:Y:S02]  /*9820*/  LEA.HI R4, R16, R20, RZ, 0x1e ;  /* 0x0000001410047211 */ /* 0x000fe400078ff0ff */
[----:B-1----:R-:W-:Y:S02]  /*9830*/  ISETP.NE.AND P0, PT, R0, 0x1, PT ;  /* 0x000000010000780c */ /* 0x002fe40003f05270 */
[----:B------:R-:W-:Y:S01]  /*9840*/  IADD3 R28, R29, R5, R28 ;  /* 0x000000051d1c7210 */ /* 0x000fe20007ffe01c */
[----:B------:R-:W-:Y:S01]  /*9850*/  IMAD R13, R25, 0xc0, R4 ;  /* 0x000000c0190d7824 */ /* 0x000fe200078e0204 */
[----:B------:R-:W-:Y:S01]  /*9860*/  SHF.R.S32.HI R20, RZ, 0x1f, R26 ;  /* 0x0000001fff147819 */ /* 0x000fe2000001141a */
[----:B------:R-:W1:Y:S02]  /*9870*/  LDC.64 R4, c[0x0][0x2e0] ;  /* 0x0000b800ff047b82 */ /* 0x000e640000000a00 */
[----:B------:R-:W-:-:S02]  /*9880*/  VIADD R9, R13, 0x80 ;  /* 0x000000800d097836 */ /* 0x000fc40000000000 */
[----:B------:R-:W-:-:S04]  /*9890*/  IMAD.MOV.U32 R11, RZ, RZ, R13 ;  /* 0x000000ffff0b7224 */ /* 0x000fc800078e000d */
[----:B------:R-:W2:Y:S08]  /*98a0*/  @P0 LDC R6, c[0x0][0x44c] ;  /* 0x00011300ff060b82 */ /* 0x000eb00000000800 */
[----:B------:R-:W3:Y:S08]  /*98b0*/  @P0 LDC R7, c[0x0][0x450] ;  /* 0x00011400ff070b82 */ /* 0x000ef00000000800 */
[----:B------:R-:W4:Y:S08]  /*98c0*/  @P0 LDC R8, c[0x0][0x44c] ;  /* 0x00011300ff080b82 */ /* 0x000f300000000800 */
[----:B------:R-:W5:Y:S01]  /*98d0*/  @P0 LDC R15, c[0x0][0x450] ;  /* 0x00011400ff0f0b82 */ /* 0x000f620000000800 */
[----:B--2---:R-:W-:-:S05]  /*98e0*/  @P0 IMAD.HI.U32 R6, R13, R6, RZ ;  /* 0x000000060d060227 */ /* 0x004fca00078e00ff */
[----:B---3--:R-:W-:Y:S01]  /*98f0*/  @P0 SHF.R.U32.HI R11, RZ, R7, R6 ;  /* 0x00000007ff0b0219 */ /* 0x008fe20000011606 */
[----:B----4-:R-:W-:-:S04]  /*9900*/  @P0 IMAD.HI.U32 R6, R9, R8, RZ ;  /* 0x0000000809060227 */ /* 0x010fc800078e00ff */
[----:B------:R-:W-:Y:S01]  /*9910*/  IMAD.MOV.U32 R8, RZ, RZ, R9 ;  /* 0x000000ffff087224 */ /* 0x000fe200078e0009 */
[----:B-----5:R-:W-:Y:S01]  /*9920*/  @P0 SHF.R.U32.HI R8, RZ, R15, R6 ;  /* 0x0000000fff080219 */ /* 0x020fe20000011606 */
[----:B-1----:R-:W-:-:S04]  /*9930*/  IMAD R6, R20, R4, RZ ;  /* 0x0000000414067224 */ /* 0x002fc800078e02ff */
[C---:B------:R-:W-:Y:S02]  /*9940*/  IMAD R7, R26.reuse, R5, R6 ;  /* 0x000000051a077224 */ /* 0x040fe400078e0206 */
[----:B------:R-:W-:-:S04]  /*9950*/  IMAD.WIDE.U32 R4, R26, R4, UR46 ;  /* 0x0000002e1a047e25 */ /* 0x000fc8000f8e0004 */
[----:B------:R-:W-:Y:S01]  /*9960*/  IMAD.MOV.U32 R6, RZ, RZ, R4 ;  /* 0x000000ffff067224 */ /* 0x000fe200078e0004 */
[----:B------:R-:W-:Y:S01]  /*9970*/  SHF.R.S32.HI R4, RZ, 0x1f, R11 ;  /* 0x0000001fff047819 */ /* 0x000fe2000001140b */
[----:B------:R-:W-:Y:S02]  /*9980*/  IMAD.IADD R7, R5, 0x1, R7 ;  /* 0x0000000105077824 */ /* 0x000fe400078e0207 */
[----:B------:R-:W-:Y:S02]  /*9990*/  IMAD.MOV R5, RZ, RZ, -R11 ;  /* 0x000000ffff057224 */ /* 0x000fe400078e0a0b */
[----:B------:R-:W-:Y:S02]  /*99a0*/  IMAD R4, R4, UR4, RZ ;  /* 0x0000000404047c24 */ /* 0x000fe4000f8e02ff */
[----:B------:R-:W-:Y:S02]  /*99b0*/  IMAD R13, R0, R5, R13 ;  /* 0x00000005000d7224 */ /* 0x000fe400078e020d */
[----:B------:R-:W-:-:S02]  /*99c0*/  IMAD R15, R11, UR5, R4 ;  /* 0x000000050b0f7c24 */ /* 0x000fc4000f8e0204 */
[----:B------:R-:W-:Y:S01]  /*99d0*/  IMAD.WIDE.U32 R4, R11, UR4, R6 ;  /* 0x000000040b047c25 */ /* 0x000fe2000f8e0006 */
[----:B------:R-:W-:-:S03]  /*99e0*/  SHF.R.S32.HI R10, RZ, 0x1f, R13 ;  /* 0x0000001fff0a7819 */ /* 0x000fc6000001140d */
[----:B------:R-:W-:Y:S02]  /*99f0*/  IMAD.IADD R5, R5, 0x1, R15 ;  /* 0x0000000105057824 */ /* 0x000fe400078e020f */
[----:B------:R-:W-:Y:S02]  /*9a00*/  IMAD R10, R10, UR6, RZ ;  /* 0x000000060a0a7c24 */ /* 0x000fe4000f8e02ff */
[----:B------:R-:W-:-:S04]  /*9a10*/  IMAD.WIDE.U32 R4, R13, UR6, R4 ;  /* 0x000000060d047c25 */ /* 0x000fc8000f8e0004 */
[----:B------:R-:W-:Y:S01]  /*9a20*/  IMAD R13, R13, UR7, R10 ;  /* 0x000000070d0d7c24 */ /* 0x000fe2000f8e020a */
[----:B------:R-:W-:Y:S01]  /*9a30*/  IADD3 R10, P0, R4, UR8, RZ ;  /* 0x00000008040a7c10 */ /* 0x000fe2000ff1e0ff */
[----:B------:R-:W-:Y:S01]  /*9a40*/  IMAD.WIDE.U32 R6, R8, UR4, R6 ;  /* 0x0000000408067c25 */ /* 0x000fe2000f8e0006 */
[----:B------:R-:W-:Y:S02]  /*9a50*/  SHF.R.S32.HI R4, RZ, 0x1f, R8 ;  /* 0x0000001fff047819 */ /* 0x000fe40000011408 */
[----:B------:R-:W-:-:S03]  /*9a60*/  IADD3.X R20, R5, UR9, R13, P0, !PT ;  /* 0x0000000905147c10 */ /* 0x000fc600087fe40d */
[----:B------:R-:W-:Y:S01]  /*9a70*/  IMAD R5, R4, UR4, RZ ;  /* 0x0000000404057c24 */ /* 0x000fe2000f8e02ff */
[----:B------:R-:W-:Y:S01]  /*9a80*/  ULDC UR4, c[0x0][0x2b8] ;  /* 0x0000ae0000047ab9 */ /* 0x000fe20000000800 */
[----:B------:R-:W-:Y:S01]  /*9a90*/  IMAD.MOV R4, RZ, RZ, -R8 ;  /* 0x000000ffff047224 */ /* 0x000fe200078e0a08 */
[----:B------:R-:W-:Y:S01]  /*9aa0*/  ISETP.GE.AND P0, PT, R3, UR4, PT ;  /* 0x0000000403007c0c */ /* 0x000fe2000bf06270 */
[----:B------:R-:W-:Y:S01]  /*9ab0*/  IMAD R5, R8, UR5, R5 ;  /* 0x0000000508057c24 */ /* 0x000fe2000f8e0205 */
[----:B------:R-:W-:Y:S01]  /*9ac0*/  UMOV UR4, 0xffffffff ;  /* 0xffffffff00047882 */ /* 0x000fe20000000000 */
[----:B------:R-:W-:Y:S02]  /*9ad0*/  IMAD R9, R0, R4, R9 ;  /* 0x0000000400097224 */ /* 0x000fe400078e0209 */
[----:B------:R-:W-:Y:S02]  /*9ae0*/  IMAD.MOV.U32 R4, RZ, RZ, R6 ;  /* 0x000000ffff047224 */ /* 0x000fe400078e0006 */
[----:B------:R-:W-:Y:S01]  /*9af0*/  IMAD.IADD R5, R7, 0x1, R5 ;  /* 0x0000000107057824 */ /* 0x000fe200078e0205 */
[----:B------:R-:W-:Y:S01]  /*9b00*/  SHF.R.S32.HI R6, RZ, 0x1f, R9 ;  /* 0x0000001fff067819 */ /* 0x000fe20000011409 */
[----:B------:R-:W-:-:S04]  /*9b10*/  IMAD.WIDE.U32 R4, R9, UR6, R4 ;  /* 0x0000000609047c25 */ /* 0x000fc8000f8e0004 */
[----:B------:R-:W-:-:S04]  /*9b20*/  IMAD R6, R6, UR6, RZ ;  /* 0x0000000606067c24 */ /* 0x000fc8000f8e02ff */
[----:B------:R-:W-:Y:S01]  /*9b30*/  IMAD R7, R9, UR7, R6 ;  /* 0x0000000709077c24 */ /* 0x000fe2000f8e0206 */
[----:B------:R-:W-:Y:S02]  /*9b40*/  IADD3 R6, P1, R4, UR8, RZ ;  /* 0x0000000804067c10 */ /* 0x000fe4000ff3e0ff */
[----:B------:R-:W-:Y:S02]  /*9b50*/  SHF.R.U32.HI R4, RZ, 0x2, R16 ;  /* 0x00000002ff047819 */ /* 0x000fe40000011610 */
[----:B------:R-:W-:Y:S01]  /*9b60*/  IADD3.X R7, R5, UR9, R7, P1, !PT ;  /* 0x0000000905077c10 */ /* 0x000fe20008ffe407 */
[----:B------:R-:W-:Y:S08]  /*9b70*/  BRA.DIV UR4, `(.L_x_55) ;  /* 0x0000001a04a87947 */ /* 0x000ff0000b800000 */
[----:B------:R-:W1:Y:S01]  /*9b80*/  SHFL.IDX PT, R14, R10, RZ, 0x1c1f ;  /* 0x001c1fff0a0e7589 */ /* 0x000e6200000e0000 */
[----:B------:R-:W-:Y:S01]  /*9b90*/  IMAD R25, R25, 0xc0, R4 ;  /* 0x000000c019197824 */ /* 0x000fe200078e0204 */
[----:B------:R-:W-:Y:S02]  /*9ba0*/  ULDC UR4, c[0x0][0x288] ;  /* 0x0000a20000047ab9 */ /* 0x000fe40000000800 */
[----:B------:R-:W2:Y:S01]  /*9bb0*/  SHFL.IDX PT, R4, R20, RZ, 0x1c1f ;  /* 0x001c1fff14047589 */ /* 0x000ea200000e0000 */
[----:B------:R-:W-:Y:S02]  /*9bc0*/  IMAD R0, R0, UR4, RZ ;  /* 0x0000000400007c24 */ /* 0x000fe4000f8e02ff */
[C---:B------:R-:W-:Y:S01]  /*9bd0*/  VIADD R11, R25.reuse, 0x20 ;  /* 0x00000020190b7836 */ /* 0x040fe20000000000 */
[----:B------:R-:W-:Y:S02]  /*9be0*/  SHFL.IDX PT, R21, R20, 0x1, 0x1c1f ;  /* 0x003c1f0014157f89 */ /* 0x000fe400000e0000 */
[----:B------:R-:W-:-:S02]  /*9bf0*/  ISETP.GE.AND P1, PT, R25, R0, PT ;  /* 0x000000001900720c */ /* 0x000fc40003f26270 */
[----:B------:R-:W-:Y:S04]  /*9c00*/  SHFL.IDX PT, R26, R10, 0x2, 0x1c1f ;  /* 0x005c1f000a1a7f89 */ /* 0x000fe800000e0000 */
[----:B------:R-:W-:Y:S04]  /*9c10*/  SHFL.IDX PT, R8, R20, 0x2, 0x1c1f ;  /* 0x005c1f0014087f89 */ /* 0x000fe800000e0000 */
[----:B------:R-:W-:Y:S03]  /*9c20*/  SHFL.IDX PT, R20, R20, 0x3, 0x1c1f ;  /* 0x007c1f0014147f89 */ /* 0x000fe600000e0000 */
[----:B------:R-:W-:Y:S01]  /*9c30*/  @!P1 VIADD R9, R28, UR39 ;  /* 0x000000271c099c36 */ /* 0x000fe20008000000 */
[----:B-1----:R-:W-:-:S05]  /*9c40*/  @!P1 IADD3 R14, P2, R3, R14, RZ ;  /* 0x0000000e030e9210 */ /* 0x002fca0007f5e0ff */
[----:B--2---:R-:W-:Y:S02]  /*9c50*/  @!P1 IMAD.X R5, RZ, RZ, R4, P2 ;  /* 0x000000ffff059224 */ /* 0x004fe400010e0604 */
[----:B------:R-:W-:Y:S02]  /*9c60*/  @!P1 IMAD.MOV.U32 R4, RZ, RZ, R14 ;  /* 0x000000ffff049224 */ /* 0x000fe400078e000e */
[----:B------:R-:W1:Y:S04]  /*9c70*/  SHFL.IDX PT, R14, R10, 0x1, 0x1c1f ;  /* 0x003c1f000a0e7f89 */ /* 0x000e6800000e0000 */
[----:B------:R2:W-:Y:S01]  /*9c80*/  @!P1 LDGSTS.E.BYPASS.LTC128B.128 [R9+0xa200], desc[UR42][R4.64], !P0 ;  /* 0x0a20000004099fae */ /* 0x0005e2000c101d6a */
[----:B------:R-:W-:Y:S01]  /*9c90*/  ISETP.GE.AND P1, PT, R11, R0, PT ;  /* 0x000000000b00720c */ /* 0x000fe20003f26270 */
[----:B------:R-:W-:-:S05]  /*9ca0*/  VIADD R11, R25, 0x40 ;  /* 0x00000040190b7836 */ /* 0x000fca0000000000 */
[----:B------:R-:W-:Y:S01]  /*9cb0*/  ISETP.GE.AND P2, PT, R11, R0, PT ;  /* 0x000000000b00720c */ /* 0x000fe20003f46270 */
[----:B------:R-:W-:-:S06]  /*9cc0*/  VIADD R11, R25, 0x60 ;  /* 0x00000060190b7836 */ /* 0x000fcc0000000000 */
[C---:B--2---:R-:W-:Y:S01]  /*9cd0*/  @!P1 VIADD R9, R28.reuse, UR39 ;  /* 0x000000271c099c36 */ /* 0x044fe20008000000 */
[----:B-1----:R-:W-:Y:S02]  /*9ce0*/  @!P1 IADD3 R4, P3, R3, R14, RZ ;  /* 0x0000000e03049210 */ /* 0x002fe40007f7e0ff */
[----:B------:R-:W1:Y:S03]  /*9cf0*/  SHFL.IDX PT, R14, R10, 0x3, 0x1c1f ;  /* 0x007c1f000a0e7f89 */ /* 0x000e6600000e0000 */
[----:B------:R-:W-:Y:S02]  /*9d00*/  @!P1 IMAD.X R5, RZ, RZ, R21, P3 ;  /* 0x000000ffff059224 */ /* 0x000fe400018e0615 */
[----:B------:R-:W-:-:S03]  /*9d10*/  @!P2 VIADD R21, R28, UR39 ;  /* 0x000000271c15ac36 */ /* 0x000fc60008000000 */
[----:B------:R2:W-:Y:S02]  /*9d20*/  @!P1 LDGSTS.E.BYPASS.LTC128B.128 [R9+0xaa00], desc[UR42][R4.64], !P0 ;  /* 0x0aa0000004099fae */ /* 0x0005e4000c101d6a */
[----:B--2---:R-:W-:Y:S01]  /*9d30*/  @!P2 IADD3 R4, P1, R3, R26, RZ ;  /* 0x0000001a0304a210 */ /* 0x004fe20007f3e0ff */
[----:B------:R-:W-:Y:S01]  /*9d40*/  VIADD R9, R25, 0x80 ;  /* 0x0000008019097836 */ /* 0x000fe20000000000 */
[----:B------:R-:W2:Y:S03]  /*9d50*/  SHFL.IDX PT, R26, R6, RZ, 0x1c1f ;  /* 0x001c1fff061a7589 */ /* 0x000ea600000e0000 */
[----:B------:R-:W-:Y:S01]  /*9d60*/  @!P2 IMAD.X R5, RZ, RZ, R8, P1 ;  /* 0x000000ffff05a224 */ /* 0x000fe200008e0608 */
[-C--:B------:R-:W-:Y:S01]  /*9d70*/  ISETP.GE.AND P1, PT, R11, R0.reuse, PT ;  /* 0x000000000b00720c */ /* 0x080fe20003f26270 */
[----:B------:R-:W3:Y:S04]  /*9d80*/  SHFL.IDX PT, R8, R7, RZ, 0x1c1f ;  /* 0x001c1fff07087589 */ /* 0x000ee800000e0000 */
[----:B------:R1:W-:Y:S01]  /*9d90*/  @!P2 LDGSTS.E.BYPASS.LTC128B.128 [R21+0xb200], desc[UR42][R4.64], !P0 ;  /* 0x0b2000000415afae */ /* 0x0003e2000c101d6a */
[----:B------:R-:W-:-:S03]  /*9da0*/  ISETP.GE.AND P2, PT, R9, R0, PT ;  /* 0x000000000900720c */ /* 0x000fc60003f46270 */
[----:B------:R-:W4:Y:S04]  /*9db0*/  SHFL.IDX PT, R7, R7, 0x1, 0x1c1f ;  /* 0x003c1f0007077f89 */ /* 0x000f2800000e0000 */
[----:B------:R-:W-:Y:S01]  /*9dc0*/  @!P1 VIADD R9, R28, UR39 ;  /* 0x000000271c099c36 */ /* 0x000fe20008000000 */
[----:B-1----:R-:W-:-:S05]  /*9dd0*/  @!P1 IADD3 R4, P3, R3, R14, RZ ;  /* 0x0000000e03049210 */ /* 0x002fca0007f7e0ff */
[----:B------:R-:W-:Y:S01]  /*9de0*/  @!P2 VIADD R21, R28, UR39 ;  /* 0x000000271c15ac36 */ /* 0x000fe20008000000 */
[----:B------:R1:W0:Y:S01]  /*9df0*/  SHFL.IDX PT, R14, R6, 0x1, 0x1c1f ;  /* 0x003c1f00060e7f89 */ /* 0x00022200000e0000 */
[----:B------:R-:W-:-:S05]  /*9e00*/  @!P1 IMAD.X R5, RZ, RZ, R20, P3 ;  /* 0x000000ffff059224 */ /* 0x000fca00018e0614 */
[----:B------:R2:W-:Y:S02]  /*9e10*/  @!P1 LDGSTS.E.BYPASS.LTC128B.128 [R9+0xba00], desc[UR42][R4.64], !P0 ;  /* 0x0ba0000004099fae */ /* 0x0005e4000c101d6a */
[----:B--2---:R-:W-:-:S05]  /*9e20*/  @!P2 IADD3 R4, P1, R3, R26, RZ ;  /* 0x0000001a0304a210 */ /* 0x004fca0007f3e0ff */
[----:B---3--:R-:W-:-:S05]  /*9e30*/  @!P2 IMAD.X R5, RZ, RZ, R8, P1 ;  /* 0x000000ffff05a224 */ /* 0x008fca00008e0608 */
[----:B0---4-:R1:W-:Y:S03]  /*9e40*/  @!P2 LDGSTS.E.BYPASS.LTC128B.128 [R21+0xc200], desc[UR42][R4.64], !P0 ;  /* 0x0c2000000415afae */ /* 0x0113e6000c101d6a */
.L_x_113:
[----:B------:R-:W-:-:S05]  /*9e50*/  VIADD R25, R25, 0xa0 ;  /* 0x000000a019197836 */ /* 0x000fca0000000000 */
[----:B------:R-:W-:Y:S01]  /*9e60*/  ISETP.GE.AND P1, PT, R25, R0, PT ;  /* 0x000000001900720c */ /* 0x000fe20003f26270 */
[----:B------:R-:W-:-:S05]  /*9e70*/  IMAD.MOV.U32 R0, RZ, RZ, 0x1 ;  /* 0x00000001ff007424 */ /* 0x000fca00078e00ff */
[----:B------:R-:W-:-:S07]  /*9e80*/  SHF.L.U32 R0, R0, 0x1f, RZ ;  /* 0x0000001f00007819 */ /* 0x000fce00000006ff */
[----:B-1----:R-:W-:Y:S01]  /*9e90*/  @!P1 IADD3 R4, P2, R3, R14, RZ ;  /* 0x0000000e03049210 */ /* 0x002fe20007f5e0ff */
[----:B------:R-:W-:-:S04]  /*9ea0*/  @!P1 VIADD R3, R28, UR39 ;  /* 0x000000271c039c36 */ /* 0x000fc80008000000 */
[----:B------:R-:W-:-:S05]  /*9eb0*/  @!P1 IMAD.X R5, RZ, RZ, R7, P2 ;  /* 0x000000ffff059224 */ /* 0x000fca00010e0607 */
[----:B------:R-:W-:Y:S01]  /*9ec0*/  @!PT LDS RZ, [RZ] ;  /* 0x00000000fffff984 */ /* 0x000fe20000000800 */
[----:B------:R-:W-:Y:S01]  /*9ed0*/  @!PT LDS RZ, [RZ] ;  /* 0x00000000fffff984 */ /* 0x000fe20000000800 */
[----:B------:R-:W-:Y:S01]  /*9ee0*/  @!PT LDS RZ, [RZ] ;  /* 0x00000000fffff984 */ /* 0x000fe20000000800 */
[----:B------:R0:W-:Y:S01]  /*9ef0*/  @!P1 LDGSTS.E.BYPASS.LTC128B.128 [R3+0xca00], desc[UR42][R4.64], !P0 ;  /* 0x0ca0000004039fae */ /* 0x0001e2000c101d6a */
[----:B------:R-:W-:Y:S01]  /*9f00*/  NOP ;  /* 0x0000000000007918 */ /* 0x000fe20000000000 */
[----:B------:R-:W-:Y:S02]  /*9f10*/  SYNCS.ARRIVE.TRANS64.RED.A0T1 RZ, [UR39+0x12400], RZ ;  /* 0x012400ffffff79a7 */ /* 0x000fe40008200427 */
[----:B------:R-:W-:Y:S01]  /*9f20*/  ARRIVES.LDGSTSBAR.64.TRANSCNT [UR39+0x12400] ;  /* 0x01240000ff0079b0 */ /* 0x000fe20008000aa7 */
[----:B------:R-:W-:Y:S01]  /*9f30*/  NOP ;  /* 0x0000000000007918 */ /* 0x000fe20000000000 */
[----:B------:R-:W-:Y:S01]  /*9f40*/  SYNCS.ARRIVE.TRANS64.A1T0 RZ, [UR39+0x12400], RZ ;  /* 0x012400ffffff79a7 */ /* 0x000fe20008100027 */
[----:B------:R-:W1:Y:S02]  /*9f50*/  SYNCS.PHASECHK.TRANS64.TRYWAIT P0, [UR39+0x12420], R0 ;  /* 0x01242000ff0075a7 */ /* 0x000e640008000167 */
[----:B01----:R-:W-:Y:S05]  /*9f60*/  @!P0 BRA `(.L_x_56) ;  /* 0x0000001c00708947 */ /* 0x003fea0003800000 */
.L_x_114:
[----:B------:R-:W-:-:S04]  /*9f70*/  UIADD3 UR4, UR38, -0x2, URZ ;  /* 0xfffffffe26047890 */ /* 0x000fc8000fffe03f */
[----:B------:R-:W-:-:S06]  /*9f80*/  UISETP.GE.AND UP0, UPT, UR4, UR40, UPT ;  /* 0x000000280400728c */ /* 0x000fcc000bf06270 */
[----:B------:R-:W-:-:S13]  /*9f90*/  PLOP3.LUT P0, PT, PT, PT, UP0, 0x80, 0x0 ;  /* 0x000000000000781c */ /* 0x000fda0003f0f008 */
[----:B------:R-:W-:Y:S05]  /*9fa0*/  @!P0 BRA `(.L_x_57) ;  /* 0x0000000800b88947 */ /* 0x000fea0003800000 */
[----:B------:R-:W-:Y:S01]  /*9fb0*/  IMAD.U32 R12, RZ, RZ, UR41 ;  /* 0x00000029ff0c7e24 */ /* 0x000fe2000f8e00ff */
[----:B------:R-:W-:Y:S01]  /*9fc0*/  LOP3.LUT R13, R27, 0x1f, RZ, 0xc0, !PT ;  /* 0x0000001f1b0d7812 */ /* 0x000fe200078ec0ff */
[----:B------:R-:W-:Y:S02]  /*9fd0*/  IMAD.U32 R14, RZ, RZ, UR41 ;  /* 0x00000029ff0e7e24 */ /* 0x000fe4000f8e00ff */
[----:B------:R-:W-:Y:S01]  /*9fe0*/  IMAD.U32 R15, RZ, RZ, UR4 ;  /* 0x00000004ff0f7e24 */ /* 0x000fe2000f8e00ff */
[----:B------:R-:W-:Y:S01]  /*9ff0*/  LOP3.LUT R12, R12, 0x1, RZ, 0xfc, !PT ;  /* 0x000000010c0c7812 */ /* 0x000fe200078efcff */
[----:B------:R-:W-:Y:S01]  /*a000*/  IMAD.MOV.U32 R8, RZ, RZ, 0x1 ;  /* 0x00000001ff087424 */ /* 0x000fe200078e00ff */
[----:B------:R-:W-:Y:S01]  /*a010*/  LOP3.LUT R14, R14, 0x2, RZ, 0xfc, !PT ;  /* 0x000000020e0e7812 */ /* 0x000fe200078efcff */
[----:B------:R-:W-:-:S07]  /*a020*/  IMAD.MOV.U32 R9, RZ, RZ, RZ ;  /* 0x000000ffff097224 */ /* 0x000fce00078e00ff */
.L_x_74:
[----:B------:R-:W-:Y:S01]  /*a030*/  LOP3.LUT P1, RZ, R24, 0x2, RZ, 0xc0, !PT ;  /* 0x0000000218ff7812 */ /* 0x000fe2000782c0ff */
[----:B0-----:R-:W-:Y:S01]  /*a040*/  VIADD R3, R9, 0x1 ;  /* 0x0000000109037836 */ /* 0x001fe20000000000 */
[----:B------:R-:W-:Y:S04]  /*a050*/  BSSY B0, `(.L_x_58) ;  /* 0x000005e000007945 */ /* 0x000fe80003800000 */
[----:B------:R-:W-:-:S04]  /*a060*/  ISETP.NE.AND P0, PT, R3, 0x2, PT ;  /* 0x000000020300780c */ /* 0x000fc80003f05270 */
[----:B------:R-:W-:Y:S02]  /*a070*/  SEL R5, RZ, 0x1, P0 ;  /* 0x00000001ff057807 */ /* 0x000fe40000000000 */
[----:B------:R-:W-:Y:S02]  /*a080*/  SEL R3, R3, RZ, P0 ;  /* 0x000000ff03037207 */ /* 0x000fe40000000000 */
[----:B------:R-:W-:Y:S01]  /*a090*/  LOP3.LUT R0, R8, R5, RZ, 0x3c, !PT ;  /* 0x0000000508007212 */ /* 0x000fe200078e3cff */
[----:B------:R-:W-:Y:S06]  /*a0a0*/  @!P1 BRA `(.L_x_59) ;  /* 0x0000000400609947 */ /* 0x000fec0003800000 */
[----:B------:R-:W-:Y:S01]  /*a0b0*/  LOP3.LUT P1, RZ, R24, 0x1, RZ, 0xc0, !PT ;  /* 0x0000000118ff7812 */ /* 0x000fe2000782c0ff */
[----:B------:R-:W-:-:S12]  /*a0c0*/  IMAD.MOV.U32 R10, RZ, RZ, R15 ;  /* 0x000000ffff0a7224 */ /* 0x000fd800078e000f */
[----:B------:R-:W-:Y:S05]  /*a0d0*/  @!P1 BRA `(.L_x_60) ;  /* 0x00000000004c9947 */ /* 0x000fea0003800000 */
[----:B------:R-:W0:Y:S01]  /*a0e0*/  LDC R10, c[0x0][0x43c] ;  /* 0x00010f00ff0a7b82 */ /* 0x000e220000000800 */
[----:B------:R-:W-:Y:S01]  /*a0f0*/  IMAD.MOV.U32 R11, RZ, RZ, R15 ;  /* 0x000000ffff0b7224 */ /* 0x000fe200078e000f */
[----:B------:R-:W-:-:S06]  /*a100*/  ULDC.64 UR4, c[0x0][0x428] ;  /* 0x00010a0000047ab9 */ /* 0x000fcc0000000a00 */
[----:B------:R-:W1:Y:S01]  /*a110*/  LDC.64 R6, c[0x0][0x418] ;  /* 0x00010600ff067b82 */ /* 0x000e620000000a00 */
[----:B0-----:R-:W-:-:S13]  /*a120*/  ISETP.NE.AND P0, PT, R10, 0x1, PT ;  /* 0x000000010a00780c */ /* 0x001fda0003f05270 */
[----:B------:R-:W0:Y:S02]  /*a130*/  @P0 LDC.64 R4, c[0x0][0x440] ;  /* 0x00011000ff040b82 */ /* 0x000e240000000a00 */
[----:B0-----:R-:W-:-:S05]  /*a140*/  @P0 IMAD.HI.U32 R4, R15, R4, RZ ;  /* 0x000000040f040227 */ /* 0x001fca00078e00ff */
[----:B------:R-:W-:Y:S01]  /*a150*/  @P0 SHF.R.U32.HI R11, RZ, R5, R4 ;  /* 0x00000005ff0b0219 */ /* 0x000fe20000011604 */
[----:B------:R-:W-:-:S03]  /*a160*/  IMAD R4, R18, UR4, RZ ;  /* 0x0000000412047c24 */ /* 0x000fc6000f8e02ff */
[--C-:B------:R-:W-:Y:S01]  /*a170*/  SHF.R.S32.HI R5, RZ, 0x1f, R11.reuse ;  /* 0x0000001fff057819 */ /* 0x100fe2000001140b */
[----:B------:R-:W-:Y:S02]  /*a180*/  IMAD R19, R23, UR5, R4 ;  /* 0x0000000517137c24 */ /* 0x000fe4000f8e0204 */
[----:B------:R-:W-:-:S04]  /*a190*/  IMAD.MOV.U32 R4, RZ, RZ, R11 ;  /* 0x000000ffff047224 */ /* 0x000fc800078e000b */
[----:B------:R-:W-:-:S04]  /*a1a0*/  IMAD.WIDE.U32 R4, R23, UR4, R4 ;  /* 0x0000000417047c25 */ /* 0x000fc8000f8e0004 */
[----:B------:R-:W-:Y:S01]  /*a1b0*/  IMAD.IADD R5, R19, 0x1, R5 ;  /* 0x0000000113057824 */ /* 0x000fe200078e0205 */
[----:B-1----:R-:W-:-:S04]  /*a1c0*/  LEA R6, P0, R4, R6, 0x2 ;  /* 0x0000000604067211 */ /* 0x002fc800078010ff */
[----:B------:R-:W-:-:S05]  /*a1d0*/  LEA.HI.X R7, R4, R7, R5, 0x2, P0 ;  /* 0x0000000704077211 */ /* 0x000fca00000f1405 */
[----:B------:R0:W5:Y:S01]  /*a1e0*/  LDG.E R19, desc[UR42][R6.64] ;  /* 0x0000002a06137981 */ /* 0x000162000c1e1900 */
[----:B------:R-:W-:-:S04]  /*a1f0*/  IMAD.MOV R4, RZ, RZ, -R11 ;  /* 0x000000ffff047224 */ /* 0x000fc800078e0a0b */
[----:B------:R-:W-:-:S07]  /*a200*/  IMAD R10, R10, R4, R15 ;  /* 0x000000040a0a7224 */ /* 0x000fce00078e020f */
.L_x_60:
[----:B0-----:R-:W-:Y:S02]  /*a210*/  LEA R7, R3, UR39, 0x3 ;  /* 0x0000002703077c11 */ /* 0x001fe4000f8e18ff */
[----:B------:R-:W-:Y:S02]  /*a220*/  SHF.L.U32 R4, R0, 0x1f, RZ ;  /* 0x0000001f00047819 */ /* 0x000fe400000006ff */
[----:B------:R-:W-:Y:S02]  /*a230*/  ISETP.NE.AND P1, PT, R16, RZ, PT ;  /* 0x000000ff1000720c */ /* 0x000fe40003f25270 */
[----:B------:R-:W0:Y:S02]  /*a240*/  SYNCS.PHASECHK.TRANS64.TRYWAIT P0, [R7+URZ+0x12480], R4 ;  /* 0x01248004070075a7 */ /* 0x000e24000800017f */
[----:B0-----:R-:W-:Y:S09]  /*a250*/  @!P0 BRA `(.L_x_61) ;  /* 0x0000001800cc8947 */ /* 0x001ff20003800000 */
.L_x_115:
[----:B------:R-:W-:Y:S04]  /*a260*/  BSSY B1, `(.L_x_62) ;  /* 0x0000007000017945 */ /* 0x000fe80003800000 */
[----:B------:R-:W-:Y:S05]  /*a270*/  @P1 BRA `(.L_x_63) ;  /* 0x0000000000141947 */ /* 0x000fea0003800000 */
[----:B------:R-:W-:Y:S01]  /*a280*/  ISETP.NE.AND P0, PT, R13, RZ, PT ;  /* 0x000000ff0d00720c */ /* 0x000fe20003f05270 */
[----:B------:R-:W-:-:S04]  /*a290*/  IMAD.MOV.U32 R6, RZ, RZ, 0x2800 ;  /* 0x00002800ff067424 */ /* 0x000fc800078e00ff */
[----:B------:R1:W-:Y:S08]  /*a2a0*/  SYNCS.ARRIVE.TRANS64 RZ, [R7+URZ+0x12470], R6 ;  /* 0x0124700607ff79a7 */ /* 0x0003f0000800003f */
[----:B------:R-:W-:Y:S05]  /*a2b0*/  @!P0 BRA `(.L_x_63) ;  /* 0x0000000000048947 */ /* 0x000fea0003800000 */
[----:B------:R-:W-:Y:S01]  /*a2c0*/  BPT.TRAP 0x1 ;  /* 0x000000040000795c */ /* 0x000fe20000300000 */
.L_x_63:
[----:B------:R-:W-:Y:S05]  /*a2d0*/  BSYNC B1 ;  /* 0x0000000000017941 */ /* 0x000fea0003800000 */
.L_x_62:
[----:B-1----:R-:W-:Y:S01]  /*a2e0*/  IMAD.U32 R6, RZ, RZ, UR39 ;  /* 0x00000027ff067e24 */ /* 0x002fe2000f8e00ff */
[----:B------:R-:W-:Y:S01]  /*a2f0*/  R2UR UR33, R7 ;  /* 0x00000000072172ca */ /* 0x000fe200000e0000 */
[----:B------:R-:W-:Y:S01]  /*a300*/  IMAD R11, R10, 0xa0, RZ ;  /* 0x000000a00a0b7824 */ /* 0x000fe200078e02ff */
[----:B------:R-:W-:Y:S01]  /*a310*/  ULDC.64 UR4, c[0x0][0x198] ;  /* 0x0000660000047ab9 */ /* 0x000fe20000000a00 */
[----:B------:R-:W-:Y:S01]  /*a320*/  IMAD R6, R3, 0x2800, R6 ;  /* 0x0000280003067824 */ /* 0x000fe200078e0206 */
[----:B------:R-:W-:Y:S01]  /*a330*/  UIADD3 UR4, UP0, UR4, 0x470, URZ ;  /* 0x0000047004047890 */ /* 0x000fe2000ff1e03f */
[----:B------:R-:W-:Y:S01]  /*a340*/  IMAD.MOV.U32 R20, RZ, RZ, RZ ;  /* 0x000000ffff147224 */ /* 0x000fe200078e00ff */
[----:B------:R-:W-:Y:S01]  /*a350*/  R2UR UR35, R11 ;  /* 0x000000000b2372ca */ /* 0x000fe200000e0000 */
[----:B------:R-:W-:Y:S01]  /*a360*/  UMOV UR6, 0x0 ;  /* 0x0000000000067882 */ /* 0x000fe20000000000 */
[----:B------:R-:W-:Y:S01]  /*a370*/  R2UR UR32, R6 ;  /* 0x00000000062072ca */ /* 0x000fe200000e0000 */
[----:B------:R-:W-:Y:S01]  /*a380*/  UIADD3.X UR5, URZ, UR5, URZ, UP0, !UPT ;  /* 0x000000053f057290 */ /* 0x000fe200087fe43f */
[----:B------:R-:W-:Y:S01]  /*a390*/  R2UR UR34, R20 ;  /* 0x00000000142272ca */ /* 0x000fe200000e0000 */
[----:B------:R-:W-:Y:S01]  /*a3a0*/  UMOV UR7, 0x14f00000 ;  /* 0x14f0000000077882 */ /* 0x000fe20000000000 */
[----:B------:R-:W-:Y:S01]  /*a3b0*/  PLOP3.LUT P0, PT, PT, PT, PT, 0x80, 0x0 ;  /* 0x000000000000781c */ /* 0x000fe20003f0f070 */
[----:B------:R-:W-:-:S08]  /*a3c0*/  UIADD3 UR33, UR33, 0x12470, URZ ;  /* 0x0001247021217890 */ /* 0x000fd0000fffe03f */
[----:B------:R-:W-:-:S12]  /*a3d0*/  UIADD3 UR32, UR32, 0x5200, URZ ;  /* 0x0000520020207890 */ /* 0x000fd8000fffe03f */
.L_x_64:
[----:B------:R-:W-:-:S13]  /*a3e0*/  @P0 ELECT P2, URZ, PT ;  /* 0x00000000003f082f */ /* 0x000fda0003840000 */
[----:B-----5:R-:W-:Y:S02]  /*a3f0*/  @P2 R2UR UR37, R19 ;  /* 0x00000000132522ca */ /* 0x020fe400000e0000 */
[----:B------:R-:W-:-:S11]  /*a400*/  @P2 PLOP3.LUT P0, PT, P2, PT, PT, 0x8, 0x0 ;  /* 0x000000000000281c */ /* 0x000fd6000170e170 */
[----:B------:R1:W-:Y:S01]  /*a410*/  UTMALDG.4D [UR32], [UR4], desc[UR6] ;  /* 0x00000620040075b4 */ /* 0x0003e20008019000 */
[----:B------:R-:W-:Y:S01]  /*a420*/  PLOP3.LUT P2, PT, PT, PT, PT, 0x8, 0x0 ;  /* 0x000000000000781c */ /* 0x000fe20003f4e170 */
[----:B-1----:R-:W-:-:S12]  /*a430*/  @P0 BRA.U.ANY `(.L_x_64) ;  /* 0xfffffffd00e80947 */ /* 0x002fd8000393ffff */
[----:B------:R-:W1:Y:S02]  /*a440*/  SYNCS.PHASECHK.TRANS64.TRYWAIT P0, [R7+URZ+0x12440], R4 ;  /* 0x01244004070075a7 */ /* 0x000e64000800017f */
[----:B-1----:R-:W-:Y:S05]  /*a450*/  @!P0 BRA `(.L_x_65) ;  /* 0x0000001800608947 */ /* 0x002fea0003800000 */
.L_x_116:
[----:B------:R-:W-:Y:S01]  /*a460*/  BSSY B1, `(.L_x_66) ;  /* 0x0000009000017945 */ /* 0x000fe20003800000 */
[----:B01----:R-:W-:Y:S02]  /*a470*/  IMAD.MOV.U32 R4, RZ, RZ, 0x0 ;  /* 0x00000000ff047424 */ /* 0x003fe400078e00ff */
[----:B------:R-:W-:Y:S01]  /*a480*/  IMAD.MOV.U32 R5, RZ, RZ, 0x14f00000 ;  /* 0x14f00000ff057424 */ /* 0x000fe200078e00ff */
[----:B------:R-:W-:Y:S06]  /*a490*/  @P1 BRA `(.L_x_67) ;  /* 0x0000000000141947 */ /* 0x000fec0003800000 */
[----:B------:R-:W-:Y:S01]  /*a4a0*/  ISETP.NE.AND P0, PT, R13, RZ, PT ;  /* 0x000000ff0d00720c */ /* 0x000fe20003f05270 */
[----:B------:R-:W-:-:S04]  /*a4b0*/  IMAD.MOV.U32 R10, RZ, RZ, 0x2800 ;  /* 0x00002800ff0a7424 */ /* 0x000fc800078e00ff */
[----:B------:R0:W-:Y:S08]  /*a4c0*/  SYNCS.ARRIVE.TRANS64 RZ, [R7+URZ+0x12430], R10 ;  /* 0x0124300a07ff79a7 */ /* 0x0001f0000800003f */
[----:B------:R-:W-:Y:S05]  /*a4d0*/  @!P0 BRA `(.L_x_67) ;  /* 0x0000000000048947 */ /* 0x000fea0003800000 */
[----:B------:R-:W-:Y:S01]  /*a4e0*/  BPT.TRAP 0x1 ;  /* 0x000000040000795c */ /* 0x000fe20000300000 */
.L_x_67:
[----:B------:R-:W-:Y:S05]  /*a4f0*/  BSYNC B1 ;  /* 0x0000000000017941 */ /* 0x000fea0003800000 */
.L_x_66:
[----:B------:R-:W-:Y:S01]  /*a500*/  R2UR UR8, R6 ;  /* 0x00000000060872ca */ /* 0x000fe200000e0000 */
[----:B------:R-:W-:Y:S01]  /*a510*/  ULDC.64 UR4, c[0x0][0x198] ;  /* 0x0000660000047ab9 */ /* 0x000fe20000000a00 */
[----:B------:R-:W-:Y:S01]  /*a520*/  R2UR UR9, R7 ;  /* 0x00000000070972ca */ /* 0x000fe200000e0000 */
[----:B------:R-:W-:Y:S01]  /*a530*/  UIADD3 UR4, UP0, UR4, 0x370, URZ ;  /* 0x0000037004047890 */ /* 0x000fe2000ff1e03f */
[----:B------:R-:W-:Y:S02]  /*a540*/  R2UR UR6, R4 ;  /* 0x00000000040672ca */ /* 0x000fe400000e0000 */
[----:B------:R-:W-:Y:S01]  /*a550*/  R2UR UR7, R5 ;  /* 0x00000000050772ca */ /* 0x000fe200000e0000 */
[----:B------:R-:W-:Y:S01]  /*a560*/  UIADD3.X UR5, URZ, UR5, URZ, UP0, !UPT ;  /* 0x000000053f057290 */ /* 0x000fe200087fe43f */
[----:B------:R-:W-:Y:S02]  /*a570*/  R2UR UR10, R20 ;  /* 0x00000000140a72ca */ /* 0x000fe400000e0000 */
[----:B------:R-:W-:-:S02]  /*a580*/  R2UR UR11, R11 ;  /* 0x000000000b0b72ca */ /* 0x000fc400000e0000 */
[----:B------:R-:W-:Y:S01]  /*a590*/  PLOP3.LUT P0, PT, PT, PT, PT, 0x80, 0x0 ;  /* 0x000000000000781c */ /* 0x000fe20003f0f070 */
[----:B------:R-:W-:Y:S02]  /*a5a0*/  UIADD3 UR8, UR8, 0xd200, URZ ;  /* 0x0000d20008087890 */ /* 0x000fe4000fffe03f */
[----:B------:R-:W-:-:S12]  /*a5b0*/  UIADD3 UR9, UR9, 0x12430, URZ ;  /* 0x0001243009097890 */ /* 0x000fd8000fffe03f */
.L_x_68:
[----:B------:R-:W-:-:S13]  /*a5c0*/  @P0 ELECT P1, URZ, PT ;  /* 0x00000000003f082f */ /* 0x000fda0003820000 */
[----:B------:R-:W-:Y:S01]  /*a5d0*/  @P1 R2UR UR13, R19 ;  /* 0x00000000130d12ca */ /* 0x000fe200000e0000 */
[----:B------:R-:W-:Y:S01]  /*a5e0*/  UMOV UR12, UR36 ;  /* 0x00000024000c7c82 */ /* 0x000fe20008000000 */
[----:B------:R-:W-:-:S11]  /*a5f0*/  @P1 PLOP3.LUT P0, PT, P1, PT, PT, 0x8, 0x0 ;  /* 0x000000000000181c */ /* 0x000fd60000f0e170 */
[----:B------:R1:W-:Y:S01]  /*a600*/  UTMALDG.4D [UR8], [UR4], desc[UR6] ;  /* 0x00000608040075b4 */ /* 0x0003e20008019000 */
[----:B------:R-:W-:Y:S01]  /*a610*/  PLOP3.LUT P1, PT, PT, PT, PT, 0x8, 0x0 ;  /* 0x000000000000781c */ /* 0x000fe20003f2e170 */
[----:B-1----:R-:W-:-:S12]  /*a620*/  @P0 BRA.U.ANY `(.L_x_68) ;  /* 0xfffffffd00e40947 */ /* 0x002fd8000393ffff */
.L_x_59:
[----:B------:R-:W-:Y:S05]  /*a630*/  BSYNC B0 ;  /* 0x0000000000007941 */ /* 0x000fea0003800000 */
.L_x_58:
[----:B------:R-:W-:-:S13]  /*a640*/  ISETP.NE.AND P0, PT, R12, 0x3, PT ;  /* 0x000000030c00780c */ /* 0x000fda0003f05270 */
[----:B------:R-:W-:Y:S05]  /*a650*/  @!P0 BRA `(.L_x_69) ;  /* 0x0000000000048947 */ /* 0x000fea0003800000 */
[----:B------:R-:W-:Y:S01]  /*a660*/  BPT.TRAP 0x1 ;  /* 0x000000040000795c */ /* 0x000fe20000300000 */
.L_x_69:
[----:B------:R-:W-:Y:S02]  /*a670*/  LOP3.LUT R5, R8, 0x1, RZ, 0x3c, !PT ;  /* 0x0000000108057812 */ /* 0x000fe400078e3cff */
[----:B------:R-:W-:Y:S02]  /*a680*/  LEA R20, R9, UR39, 0x3 ;  /* 0x0000002709147c11 */ /* 0x000fe4000f8e18ff */
[----:B------:R-:W-:Y:S02]  /*a690*/  SHF.L.U32 R5, R5, 0x1f, RZ ;  /* 0x0000001f05057819 */ /* 0x000fe400000006ff */
[----:B------:R-:W-:Y:S02]  /*a6a0*/  ISETP.NE.AND P1, PT, R14, 0x3, PT ;  /* 0x000000030e00780c */ /* 0x000fe40003f25270 */
[----:B------:R-:W1:Y:S02]  /*a6b0*/  SYNCS.PHASECHK.TRANS64.TRYWAIT P0, [R20+URZ+0x12470], R5 ;  /* 0x01247005140075a7 */ /* 0x000e64000800017f */
[----:B-1----:R-:W-:Y:S09]  /*a6c0*/  @!P0 BRA `(.L_x_70) ;  /* 0x0000001400d88947 */ /* 0x002ff20003800000 */
.L_x_117:
[----:B------:R-:W-:Y:S05]  /*a6d0*/  @!P1 BRA `(.L_x_71) ;  /* 0x0000000000049947 */ /* 0x000fea0003800000 */
[----:B------:R-:W-:Y:S01]  /*a6e0*/  BPT.TRAP 0x1 ;  /* 0x000000040000795c */ /* 0x000fe20000300000 */
.L_x_71:
[----:B-1----:R-:W-:Y:S01]  /*a6f0*/  SHF.L.U32 R5, R8, 0x1f, RZ ;  /* 0x0000001f08057819 */ /* 0x002fe200000006ff */
[----:B0-----:R-:W-:-:S03]  /*a700*/  IMAD R10, R9, 0x2800, RZ ;  /* 0x00002800090a7824 */ /* 0x001fc600078e02ff */
[----:B------:R-:W0:Y:S02]  /*a710*/  SYNCS.PHASECHK.TRANS64.TRYWAIT P0, [R20+URZ+0x12460], R5 ;  /* 0x01246005140075a7 */ /* 0x000e24000800017f */
[----:B0-----:R-:W-:Y:S05]  /*a720*/  @!P0 BRA `(.L_x_72) ;  /* 0x0000001400d48947 */ /* 0x001fea0003800000 */
.L_x_118:
[C---:B------:R-:W-:Y:S01]  /*a730*/  LOP3.LUT R25, R10.reuse, R22, RZ, 0xfc, !PT ;  /* 0x000000160a197212 */ /* 0x040fe200078efcff */
[----:B------:R-:W-:Y:S05]  /*a740*/  WARPSYNC.ALL ;  /* 0x0000000000007948 */ /* 0x000fea0003800000 */
[----:B0-----:R-:W0:Y:S01]  /*a750*/  LDSM.16.MT88.4 R4, [R25+UR39+0x5200] ;  /* 0x005200271904783b */ /* 0x001e220008004200 */
[----:B------:R-:W-:-:S05]  /*a760*/  LOP3.LUT R21, R10, R17, RZ, 0xfc, !PT ;  /* 0x000000110a157212 */ /* 0x000fca00078efcff */
[----:B------:R-:W-:Y:S01]  /*a770*/  VIADD R21, R21, UR39 ;  /* 0x0000002715157c36 */ /* 0x000fe20008000000 */
[C-C-:B0-----:R-:W-:Y:S02]  /*a780*/  PRMT R8, R4.reuse, 0x6420, R5.reuse ;  /* 0x0000642004087816 */ /* 0x141fe40000000005 */
[----:B------:R-:W-:Y:S02]  /*a790*/  PRMT R9, R4, 0x7531, R5 ;  /* 0x0000753104097816 */ /* 0x000fe40000000005 */
[C-C-:B------:R-:W-:Y:S02]  /*a7a0*/  PRMT R10, R6.reuse, 0x6420, R7.reuse ;  /* 0x00006420060a7816 */ /* 0x140fe40000000007 */
[----:B------:R-:W-:-:S05]  /*a7b0*/  PRMT R11, R6, 0x7531, R7 ;  /* 0x00007531060b7816 */ /* 0x000fca0000000007 */
[----:B------:R-:W-:Y:S04]  /*a7c0*/  STSM.16.M88.4 [R21+0x200], R8 ;  /* 0x0002000815007844 */ /* 0x000fe80000000200 */
[----:B------:R-:W0:Y:S02]  /*a7d0*/  LDSM.16.MT88.4 R4, [R25+UR39+0x5a00] ;  /* 0x005a00271904783b */ /* 0x000e240008004200 */
[C-C-:B0-----:R-:W-:Y:S02]  /*a7e0*/  PRMT R8, R4.reuse, 0x6420, R5.reuse ;  /* 0x0000642004087816 */ /* 0x141fe40000000005 */
[----:B------:R-:W-:Y:S02]  /*a7f0*/  PRMT R9, R4, 0x7531, R5 ;  /* 0x0000753104097816 */ /* 0x000fe40000000005 */
[----:B------:R-:W-:-:S02]  /*a800*/  PRMT R10, R6, 0x6420, R7 ;  /* 0x00006420060a7816 */ /* 0x000fc40000000007 */
        /* <DEDUP_REMOVED lines=19> */
[----:B------:R0:W-:Y:S01]  /*a940*/  STSM.16.M88.4 [R21+0x2200], R8 ;  /* 0x0022000815007844 */ /* 0x0001e20000000200 */
[----:B------:R-:W-:Y:S01]  /*a950*/  @!PT LDS RZ, [RZ] ;  /* 0x00000000fffff984 */ /* 0x000fe20000000800 */
[----:B------:R-:W-:Y:S01]  /*a960*/  @!PT LDS RZ, [RZ] ;  /* 0x00000000fffff984 */ /* 0x000fe20000000800 */
[----:B------:R-:W-:Y:S01]  /*a970*/  @!PT LDS RZ, [RZ] ;  /* 0x00000000fffff984 */ /* 0x000fe20000000800 */
[----:B------:R-:W-:Y:S01]  /*a980*/  @!PT LDS RZ, [RZ] ;  /* 0x00000000fffff984 */ /* 0x000fe20000000800 */
[----:B------:R1:W-:Y:S06]  /*a990*/  MEMBAR.ALL.CTA ;  /* 0x0000000000007992 */ /* 0x0003ec0000008000 */
[----:B-1----:R-:W1:Y:S01]  /*a9a0*/  FENCE.VIEW.ASYNC.S ;  /* 0x00000000000073c6 */ /* 0x002e620000000000 */
[----:B------:R-:W-:Y:S05]  /*a9b0*/  @!P1 BRA `(.L_x_73) ;  /* 0x0000000000049947 */ /* 0x000fea0003800000 */
[----:B------:R-:W-:Y:S01]  /*a9c0*/  BPT.TRAP 0x1 ;  /* 0x000000040000795c */ /* 0x000fe20000300000 */
.L_x_73:
[----:B-1----:R1:W-:Y:S01]  /*a9d0*/  SYNCS.ARRIVE.TRANS64.A1T0 RZ, [R20+URZ+0x12450], RZ ;  /* 0x012450ff14ff79a7 */ /* 0x0023e2000810003f */
[----:B------:R-:W-:Y:S01]  /*a9e0*/  BAR.SYNC.DEFER_BLOCKING 0x2, 0x80 ;  /* 0x0082000000007b1d */ /* 0x000fe20000010000 */
[----:B------:R-:W-:Y:S01]  /*a9f0*/  ISETP.NE.AND P0, PT, R16, RZ, PT ;  /* 0x000000ff1000720c */ /* 0x000fe20003f05270 */
[----:B0-----:R-:W-:Y:S02]  /*aa00*/  IMAD.MOV.U32 R9, RZ, RZ, R3 ;  /* 0x000000ffff097224 */ /* 0x001fe400078e0003 */
[----:B------:R-:W-:-:S10]  /*aa10*/  IMAD.MOV.U32 R8, RZ, RZ, R0 ;  /* 0x000000ffff087224 */ /* 0x000fd400078e0000 */
[----:B------:R-:W-:-:S05]  /*aa20*/  @!P0 VIADD R4, R20, 0x12480 ;  /* 0x0001248014048836 */ /* 0x000fca0000000000 */
[----:B------:R-:W-:-:S04]  /*aa30*/  @!P0 PRMT R4, RZ, 0x654, R4 ;  /* 0x00000654ff048816 */ /* 0x000fc80000000004 */
[----:B------:R1:W-:Y:S01]  /*aa40*/  @!P0 SYNCS.ARRIVE.TRANS64.RED.A1T0 RZ, [R4+URZ], RZ ;  /* 0x000000ff04ff89a7 */ /* 0x0003e2000810043f */
[C---:B------:R-:W-:Y:S01]  /*aa50*/  ISETP.GT.AND P0, PT, R15.reuse, UR40, PT ;  /* 0x000000280f007c0c */ /* 0x040fe2000bf04270 */
[----:B------:R-:W-:-:S12]  /*aa60*/  VIADD R15, R15, 0xffffffff ;  /* 0xffffffff0f0f7836 */ /* 0x000fd80000000000 */
[----:B-1----:R-:W-:Y:S05]  /*aa70*/  @P0 BRA `(.L_x_74) ;  /* 0xfffffff4006c0947 */ /* 0x002fea000383ffff */
[----:B------:R-:W-:Y:S05]  /*aa80*/  BRA `(.L_x_75) ;  /* 0x0000000000087947 */ /* 0x000fea0003800000 */
.L_x_57:
[----:B0-----:R-:W-:Y:S02]  /*aa90*/  IMAD.MOV.U32 R3, RZ, RZ, RZ ;  /* 0x000000ffff037224 */ /* 0x001fe400078e00ff */
[----:B------:R-:W-:-:S07]  /*aaa0*/  IMAD.MOV.U32 R0, RZ, RZ, 0x1 ;  /* 0x00000001ff007424 */ /* 0x000fce00078e00ff */
.L_x_75:
[----:B------:R-:W-:-:S04]  /*aab0*/  ULOP3.LUT UR4, UR41, 0x1, URZ, 0xfc, !UPT ;  /* 0x0000000129047892 */ /* 0x000fc8000f8efc3f */
[----:B------:R-:W-:-:S06]  /*aac0*/  UISETP.NE.AND UP0, UPT, UR4, 0x3, UPT ;  /* 0x000000030400788c */ /* 0x000fcc000bf05270 */
[----:B------:R-:W-:-:S13]  /*aad0*/  PLOP3.LUT P0, PT, PT, PT, UP0, 0x80, 0x0 ;  /* 0x000000000000781c */ /* 0x000fda0003f0f008 */
[----:B------:R-:W-:Y:S05]  /*aae0*/  @!P0 BRA `(.L_x_76) ;  /* 0x0000000000048947 */ /* 0x000fea0003800000 */
[----:B------:R-:W-:Y:S01]  /*aaf0*/  BPT.TRAP 0x1 ;  /* 0x000000040000795c */ /* 0x000fe20000300000 */
.L_x_76:
[----:B------:R-:W-:Y:S01]  /*ab00*/  LOP3.LUT R5, R0, 0x1, RZ, 0x3c, !PT ;  /* 0x0000000100057812 */ /* 0x000fe200078e3cff */
[----:B------:R-:W-:Y:S01]  /*ab10*/  BSSY B0, `(.L_x_77) ;  /* 0x0000005000007945 */ /* 0x000fe20003800000 */
[----:B------:R-:W-:Y:S02]  /*ab20*/  LEA R12, R3, UR39, 0x3 ;  /* 0x00000027030c7c11 */ /* 0x000fe4000f8e18ff */
[----:B------:R-:W-:-:S04]  /*ab30*/  SHF.L.U32 R5, R5, 0x1f, RZ ;  /* 0x0000001f05057819 */ /* 0x000fc800000006ff */
[----:B------:R-:W0:Y:S02]  /*ab40*/  SYNCS.PHASECHK.TRANS64.TRYWAIT P0, [R12+URZ+0x12470], R5 ;  /* 0x012470050c0075a7 */ /* 0x000e24000800017f */
[----:B0-----:R-:W-:Y:S05]  /*ab50*/  @!P0 BRA `(.L_x_78) ;  /* 0x0000001000dc8947 */ /* 0x001fea0003800000 */
.L_x_119:
[----:B------:R-:W-:Y:S05]  /*ab60*/  BSYNC B0 ;  /* 0x0000000000007941 */ /* 0x000fea0003800000 */
.L_x_77:
[----:B------:R-:W-:-:S06]  /*ab70*/  ULOP3.LUT UR4, UR41, 0x2, URZ, 0xfc, !UPT ;  /* 0x0000000229047892 */ /* 0x000fcc000f8efc3f */
[----:B------:R-:W-:-:S05]  /*ab80*/  IMAD.U32 R4, RZ, RZ, UR4 ;  /* 0x00000004ff047e24 */ /* 0x000fca000f8e00ff */
[----:B------:R-:W-:-:S13]  /*ab90*/  ISETP.NE.AND P1, PT, R4, 0x3, PT ;  /* 0x000000030400780c */ /* 0x000fda0003f25270 */
[----:B------:R-:W-:Y:S05]  /*aba0*/  @!P1 BRA `(.L_x_79) ;  /* 0x0000000000049947 */ /* 0x000fea0003800000 */
[----:B------:R-:W-:Y:S01]  /*abb0*/  BPT.TRAP 0x1 ;  /* 0x000000040000795c */ /* 0x000fe20000300000 */
.L_x_79:
[----:B0-----:R-:W-:Y:S01]  /*abc0*/  SHF.L.U32 R5, R0, 0x1f, RZ ;  /* 0x0000001f00057819 */ /* 0x001fe200000006ff */
[----:B------:R-:W-:-:S03]  /*abd0*/  IMAD R8, R3, 0x2800, RZ ;  /* 0x0000280003087824 */ /* 0x000fc600078e02ff */
[----:B------:R-:W0:Y:S02]  /*abe0*/  SYNCS.PHASECHK.TRANS64.TRYWAIT P0, [R12+URZ+0x12460], R5 ;  /* 0x012460050c0075a7 */ /* 0x000e24000800017f */
[----:B------:R-:W-:Y:S01]  /*abf0*/  LOP3.LUT R22, R8, R22, RZ, 0xfc, !PT ;  /* 0x0000001608167212 */ /* 0x000fe200078efcff */
[----:B0-----:R-:W-:Y:S06]  /*ac00*/  @!P0 BRA `(.L_x_80) ;  /* 0x0000001000c48947 */ /* 0x001fec0003800000 */
.L_x_120:
        /* <DEDUP_REMOVED lines=41> */
.L_x_81:
[----:B-1----:R-:W-:Y:S01]  /*aea0*/  SYNCS.ARRIVE.TRANS64.A1T0 RZ, [R12+URZ+0x12450], RZ ;  /* 0x012450ff0cff79a7 */ /* 0x002fe2000810003f */
[----:B------:R-:W-:Y:S01]  /*aeb0*/  BAR.SYNC.DEFER_BLOCKING 0x2, 0x80 ;  /* 0x0082000000007b1d */ /* 0x000fe20000010000 */
[----:B------:R-:W-:Y:S01]  /*aec0*/  ISETP.NE.AND P0, PT, R16, RZ, PT ;  /* 0x000000ff1000720c */ /* 0x000fe20003f05270 */
[----:B------:R-:W-:-:S12]  /*aed0*/  VIADD R3, R3, 0x1 ;  /* 0x0000000103037836 */ /* 0x000fd80000000000 */
[----:B------:R-:W-:-:S05]  /*aee0*/  @!P0 VIADD R4, R12, 0x12480 ;  /* 0x000124800c048836 */ /* 0x000fca0000000000 */
[----:B------:R-:W-:-:S04]  /*aef0*/  @!P0 PRMT R4, RZ, 0x654, R4 ;  /* 0x00000654ff048816 */ /* 0x000fc80000000004 */
[----:B------:R1:W-:Y:S01]  /*af00*/  @!P0 SYNCS.ARRIVE.TRANS64.RED.A1T0 RZ, [R4+URZ], RZ ;  /* 0x000000ff04ff89a7 */ /* 0x0003e2000810043f */
[----:B------:R-:W-:-:S04]  /*af10*/  ISETP.NE.AND P0, PT, R3, 0x2, PT ;  /* 0x000000020300780c */ /* 0x000fc80003f05270 */
[----:B------:R-:W-:Y:S02]  /*af20*/  SEL R5, RZ, 0x1, P0 ;  /* 0x00000001ff057807 */ /* 0x000fe40000000000 */
[----:B------:R-:W-:Y:S01]  /*af30*/  SEL R3, R3, RZ, P0 ;  /* 0x000000ff03037207 */ /* 0x000fe20000000000 */
[----:B-1----:R-:W-:Y:S01]  /*af40*/  IMAD.MOV.U32 R4, RZ, RZ, RZ ;  /* 0x000000ffff047224 */ /* 0x002fe200078e00ff */
[----:B------:R-:W-:-:S07]  /*af50*/  LOP3.LUT R0, R0, R5, RZ, 0x3c, !PT ;  /* 0x0000000500007212 */ /* 0x000fce00078e3cff */
.L_x_40:
[----:B------:R-:W0:Y:S01]  /*af60*/  S2R R6, SR_CgaCtaId ;  /* 0x0000000000067919 */ /* 0x000e220000008800 */
[----:B------:R-:W-:Y:S02]  /*af70*/  MOV R5, 0x400 ;  /* 0x0000040000057802 */ /* 0x000fe40000000f00 */
[----:B------:R-:W-:Y:S02]  /*af80*/  SHF.L.U32 R4, R4, 0x1f, RZ ;  /* 0x0000001f04047819 */ /* 0x000fe400000006ff */
[----:B0-----:R-:W-:-:S04]  /*af90*/  LEA R9, R6, R5, 0x18 ;  /* 0x0000000506097211 */ /* 0x001fc800078ec0ff */
[----:B------:R-:W0:Y:S02]  /*afa0*/  SYNCS.PHASECHK.TRANS64.TRYWAIT P0, [R9+URZ+0x12420], R4 ;  /* 0x01242004090075a7 */ /* 0x000e24000800017f */
[----:B0-----:R-:W-:Y:S05]  /*afb0*/  @!P0 BRA `(.L_x_82) ;  /* 0x0000000c00ec8947 */ /* 0x001fea0003800000 */
.L_x_121:
[----:B------:R-:W1:Y:S02]  /*afc0*/  SHFL.IDX PT, R2, R2, RZ, 0x1f ;  /* 0x00001fff02027589 */ /* 0x000e6400000e0000 */
[----:B-1----:R-:W-:-:S13]  /*afd0*/  ISETP.NE.AND P0, PT, R2, RZ, PT ;  /* 0x000000ff0200720c */ /* 0x002fda0003f05270 */
[----:B------:R-:W-:Y:S05]  /*afe0*/  @P0 BRA `(.L_x_10) ;  /* 0x00000000009c0947 */ /* 0x000fea0003800000 */
[----:B------:R-:W-:-:S13]  /*aff0*/  ELECT P0, URZ, PT ;  /* 0x00000000003f782f */ /* 0x000fda0003800000 */
[----:B------:R-:W-:Y:S05]  /*b000*/  @!P0 BRA `(.L_x_10) ;  /* 0x0000000000948947 */ /* 0x000fea0003800000 */
[----:B------:R-:W-:-:S06]  /*b010*/  ULOP3.LUT UR4, UR41, 0x2, URZ, 0xfc, !UPT ;  /* 0x0000000229047892 */ /* 0x000fcc000f8efc3f */
[----:B------:R-:W-:-:S05]  /*b020*/  IMAD.U32 R2, RZ, RZ, UR4 ;  /* 0x00000004ff027e24 */ /* 0x000fca000f8e00ff */
[----:B------:R-:W-:-:S13]  /*b030*/  ISETP.NE.AND P0, PT, R2, 0x3, PT ;  /* 0x000000030200780c */ /* 0x000fda0003f05270 */
[----:B------:R-:W-:Y:S05]  /*b040*/  @!P0 BRA `(.L_x_83) ;  /* 0x0000000000048947 */ /* 0x000fea0003800000 */
[----:B------:R-:W-:Y:S01]  /*b050*/  BPT.TRAP 0x1 ;  /* 0x000000040000795c */ /* 0x000fe20000300000 */
.L_x_83:
[----:B------:R-:W-:Y:S01]  /*b060*/  VIADD R6, R9, 0x12440 ;  /* 0x0001244009067836 */ /* 0x000fe20000000000 */
[----:B0-----:R-:W-:Y:S01]  /*b070*/  SHF.L.U32 R4, R0, 0x1f, RZ ;  /* 0x0000001f00047819 */ /* 0x001fe200000006ff */
[C---:B------:R-:W-:Y:S02]  /*b080*/  VIADD R2, R3.reuse, 0x1 ;  /* 0x0000000103027836 */ /* 0x040fe40000000000 */
[----:B------:R-:W-:-:S03]  /*b090*/  IMAD R7, R3, 0x8, R6 ;  /* 0x0000000803077824 */ /* 0x000fc600078e0206 */
[C---:B------:R-:W-:Y:S01]  /*b0a0*/  ISETP.NE.AND P2, PT, R2.reuse, 0x2, PT ;  /* 0x000000020200780c */ /* 0x040fe20003f45270 */
[----:B------:R-:W0:Y:S03]  /*b0b0*/  SYNCS.PHASECHK.TRANS64.TRYWAIT P1, [R7+URZ], R4 ;  /* 0x00000004070075a7 */ /* 0x000e26000802017f */
[----:B------:R-:W-:Y:S02]  /*b0c0*/  SEL R5, RZ, 0x1, P2 ;  /* 0x00000001ff057807 */ /* 0x000fe40001000000 */
[----:B------:R-:W-:Y:S02]  /*b0d0*/  SEL R2, R2, RZ, P2 ;  /* 0x000000ff02027207 */ /* 0x000fe40001000000 */
[----:B------:R-:W-:-:S03]  /*b0e0*/  LOP3.LUT R0, R0, R5, RZ, 0x3c, !PT ;  /* 0x0000000500007212 */ /* 0x000fc600078e3cff */
[----:B------:R-:W-:Y:S01]  /*b0f0*/  IMAD R5, R2, 0x8, R6 ;  /* 0x0000000802057824 */ /* 0x000fe200078e0206 */
[----:B------:R-:W-:Y:S01]  /*b100*/  SHF.L.U32 R0, R0, 0x1f, RZ ;  /* 0x0000001f00007819 */ /* 0x000fe200000006ff */
[----:B0-----:R-:W-:Y:S06]  /*b110*/  @!P1 BRA `(.L_x_84) ;  /* 0x0000000c00a89947 */ /* 0x001fec0003800000 */
.L_x_122:
[----:B------:R-:W1:Y:S02]  /*b120*/  SYNCS.PHASECHK.TRANS64.TRYWAIT P1, [R5+URZ], R0 ;  /* 0x00000000050075a7 */ /* 0x000e64000802017f */
[----:B-1----:R-:W-:Y:S05]  /*b130*/  @!P1 BRA `(.L_x_85) ;  /* 0x0000000c00b49947 */ /* 0x002fea0003800000 */
.L_x_123:
[----:B------:R-:W-:Y:S05]  /*b140*/  @!P0 BRA `(.L_x_86) ;  /* 0x0000000000048947 */ /* 0x000fea0003800000 */
[----:B------:R-:W-:Y:S01]  /*b150*/  BPT.TRAP 0x1 ;  /* 0x000000040000795c */ /* 0x000fe20000300000 */
.L_x_86:
[----:B------:R-:W-:-:S04]  /*b160*/  IMAD R3, R3, 0x8, R9 ;  /* 0x0000000803037824 */ /* 0x000fc800078e0209 */
[----:B------:R-:W2:Y:S02]  /*b170*/  SYNCS.PHASECHK.TRANS64.TRYWAIT P1, [R3+URZ+0x12460], R4 ;  /* 0x01246004030075a7 */ /* 0x000ea4000802017f */
[----:B--2---:R-:W-:Y:S05]  /*b180*/  @!P1 BRA `(.L_x_87) ;  /* 0x0000000c00b49947 */ /* 0x004fea0003800000 */
.L_x_124:
[----:B------:R-:W-:Y:S05]  /*b190*/  @!P0 BRA `(.L_x_88) ;  /* 0x0000000000048947 */ /* 0x000fea0003800000 */
[----:B------:R-:W-:Y:S01]  /*b1a0*/  BPT.TRAP 0x1 ;  /* 0x000000040000795c */ /* 0x000fe20000300000 */
.L_x_88:
[----:B-1----:R-:W-:-:S04]  /*b1b0*/  IMAD R5, R2, 0x8, R9 ;  /* 0x0000000802057824 */ /* 0x002fc800078e0209 */
[----:B------:R-:W1:Y:S02]  /*b1c0*/  SYNCS.PHASECHK.TRANS64.TRYWAIT P1, [R5+URZ+0x12460], R0 ;  /* 0x01246000050075a7 */ /* 0x000e64000802017f */
[----:B-1----:R-:W-:Y:S05]  /*b1d0*/  @!P1 BRA `(.L_x_89) ;  /* 0x0000000c00b49947 */ /* 0x002fea0003800000 */
.L_x_125:
[----:B------:R-:W-:Y:S05]  /*b1e0*/  @!P0 BRA `(.L_x_90) ;  /* 0x0000000000048947 */ /* 0x000fea0003800000 */
[----:B------:R-:W-:Y:S01]  /*b1f0*/  BPT.TRAP 0x1 ;  /* 0x000000040000795c */ /* 0x000fe20000300000 */
.L_x_90:
[----:B------:R-:W3:Y:S02]  /*b200*/  SYNCS.PHASECHK.TRANS64.TRYWAIT P0, [R3+URZ+0x12480], R4 ;  /* 0x01248004030075a7 */ /* 0x000ee4000800017f */
[----:B---3--:R-:W-:Y:S05]  /*b210*/  @!P0 BRA `(.L_x_91) ;  /* 0x0000000c00b88947 */ /* 0x008fea0003800000 */
.L_x_92:
[----:B----4-:R4:W0:Y:S02]  /*b220*/  SYNCS.PHASECHK.TRANS64.TRYWAIT P0, [R5+URZ+0x12480], R0 ;  /* 0x01248000050075a7 */ /* 0x010824000800017f */
[----:B0-----:R-:W-:Y:S05]  /*b230*/  @!P0 NANOSLEEP.SYNCS 0x989680 ;  /* 0x009896800000895d */ /* 0x001fea0003900000 */
[----:B------:R-:W0:Y:S02]  /*b240*/  @!P0 SYNCS.PHASECHK.TRANS64 P0, [R5+URZ+0x12480], R0 ;  /* 0x01248000050085a7 */ /* 0x000e24000800007f */
[----:B0-----:R-:W-:Y:S05]  /*b250*/  @!P0 BRA `(.L_x_92) ;  /* 0xfffffffc00f08947 */ /* 0x001fea000383ffff */
.L_x_10:
[----:B------:R-:W-:Y:S05]  /*b260*/  BSYNC B6 ;  /* 0x0000000000067941 */ /* 0x000fea0003800000 */
.L_x_7:
[----:B------:R-:W-:Y:S05]  /*b270*/  EXIT ;  /* 0x000000000000794d */ /* 0x000fea0003800000 */
.L_x_14:
[----:B0-----:R-:W-:-:S04]  /*b280*/  IMAD.U32 R3, RZ, RZ, UR38 ;  /* 0x00000026ff037e24 */ /* 0x001fc8000f8e00ff */
[----:B------:R0:W1:Y:S03]  /*b290*/  SYNCS.PHASECHK.TRANS64.TRYWAIT P0, [R3+URZ+0x12400], R0 ;  /* 0x01240000030075a7 */ /* 0x000066000800017f */
[----:B-1----:R-:W-:Y:S05]  /*b2a0*/  @!P0 NANOSLEEP.SYNCS 0x989680 ;  /* 0x009896800000895d */ /* 0x002fea0003900000 */
[----:B------:R-:W1:Y:S02]  /*b2b0*/  @!P0 SYNCS.PHASECHK.TRANS64 P0, [R3+URZ+0x12400], R0 ;  /* 0x01240000030085a7 */ /* 0x000e64000800007f */
[----:B-1----:R-:W-:Y:S05]  /*b2c0*/  @!P0 BRA `(.L_x_14) ;  /* 0xfffffffc00ec8947 */ /* 0x002fea000383ffff */
[----:B------:R-:W-:Y:S05]  /*b2d0*/  BRA `(.L_x_93) ;  /* 0xffffff60008c7947 */ /* 0x000fea000383ffff */
.L_x_18:
[----:B0-----:R-:W-:-:S04]  /*b2e0*/  IMAD.U32 R3, RZ, RZ, UR38 ;  /* 0x00000026ff037e24 */ /* 0x001fc8000f8e00ff */
[----:B------:R0:W2:Y:S03]  /*b2f0*/  SYNCS.PHASECHK.TRANS64.TRYWAIT P2, [R3+URZ+0x12430], R0 ;  /* 0x01243000030075a7 */ /* 0x0000a6000804017f */
[----:B--2---:R-:W-:Y:S05]  /*b300*/  @!P2 NANOSLEEP.SYNCS 0x989680 ;  /* 0x009896800000a95d */ /* 0x004fea0003900000 */
[----:B------:R-:W2:Y:S02]  /*b310*/  @!P2 SYNCS.PHASECHK.TRANS64 P2, [R3+URZ+0x12430], R0 ;  /* 0x012430000300a5a7 */ /* 0x000ea4000804007f */
[----:B--2---:R-:W-:Y:S05]  /*b320*/  @!P2 BRA `(.L_x_18) ;  /* 0xfffffffc00eca947 */ /* 0x004fea000383ffff */
[----:B------:R-:W-:Y:S05]  /*b330*/  BRA `(.L_x_17) ;  /* 0xffffff6000a87947 */ /* 0x000fea000383ffff */
.L_x_23:
[----:B-1----:R-:W-:-:S04]  /*b340*/  IMAD.U32 R9, RZ, RZ, UR34 ;  /* 0x00000022ff097e24 */ /* 0x002fc8000f8e00ff */
[----:B------:R1:W2:Y:S03]  /*b350*/  SYNCS.PHASECHK.TRANS64.TRYWAIT P2, [R9+URZ+0x12430], R4 ;  /* 0x01243004090075a7 */ /* 0x0002a6000804017f */
[----:B--2---:R-:W-:Y:S05]  /*b360*/  @!P2 NANOSLEEP.SYNCS 0x989680 ;  /* 0x009896800000a95d */ /* 0x004fea0003900000 */
[----:B------:R-:W2:Y:S02]  /*b370*/  @!P2 SYNCS.PHASECHK.TRANS64 P2, [R9+URZ+0x12430], R4 ;  /* 0x012430040900a5a7 */ /* 0x000ea4000804007f */
[----:B--2---:R-:W-:Y:S05]  /*b380*/  @!P2 BRA `(.L_x_23) ;  /* 0xfffffffc00eca947 */ /* 0x004fea000383ffff */
[----:B------:R-:W-:Y:S05]  /*b390*/  BRA `(.L_x_22) ;  /* 0xffffff8c000c7947 */ /* 0x000fea000383ffff */
.L_x_27:
[----:B-1----:R-:W-:-:S04]  /*b3a0*/  IMAD.U32 R9, RZ, RZ, UR8 ;  /* 0x00000008ff097e24 */ /* 0x002fc8000f8e00ff */
[----:B------:R1:W2:Y:S03]  /*b3b0*/  SYNCS.PHASECHK.TRANS64.TRYWAIT P2, [R9+URZ+0x12450], R4 ;  /* 0x01245004090075a7 */ /* 0x0002a6000804017f */
[----:B--2---:R-:W-:Y:S05]  /*b3c0*/  @!P2 NANOSLEEP.SYNCS 0x989680 ;  /* 0x009896800000a95d */ /* 0x004fea0003900000 */
[----:B------:R-:W2:Y:S02]  /*b3d0*/  @!P2 SYNCS.PHASECHK.TRANS64 P2, [R9+URZ+0x12450], R4 ;  /* 0x012450040900a5a7 */ /* 0x000ea4000804007f */
[----:B--2---:R-:W-:Y:S05]  /*b3e0*/  @!P2 BRA `(.L_x_27) ;  /* 0xfffffffc00eca947 */ /* 0x004fea000383ffff */
[----:B------:R-:W-:Y:S05]  /*b3f0*/  BRA `(.L_x_26) ;  /* 0xffffff9400687947 */ /* 0x000fea000383ffff */
.L_x_33:
[----:B-1----:R-:W-:-:S04]  /*b400*/  IMAD.U32 R3, RZ, RZ, UR16 ;  /* 0x00000010ff037e24 */ /* 0x002fc8000f8e00ff */
[----:B------:R1:W2:Y:S03]  /*b410*/  SYNCS.PHASECHK.TRANS64.TRYWAIT P1, [R3+URZ+0x12450], R2 ;  /* 0x01245002030075a7 */ /* 0x0002a6000802017f */
[----:B--2---:R-:W-:Y:S05]  /*b420*/  @!P1 NANOSLEEP.SYNCS 0x989680 ;  /* 0x009896800000995d */ /* 0x004fea0003900000 */
[----:B------:R-:W2:Y:S02]  /*b430*/  @!P1 SYNCS.PHASECHK.TRANS64 P1, [R3+URZ+0x12450], R2 ;  /* 0x01245002030095a7 */ /* 0x000ea4000802007f */
[----:B--2---:R-:W-:Y:S05]  /*b440*/  @!P1 BRA `(.L_x_33) ;  /* 0xfffffffc00ec9947 */ /* 0x004fea000383ffff */
[----:B------:R-:W-:Y:S05]  /*b450*/  BRA `(.L_x_32) ;  /* 0xffffffac00707947 */ /* 0x000fea000383ffff */
.L_x_46:
[----:B------:R-:W-:Y:S02]  /*b460*/  IMAD.MOV.U32 R13, RZ, RZ, R2 ;  /* 0x000000ffff0d7224 */ /* 0x000fe400078e0002 */
[----:B------:R-:W-:Y:S02]  /*b470*/  IMAD.MOV.U32 R12, RZ, RZ, RZ ;  /* 0x000000ffff0c7224 */ /* 0x000fe400078e00ff */
[----:B------:R-:W-:Y:S02]  /*b480*/  IMAD.MOV.U32 R11, RZ, RZ, 0x1f ;  /* 0x0000001fff0b7424 */ /* 0x000fe400078e00ff */
[----:B------:R-:W-:-:S07]  /*b490*/  IMAD.MOV.U32 R15, RZ, RZ, -0x1 ;  /* 0xffffffffff0f7424 */ /* 0x000fce00078e00ff */
[----:B------:R-:W-:Y:S05]  /*b4a0*/  WARPSYNC.COLLECTIVE R15, `(.L_x_94) ;  /* 0x000000000f087348 */ /* 0x000fea0003c00000 */
[----:B------:R0:W1:Y:S02]  /*b4b0*/  SHFL.IDX P6, R14, R13, R12, R11 ;  /* 0x0000000c0d0e7389 */ /* 0x00006400000c000b */
[----:B01----:R-:W-:Y:S01]  /*b4c0*/  ENDCOLLECTIVE ;  /* 0x000000000000791b */ /* 0x003fe20003800000 */
.L_x_94:
[----:B------:R-:W-:Y:S05]  /*b4d0*/  BRA `(.L_x_95) ;  /* 0xffffffd800ec7947 */ /* 0x000fea000383ffff */
.L_x_48:
[----:B------:R-:W-:Y:S01]  /*b4e0*/  BSSY B0, `(.L_x_96) ;  /* 0x0000006000007945 */ /* 0x000fe20003800000 */
[----:B------:R-:W-:-:S07]  /*b4f0*/  IMAD.MOV.U32 R15, RZ, RZ, -0x1 ;  /* 0xffffffffff0f7424 */ /* 0x000fce00078e00ff */
[----:B0-----:R-:W-:Y:S05]  /*b500*/  WARPSYNC.COLLECTIVE R15, `(.L_x_97) ;  /* 0x000000000f0c7348 */ /* 0x001fea0003c00000 */
[----:B------:R-:W-:Y:S02]  /*b510*/  ELECT P6, UR62, PT ;  /* 0x00000000003e782f */ /* 0x000fe400038c0000 */
[----:B------:R-:W-:Y:S01]  /*b520*/  MOV R14, UR62 ;  /* 0x0000003e000e7c02 */ /* 0x000fe20008000f00 */
[----:B0-----:R-:W-:Y:S10]  /*b530*/  ENDCOLLECTIVE ;  /* 0x000000000000791b */ /* 0x001ff40003800000 */
.L_x_97:
[----:B------:R-:W-:Y:S05]  /*b540*/  BSYNC B0 ;  /* 0x0000000000007941 */ /* 0x000fea0003800000 */
.L_x_96:
[----:B------:R-:W-:Y:S05]  /*b550*/  BRA `(.L_x_98) ;  /* 0xffffffd800f47947 */ /* 0x000fea000383ffff */
.L_x_50:
[----:B-1----:R-:W-:-:S04]  /*b560*/  IMAD.U32 R5, RZ, RZ, UR39 ;  /* 0x00000027ff057e24 */ /* 0x002fc8000f8e00ff */
[----:B------:R1:W2:Y:S03]  /*b570*/  SYNCS.PHASECHK.TRANS64.TRYWAIT P0, [R5+URZ+0x12480], R0 ;  /* 0x01248000050075a7 */ /* 0x0002a6000800017f */
[----:B--2---:R-:W-:Y:S05]  /*b580*/  @!P0 NANOSLEEP.SYNCS 0x989680 ;  /* 0x009896800000895d */ /* 0x004fea0003900000 */
[----:B------:R-:W2:Y:S02]  /*b590*/  @!P0 SYNCS.PHASECHK.TRANS64 P0, [R5+URZ+0x12480], R0 ;  /* 0x01248000050085a7 */ /* 0x000ea4000800007f */
[----:B--2---:R-:W-:Y:S05]  /*b5a0*/  @!P0 BRA `(.L_x_50) ;  /* 0xfffffffc00ec8947 */ /* 0x004fea000383ffff */
[----:B------:R-:W-:Y:S05]  /*b5b0*/  BRA `(.L_x_99) ;  /* 0xffffffdc00447947 */ /* 0x000fea000383ffff */
.L_x_52:
[----:B-1----:R-:W-:-:S04]  /*b5c0*/  IMAD.U32 R5, RZ, RZ, UR39 ;  /* 0x00000027ff057e24 */ /* 0x002fc8000f8e00ff */
[----:B------:R1:W2:Y:S03]  /*b5d0*/  SYNCS.PHASECHK.TRANS64.TRYWAIT P0, [R5+URZ+0x12440], R0 ;  /* 0x01244000050075a7 */ /* 0x0002a6000800017f */
[----:B--2---:R-:W-:Y:S05]  /*b5e0*/  @!P0 NANOSLEEP.SYNCS 0x989680 ;  /* 0x009896800000895d */ /* 0x004fea0003900000 */
[----:B------:R-:W2:Y:S02]  /*b5f0*/  @!P0 SYNCS.PHASECHK.TRANS64 P0, [R5+URZ+0x12440], R0 ;  /* 0x01244000050085a7 */ /* 0x000ea4000800007f */
[----:B--2---:R-:W-:Y:S05]  /*b600*/  @!P0 BRA `(.L_x_52) ;  /* 0xfffffffc00ec8947 */ /* 0x004fea000383ffff */
[----:B------:R-:W-:Y:S05]  /*b610*/  BRA `(.L_x_100) ;  /* 0xffffffdc00807947 */ /* 0x000fea000383ffff */
.L_x_55:
[----:B------:R-:W-:Y:S02]  /*b620*/  IMAD.MOV.U32 R13, RZ, RZ, R20 ;  /* 0x000000ffff0d7224 */ /* 0x000fe400078e0014 */
[----:B------:R-:W-:Y:S02]  /*b630*/  IMAD.MOV.U32 R12, RZ, RZ, RZ ;  /* 0x000000ffff0c7224 */ /* 0x000fe400078e00ff */
[----:B------:R-:W-:Y:S02]  /*b640*/  IMAD.MOV.U32 R11, RZ, RZ, 0x1c1f ;  /* 0x00001c1fff0b7424 */ /* 0x000fe400078e00ff */
[----:B------:R-:W-:Y:S02]  /*b650*/  IMAD.MOV.U32 R15, RZ, RZ, -0x1 ;  /* 0xffffffffff0f7424 */ /* 0x000fe400078e00ff */
[----:B------:R-:W-:-:S07]  /*b660*/  IMAD R25, R25, 0xc0, R4 ;  /* 0x000000c019197824 */ /* 0x000fce00078e0204 */
[----:B0-----:R-:W-:Y:S05]  /*b670*/  WARPSYNC.COLLECTIVE R15, `(.L_x_101) ;  /* 0x000000000f087348 */ /* 0x001fea0003c00000 */
[----:B------:R1:W2:Y:S02]  /*b680*/  SHFL.IDX P6, R14, R13, R12, R11 ;  /* 0x0000000c0d0e7389 */ /* 0x0002a400000c000b */
[----:B012---:R-:W-:Y:S01]  /*b690*/  ENDCOLLECTIVE ;  /* 0x000000000000791b */ /* 0x007fe20003800000 */
.L_x_101:
[----:B------:R-:W-:Y:S02]  /*b6a0*/  VIADD R21, R25, 0x20 ;  /* 0x0000002019157836 */ /* 0x000fe40000000000 */
[----:B------:R-:W-:Y:S02]  /*b6b0*/  IMAD.MOV.U32 R13, RZ, RZ, R10 ;  /* 0x000000ffff0d7224 */ /* 0x000fe400078e000a */
[----:B------:R-:W-:-:S07]  /*b6c0*/  IMAD.MOV.U32 R4, RZ, RZ, R14 ;  /* 0x000000ffff047224 */ /* 0x000fce00078e000e */
[----:B------:R-:W-:Y:S05]  /*b6d0*/  WARPSYNC.COLLECTIVE R15, `(.L_x_102) ;  /* 0x000000000f087348 */ /* 0x000fea0003c00000 */
[----:B------:R0:W1:Y:S02]  /*b6e0*/  SHFL.IDX P6, R14, R13, R12, R11 ;  /* 0x0000000c0d0e7389 */ /* 0x00006400000c000b */
[----:B01----:R-:W-:Y:S01]  /*b6f0*/  ENDCOLLECTIVE ;  /* 0x000000000000791b */ /* 0x003fe20003800000 */
.L_x_102:
[----:B------:R-:W-:Y:S02]  /*b700*/  ULDC UR4, c[0x0][0x288] ;  /* 0x0000a20000047ab9 */ /* 0x000fe40000000800 */
[----:B------:R-:W-:-:S05]  /*b710*/  IMAD R0, R0, UR4, RZ ;  /* 0x0000000400007c24 */ /* 0x000fca000f8e02ff */
[----:B------:R-:W-:Y:S01]  /*b720*/  ISETP.GE.AND P1, PT, R25, R0, PT ;  /* 0x000000001900720c */ /* 0x000fe20003f26270 */
[----:B------:R-:W-:Y:S02]  /*b730*/  IMAD.MOV.U32 R13, RZ, RZ, R20 ;  /* 0x000000ffff0d7224 */ /* 0x000fe400078e0014 */
[----:B------:R-:W-:-:S10]  /*b740*/  IMAD.MOV.U32 R12, RZ, RZ, 0x1 ;  /* 0x00000001ff0c7424 */ /* 0x000fd400078e00ff */
[----:B------:R-:W-:Y:S01]  /*b750*/  @!P1 VIADD R9, R28, UR39 ;  /* 0x000000271c099c36 */ /* 0x000fe20008000000 */
[----:B------:R-:W-:-:S05]  /*b760*/  @!P1 IADD3 R14, P2, R3, R14, RZ ;  /* 0x0000000e030e9210 */ /* 0x000fca0007f5e0ff */
[----:B------:R-:W-:Y:S02]  /*b770*/  @!P1 IMAD.X R5, RZ, RZ, R4, P2 ;  /* 0x000000ffff059224 */ /* 0x000fe400010e0604 */
[----:B------:R-:W-:-:S07]  /*b780*/  @!P1 IMAD.MOV.U32 R4, RZ, RZ, R14 ;  /* 0x000000ffff049224 */ /* 0x000fce00078e000e */
[----:B------:R-:W-:Y:S05]  /*b790*/  WARPSYNC.COLLECTIVE R15, `(.L_x_103) ;  /* 0x000000000f087348 */ /* 0x000fea0003c00000 */
[----:B------:R0:W1:Y:S02]  /*b7a0*/  SHFL.IDX P6, R14, R13, R12, R11 ;  /* 0x0000000c0d0e7389 */ /* 0x00006400000c000b */
[----:B01----:R-:W-:Y:S01]  /*b7b0*/  ENDCOLLECTIVE ;  /* 0x000000000000791b */ /* 0x003fe20003800000 */
.L_x_103:
[----:B------:R-:W-:Y:S01]  /*b7c0*/  @!PT LDS RZ, [RZ] ;  /* 0x00000000fffff984 */ /* 0x000fe20000000800 */
[----:B------:R-:W-:Y:S01]  /*b7d0*/  @!PT LDS RZ, [RZ] ;  /* 0x00000000fffff984 */ /* 0x000fe20000000800 */
[----:B------:R-:W-:Y:S01]  /*b7e0*/  @!PT LDS RZ, [RZ] ;  /* 0x00000000fffff984 */ /* 0x000fe20000000800 */
[----:B------:R0:W-:Y:S01]  /*b7f0*/  @!P1 LDGSTS.E.BYPASS.LTC128B.128 [R9+0xa200], desc[UR42][R4.64], !P0 ;  /* 0x0a20000004099fae */ /* 0x0001e2000c101d6a */
[----:B------:R-:W-:Y:S01]  /*b800*/  ISETP.GE.AND P1, PT, R21, R0, PT ;  /* 0x000000001500720c */ /* 0x000fe20003f26270 */
[----:B------:R-:W-:-:S12]  /*b810*/  IMAD.MOV.U32 R13, RZ, RZ, R10 ;  /* 0x000000ffff0d7224 */ /* 0x000fd800078e000a */
[----:B0-----:R-:W-:Y:S02]  /*b820*/  @!P1 VIADD R9, R28, UR39 ;  /* 0x000000271c099c36 */ /* 0x001fe40008000000 */
[----:B------:R-:W-:-:S07]  /*b830*/  IMAD.MOV.U32 R21, RZ, RZ, R14 ;  /* 0x000000ffff157224 */ /* 0x000fce00078e000e */
[----:B------:R-:W-:Y:S05]  /*b840*/  WARPSYNC.COLLECTIVE R15, `(.L_x_104) ;  /* 0x000000000f087348 */ /* 0x000fea0003c00000 */
[----:B------:R0:W1:Y:S02]  /*b850*/  SHFL.IDX P6, R14, R13, R12, R11 ;  /* 0x0000000c0d0e7389 */ /* 0x00006400000c000b */
[----:B01----:R-:W-:Y:S01]  /*b860*/  ENDCOLLECTIVE ;  /* 0x000000000000791b */ /* 0x003fe20003800000 */
.L_x_104:
[----:B------:R-:W-:Y:S02]  /*b870*/  IMAD.MOV.U32 R13, RZ, RZ, R20 ;  /* 0x000000ffff0d7224 */ /* 0x000fe400078e0014 */
[----:B------:R-:W-:Y:S01]  /*b880*/  IMAD.MOV.U32 R12, RZ, RZ, 0x2 ;  /* 0x00000002ff0c7424 */ /* 0x000fe200078e00ff */
[----:B------:R-:W-:-:S13]  /*b890*/  @!P1 IADD3 R4, P3, R3, R14, RZ ;  /* 0x0000000e03049210 */ /* 0x000fda0007f7e0ff */
[----:B------:R-:W-:Y:S05]  /*b8a0*/  WARPSYNC.COLLECTIVE R15, `(.L_x_105) ;  /* 0x000000000f087348 */ /* 0x000fea0003c00000 */
[----:B------:R0:W1:Y:S02]  /*b8b0*/  SHFL.IDX P6, R14, R13, R12, R11 ;  /* 0x0000000c0d0e7389 */ /* 0x00006400000c000b */
[----:B01----:R-:W-:Y:S01]  /*b8c0*/  ENDCOLLECTIVE ;  /* 0x000000000000791b */ /* 0x003fe20003800000 */
.L_x_105:
[----:B------:R-:W-:-:S05]  /*b8d0*/  @!P1 IMAD.X R5, RZ, RZ, R21, P3 ;  /* 0x000000ffff059224 */ /* 0x000fca00018e0615 */
[----:B------:R-:W-:Y:S01]  /*b8e0*/  @!PT LDS RZ, [RZ] ;  /* 0x00000000fffff984 */ /* 0x000fe20000000800 */
[----:B------:R-:W-:Y:S01]  /*b8f0*/  @!PT LDS RZ, [RZ] ;  /* 0x00000000fffff984 */ /* 0x000fe20000000800 */
[----:B------:R-:W-:Y:S01]  /*b900*/  @!PT LDS RZ, [RZ] ;  /* 0x00000000fffff984 */ /* 0x000fe20000000800 */
[----:B------:R0:W-:Y:S01]  /*b910*/  @!P1 LDGSTS.E.BYPASS.LTC128B.128 [R9+0xaa00], desc[UR42][R4.64], !P0 ;  /* 0x0aa0000004099fae */ /* 0x0001e2000c101d6a */
[----:B------:R-:W-:Y:S02]  /*b920*/  IMAD.MOV.U32 R13, RZ, RZ, R10 ;  /* 0x000000ffff0d7224 */ /* 0x000fe400078e000a */
[----:B0-----:R-:W-:Y:S02]  /*b930*/  VIADD R5, R25, 0x40 ;  /* 0x0000004019057836 */ /* 0x001fe40000000000 */
[----:B------:R-:W-:-:S03]  /*b940*/  IMAD.MOV.U32 R8, RZ, RZ, R14 ;  /* 0x000000ffff087224 */ /* 0x000fc600078e000e */
[----:B------:R-:W-:-:S13]  /*b950*/  ISETP.GE.AND P2, PT, R5, R0, PT ;  /* 0x000000000500720c */ /* 0x000fda0003f46270 */
[----:B------:R-:W-:Y:S05]  /*b960*/  WARPSYNC.COLLECTIVE R15, `(.L_x_106) ;  /* 0x000000000f087348 */ /* 0x000fea0003c00000 */
[----:B------:R0:W1:Y:S02]  /*b970*/  SHFL.IDX P6, R14, R13, R12, R11 ;  /* 0x0000000c0d0e7389 */ /* 0x00006400000c000b */
[----:B01----:R-:W-:Y:S01]  /*b980*/  ENDCOLLECTIVE ;  /* 0x000000000000791b */ /* 0x003fe20003800000 */
.L_x_106:
[----:B------:R-:W-:Y:S02]  /*b990*/  @!P2 VIADD R21, R28, UR39 ;  /* 0x000000271c15ac36 */ /* 0x000fe40008000000 */
[----:B------:R-:W-:Y:S02]  /*b9a0*/  IMAD.MOV.U32 R13, RZ, RZ, R20 ;  /* 0x000000ffff0d7224 */ /* 0x000fe400078e0014 */
[----:B------:R-:W-:Y:S02]  /*b9b0*/  IMAD.MOV.U32 R12, RZ, RZ, 0x3 ;  /* 0x00000003ff0c7424 */ /* 0x000fe400078e00ff */
[----:B------:R-:W-:-:S07]  /*b9c0*/  IMAD.MOV.U32 R26, RZ, RZ, R14 ;  /* 0x000000ffff1a7224 */ /* 0x000fce00078e000e */
[----:B------:R-:W-:Y:S05]  /*b9d0*/  WARPSYNC.COLLECTIVE R15, `(.L_x_107) ;  /* 0x000000000f087348 */ /* 0x000fea0003c00000 */
[----:B------:R0:W1:Y:S02]  /*b9e0*/  SHFL.IDX P6, R14, R13, R12, R11 ;  /* 0x0000000c0d0e7389 */ /* 0x00006400000c000b */
[----:B01----:R-:W-:Y:S01]  /*b9f0*/  ENDCOLLECTIVE ;  /* 0x000000000000791b */ /* 0x003fe20003800000 */
.L_x_107:
[----:B------:R-:W-:-:S05]  /*ba00*/  @!P2 IADD3 R4, P1, R3, R26, RZ ;  /* 0x0000001a0304a210 */ /* 0x000fca0007f3e0ff */
[----:B------:R-:W-:-:S05]  /*ba10*/  @!P2 IMAD.X R5, RZ, RZ, R8, P1 ;  /* 0x000000ffff05a224 */ /* 0x000fca00008e0608 */
[----:B------:R-:W-:Y:S01]  /*ba20*/  @!PT LDS RZ, [RZ] ;  /* 0x00000000fffff984 */ /* 0x000fe20000000800 */
[----:B------:R-:W-:Y:S01]  /*ba30*/  @!PT LDS RZ, [RZ] ;  /* 0x00000000fffff984 */ /* 0x000fe20000000800 */
[----:B------:R-:W-:Y:S01]  /*ba40*/  @!PT LDS RZ, [RZ] ;  /* 0x00000000fffff984 */ /* 0x000fe20000000800 */
[----:B------:R0:W-:Y:S01]  /*ba50*/  @!P2 LDGSTS.E.BYPASS.LTC128B.128 [R21+0xb200], desc[UR42][R4.64], !P0 ;  /* 0x0b2000000415afae */ /* 0x0001e2000c101d6a */
[----:B------:R-:W-:Y:S02]  /*ba60*/  IMAD.MOV.U32 R13, RZ, RZ, R10 ;  /* 0x000000ffff0d7224 */ /* 0x000fe400078e000a */
[----:B------:R-:W-:-:S07]  /*ba70*/  IMAD.MOV.U32 R20, RZ, RZ, R14 ;  /* 0x000000ffff147224 */ /* 0x000fce00078e000e */
[----:B0-----:R-:W-:Y:S05]  /*ba80*/  WARPSYNC.COLLECTIVE R15, `(.L_x_108) ;  /* 0x000000000f087348 */ /* 0x001fea0003c00000 */
[----:B------:R1:W2:Y:S02]  /*ba90*/  SHFL.IDX P6, R14, R13, R12, R11 ;  /* 0x0000000c0d0e7389 */ /* 0x0002a400000c000b */
[----:B012---:R-:W-:Y:S01]  /*baa0*/  ENDCOLLECTIVE ;  /* 0x000000000000791b */ /* 0x007fe20003800000 */
.L_x_108:
[----:B------:R-:W-:-:S05]  /*bab0*/  VIADD R5, R25, 0x60 ;  /* 0x0000006019057836 */ /* 0x000fca0000000000 */
[----:B------:R-:W-:Y:S01]  /*bac0*/  ISETP.GE.AND P1, PT, R5, R0, PT ;  /* 0x000000000500720c */ /* 0x000fe20003f26270 */
[----:B------:R-:W-:Y:S02]  /*bad0*/  IMAD.MOV.U32 R13, RZ, RZ, R7 ;  /* 0x000000ffff0d7224 */ /* 0x000fe400078e0007 */
[----:B------:R-:W-:-:S10]  /*bae0*/  IMAD.MOV.U32 R12, RZ, RZ, RZ ;  /* 0x000000ffff0c7224 */ /* 0x000fd400078e00ff */
[----:B------:R-:W-:Y:S01]  /*baf0*/  @!P1 VIADD R9, R28, UR39 ;  /* 0x000000271c099c36 */ /* 0x000fe20008000000 */
[----:B------:R-:W-:-:S13]  /*bb00*/  @!P1 IADD3 R4, P3, R3, R14, RZ ;  /* 0x0000000e03049210 */ /* 0x000fda0007f7e0ff */
[----:B------:R-:W-:Y:S05]  /*bb10*/  WARPSYNC.COLLECTIVE R15, `(.L_x_109) ;  /* 0x000000000f087348 */ /* 0x000fea0003c00000 */
[----:B------:R0:W1:Y:S02]  /*bb20*/  SHFL.IDX P6, R14, R13, R12, R11 ;  /* 0x0000000c0d0e7389 */ /* 0x00006400000c000b */
[----:B01----:R-:W-:Y:S01]  /*bb30*/  ENDCOLLECTIVE ;  /* 0x000000000000791b */ /* 0x003fe20003800000 */
.L_x_109:
        /* <DEDUP_REMOVED lines=12> */
.L_x_110:
[----:B------:R-:W-:Y:S02]  /*bc00*/  @!P2 VIADD R21, R28, UR39 ;  /* 0x000000271c15ac36 */ /* 0x000fe40008000000 */
[----:B------:R-:W-:Y:S02]  /*bc10*/  IMAD.MOV.U32 R13, RZ, RZ, R7 ;  /* 0x000000ffff0d7224 */ /* 0x000fe400078e0007 */
[----:B------:R-:W-:Y:S02]  /*bc20*/  IMAD.MOV.U32 R12, RZ, RZ, 0x1 ;  /* 0x00000001ff0c7424 */ /* 0x000fe400078e00ff */
[----:B------:R-:W-:-:S07]  /*bc30*/  IMAD.MOV.U32 R26, RZ, RZ, R14 ;  /* 0x000000ffff1a7224 */ /* 0x000fce00078e000e */
[----:B------:R-:W-:Y:S05]  /*bc40*/  WARPSYNC.COLLECTIVE R15, `(.L_x_111) ;  /* 0x000000000f087348 */ /* 0x000fea0003c00000 */
[----:B------:R0:W1:Y:S02]  /*bc50*/  SHFL.IDX P6, R14, R13, R12, R11 ;  /* 0x0000000c0d0e7389 */ /* 0x00006400000c000b */
[----:B01----:R-:W-:Y:S01]  /*bc60*/  ENDCOLLECTIVE ;  /* 0x000000000000791b */ /* 0x003fe20003800000 */
.L_x_111:
        /* <DEDUP_REMOVED lines=11> */
.L_x_112:
[----:B------:R-:W-:Y:S05]  /*bd20*/  BRA `(.L_x_113) ;  /* 0xffffffe000487947 */ /* 0x000fea000383ffff */
.L_x_56:
[----:B0-----:R-:W-:-:S04]  /*bd30*/  IMAD.U32 R3, RZ, RZ, UR39 ;  /* 0x00000027ff037e24 */ /* 0x001fc8000f8e00ff */
[----:B------:R0:W1:Y:S03]  /*bd40*/  SYNCS.PHASECHK.TRANS64.TRYWAIT P0, [R3+URZ+0x12420], R0 ;  /* 0x01242000030075a7 */ /* 0x000066000800017f */
[----:B-1----:R-:W-:Y:S05]  /*bd50*/  @!P0 NANOSLEEP.SYNCS 0x989680 ;  /* 0x009896800000895d */ /* 0x002fea0003900000 */
[----:B------:R-:W1:Y:S02]  /*bd60*/  @!P0 SYNCS.PHASECHK.TRANS64 P0, [R3+URZ+0x12420], R0 ;  /* 0x01242000030085a7 */ /* 0x000e64000800007f */
[----:B-1----:R-:W-:Y:S05]  /*bd70*/  @!P0 BRA `(.L_x_56) ;  /* 0xfffffffc00ec8947 */ /* 0x002fea000383ffff */
[----:B------:R-:W-:Y:S05]  /*bd80*/  BRA `(.L_x_114) ;  /* 0xffffffe000787947 */ /* 0x000fea000383ffff */
.L_x_61:
[----:B0-----:R0:W1:Y:S02]  /*bd90*/  SYNCS.PHASECHK.TRANS64.TRYWAIT P0, [R7+URZ+0x12480], R4 ;  /* 0x01248004070075a7 */ /* 0x001064000800017f */
[----:B-1----:R-:W-:Y:S05]  /*bda0*/  @!P0 NANOSLEEP.SYNCS 0x989680 ;  /* 0x009896800000895d */ /* 0x002fea0003900000 */
[----:B------:R-:W1:Y:S02]  /*bdb0*/  @!P0 SYNCS.PHASECHK.TRANS64 P0, [R7+URZ+0x12480], R4 ;  /* 0x01248004070085a7 */ /* 0x000e64000800007f */
[----:B-1----:R-:W-:Y:S05]  /*bdc0*/  @!P0 BRA `(.L_x_61) ;  /* 0xfffffffc00f08947 */ /* 0x002fea000383ffff */
[----:B------:R-:W-:Y:S05]  /*bdd0*/  BRA `(.L_x_115) ;  /* 0xffffffe400207947 */ /* 0x000fea000383ffff */
.L_x_65:
[----:B-1----:R1:W2:Y:S02]  /*bde0*/  SYNCS.PHASECHK.TRANS64.TRYWAIT P0, [R7+URZ+0x12440], R4 ;  /* 0x01244004070075a7 */ /* 0x0022a4000800017f */
[----:B--2---:R-:W-:Y:S05]  /*bdf0*/  @!P0 NANOSLEEP.SYNCS 0x989680 ;  /* 0x009896800000895d */ /* 0x004fea0003900000 */
[----:B------:R-:W2:Y:S02]  /*be00*/  @!P0 SYNCS.PHASECHK.TRANS64 P0, [R7+URZ+0x12440], R4 ;  /* 0x01244004070085a7 */ /* 0x000ea4000800007f */
[----:B--2---:R-:W-:Y:S05]  /*be10*/  @!P0 BRA `(.L_x_65) ;  /* 0xfffffffc00f08947 */ /* 0x004fea000383ffff */
[----:B------:R-:W-:Y:S05]  /*be20*/  BRA `(.L_x_116) ;  /* 0xffffffe4008c7947 */ /* 0x000fea000383ffff */
.L_x_70:
[----:B-1----:R1:W2:Y:S02]  /*be30*/  SYNCS.PHASECHK.TRANS64.TRYWAIT P0, [R20+URZ+0x12470], R5 ;  /* 0x01247005140075a7 */ /* 0x0022a4000800017f */
[----:B--2---:R-:W-:Y:S05]  /*be40*/  @!P0 NANOSLEEP.SYNCS 0x989680 ;  /* 0x009896800000895d */ /* 0x004fea0003900000 */
[----:B------:R-:W2:Y:S02]  /*be50*/  @!P0 SYNCS.PHASECHK.TRANS64 P0, [R20+URZ+0x12470], R5 ;  /* 0x01247005140085a7 */ /* 0x000ea4000800007f */
[----:B--2---:R-:W-:Y:S05]  /*be60*/  @!P0 BRA `(.L_x_70) ;  /* 0xfffffffc00f08947 */ /* 0x004fea000383ffff */
[----:B------:R-:W-:Y:S05]  /*be70*/  BRA `(.L_x_117) ;  /* 0xffffffe800147947 */ /* 0x000fea000383ffff */
.L_x_72:
[----:B0-----:R0:W1:Y:S02]  /*be80*/  SYNCS.PHASECHK.TRANS64.TRYWAIT P0, [R20+URZ+0x12460], R5 ;  /* 0x01246005140075a7 */ /* 0x001064000800017f */
[----:B-1----:R-:W-:Y:S05]  /*be90*/  @!P0 NANOSLEEP.SYNCS 0x989680 ;  /* 0x009896800000895d */ /* 0x002fea0003900000 */
[----:B------:R-:W1:Y:S02]  /*bea0*/  @!P0 SYNCS.PHASECHK.TRANS64 P0, [R20+URZ+0x12460], R5 ;  /* 0x01246005140085a7 */ /* 0x000e64000800007f */
[----:B-1----:R-:W-:Y:S05]  /*beb0*/  @!P0 BRA `(.L_x_72) ;  /* 0xfffffffc00f08947 */ /* 0x002fea000383ffff */
[----:B------:R-:W-:Y:S05]  /*bec0*/  BRA `(.L_x_118) ;  /* 0xffffffe800187947 */ /* 0x000fea000383ffff */
.L_x_78:
[----:B0-----:R0:W1:Y:S02]  /*bed0*/  SYNCS.PHASECHK.TRANS64.TRYWAIT P0, [R12+URZ+0x12470], R5 ;  /* 0x012470050c0075a7 */ /* 0x001064000800017f */
[----:B-1----:R-:W-:Y:S05]  /*bee0*/  @!P0 NANOSLEEP.SYNCS 0x989680 ;  /* 0x009896800000895d */ /* 0x002fea0003900000 */
[----:B------:R-:W1:Y:S02]  /*bef0*/  @!P0 SYNCS.PHASECHK.TRANS64 P0, [R12+URZ+0x12470], R5 ;  /* 0x012470050c0085a7 */ /* 0x000e64000800007f */
[----:B-1----:R-:W-:Y:S05]  /*bf00*/  @!P0 BRA `(.L_x_78) ;  /* 0xfffffffc00f08947 */ /* 0x002fea000383ffff */
[----:B------:R-:W-:Y:S05]  /*bf10*/  BRA `(.L_x_119) ;  /* 0xffffffec00107947 */ /* 0x000fea000383ffff */
.L_x_80:
[----:B0-----:R0:W1:Y:S02]  /*bf20*/  SYNCS.PHASECHK.TRANS64.TRYWAIT P0, [R12+URZ+0x12460], R5 ;  /* 0x012460050c0075a7 */ /* 0x001064000800017f */
[----:B-1----:R-:W-:Y:S05]  /*bf30*/  @!P0 NANOSLEEP.SYNCS 0x989680 ;  /* 0x009896800000895d */ /* 0x002fea0003900000 */
[----:B------:R-:W1:Y:S02]  /*bf40*/  @!P0 SYNCS.PHASECHK.TRANS64 P0, [R12+URZ+0x12460], R5 ;  /* 0x012460050c0085a7 */ /* 0x000e64000800007f */
[----:B-1----:R-:W-:Y:S05]  /*bf50*/  @!P0 BRA `(.L_x_80) ;  /* 0xfffffffc00f08947 */ /* 0x002fea000383ffff */
[----:B------:R-:W-:Y:S05]  /*bf60*/  BRA `(.L_x_120) ;  /* 0xffffffec00287947 */ /* 0x000fea000383ffff */
.L_x_82:
[----:B0-----:R0:W1:Y:S02]  /*bf70*/  SYNCS.PHASECHK.TRANS64.TRYWAIT P0, [R9+URZ+0x12420], R4 ;  /* 0x01242004090075a7 */ /* 0x001064000800017f */
[----:B-1----:R-:W-:Y:S05]  /*bf80*/  @!P0 NANOSLEEP.SYNCS 0x989680 ;  /* 0x009896800000895d */ /* 0x002fea0003900000 */
[----:B------:R-:W1:Y:S02]  /*bf90*/  @!P0 SYNCS.PHASECHK.TRANS64 P0, [R9+URZ+0x12420], R4 ;  /* 0x01242004090085a7 */ /* 0x000e64000800007f */
[----:B-1----:R-:W-:Y:S05]  /*bfa0*/  @!P0 BRA `(.L_x_82) ;  /* 0xfffffffc00f08947 */ /* 0x002fea000383ffff */
[----:B------:R-:W-:Y:S05]  /*bfb0*/  BRA `(.L_x_121) ;  /* 0xfffffff000007947 */ /* 0x000fea000383ffff */
.L_x_84:
[----:B0-----:R0:W1:Y:S02]  /*bfc0*/  SYNCS.PHASECHK.TRANS64.TRYWAIT P1, [R7+URZ], R4 ;  /* 0x00000004070075a7 */ /* 0x001064000802017f */
[----:B-1----:R-:W-:Y:S05]  /*bfd0*/  @!P1 NANOSLEEP.SYNCS 0x989680 ;  /* 0x009896800000995d */ /* 0x002fea0003900000 */
[----:B------:R-:W1:Y:S02]  /*bfe0*/  @!P1 SYNCS.PHASECHK.TRANS64 P1, [R7+URZ], R4 ;  /* 0x00000004070095a7 */ /* 0x000e64000802007f */
[----:B-1----:R-:W-:Y:S05]  /*bff0*/  @!P1 BRA `(.L_x_84) ;  /* 0xfffffffc00f09947 */ /* 0x002fea000383ffff */
[----:B------:R-:W-:Y:S05]  /*c000*/  BRA `(.L_x_122) ;  /* 0xfffffff000447947 */ /* 0x000fea000383ffff */
.L_x_85:
[----:B-1----:R1:W2:Y:S02]  /*c010*/  SYNCS.PHASECHK.TRANS64.TRYWAIT P1, [R5+URZ], R0 ;  /* 0x00000000050075a7 */ /* 0x0022a4000802017f */
[----:B--2---:R-:W-:Y:S05]  /*c020*/  @!P1 NANOSLEEP.SYNCS 0x989680 ;  /* 0x009896800000995d */ /* 0x004fea0003900000 */
[----:B------:R-:W2:Y:S02]  /*c030*/  @!P1 SYNCS.PHASECHK.TRANS64 P1, [R5+URZ], R0 ;  /* 0x00000000050095a7 */ /* 0x000ea4000802007f */
[----:B--2---:R-:W-:Y:S05]  /*c040*/  @!P1 BRA `(.L_x_85) ;  /* 0xfffffffc00f09947 */ /* 0x004fea000383ffff */
[----:B------:R-:W-:Y:S05]  /*c050*/  BRA `(.L_x_123) ;  /* 0xfffffff000387947 */ /* 0x000fea000383ffff */
.L_x_87:
[----:B--2---:R2:W3:Y:S02]  /*c060*/  SYNCS.PHASECHK.TRANS64.TRYWAIT P1, [R3+URZ+0x12460], R4 ;  /* 0x01246004030075a7 */ /* 0x0044e4000802017f */
[----:B---3--:R-:W-:Y:S05]  /*c070*/  @!P1 NANOSLEEP.SYNCS 0x989680 ;  /* 0x009896800000995d */ /* 0x008fea0003900000 */
[----:B------:R-:W3:Y:S02]  /*c080*/  @!P1 SYNCS.PHASECHK.TRANS64 P1, [R3+URZ+0x12460], R4 ;  /* 0x01246004030095a7 */ /* 0x000ee4000802007f */
[----:B---3--:R-:W-:Y:S05]  /*c090*/  @!P1 BRA `(.L_x_87) ;  /* 0xfffffffc00f09947 */ /* 0x008fea000383ffff */
[----:B------:R-:W-:Y:S05]  /*c0a0*/  BRA `(.L_x_124) ;  /* 0xfffffff000387947 */ /* 0x000fea000383ffff */
.L_x_89:
[----:B-1----:R1:W3:Y:S02]  /*c0b0*/  SYNCS.PHASECHK.TRANS64.TRYWAIT P1, [R5+URZ+0x12460], R0 ;  /* 0x01246000050075a7 */ /* 0x0022e4000802017f */
[----:B---3--:R-:W-:Y:S05]  /*c0c0*/  @!P1 NANOSLEEP.SYNCS 0x989680 ;  /* 0x009896800000995d */ /* 0x008fea0003900000 */
[----:B------:R-:W3:Y:S02]  /*c0d0*/  @!P1 SYNCS.PHASECHK.TRANS64 P1, [R5+URZ+0x12460], R0 ;  /* 0x01246000050095a7 */ /* 0x000ee4000802007f */
[----:B---3--:R-:W-:Y:S05]  /*c0e0*/  @!P1 BRA `(.L_x_89) ;  /* 0xfffffffc00f09947 */ /* 0x008fea000383ffff */
[----:B------:R-:W-:Y:S05]  /*c0f0*/  BRA `(.L_x_125) ;  /* 0xfffffff000387947 */ /* 0x000fea000383ffff */
.L_x_91:
[----:B---3--:R3:W4:Y:S02]  /*c100*/  SYNCS.PHASECHK.TRANS64.TRYWAIT P0, [R3+URZ+0x12480], R4 ;  /* 0x01248004030075a7 */ /* 0x008724000800017f */
[----:B----4-:R-:W-:Y:S05]  /*c110*/  @!P0 NANOSLEEP.SYNCS 0x989680 ;  /* 0x009896800000895d */ /* 0x010fea0003900000 */
[----:B------:R-:W4:Y:S02]  /*c120*/  @!P0 SYNCS.PHASECHK.TRANS64 P0, [R3+URZ+0x12480], R4 ;  /* 0x01248004030085a7 */ /* 0x000f24000800007f */
[----:B----4-:R-:W-:Y:S05]  /*c130*/  @!P0 BRA `(.L_x_91) ;  /* 0xfffffffc00f08947 */ /* 0x010fea000383ffff */
[----:B------:R-:W-:Y:S05]  /*c140*/  BRA `(.L_x_92) ;  /* 0xfffffff000347947 */ /* 0x000fea000383ffff */
.L_x_126:
[----:B------:R-:W-:-:S00]  /*c150*/  BRA `(.L_x_126) ;  /* 0xfffffffc00fc7947 */ /* 0x000fc0000383ffff */
[----:B------:R-:W-:-:S00]  /*c160*/  NOP ;  /* 0x0000000000007918 */ /* 0x000fc00000000000 */
        /* <DEDUP_REMOVED lines=9> */
.L_x_2187:


//--------------------- .text._ZN7cutlass13device_kernelIN5flash11enable_sm90INS1_16FlashAttnFwdSm90INS1_25CollectiveMainloopFwdSm90ILi2EN4cute5tupleIJNS5_1CILi1EEES8_S8_EEENS6_IJNS7_ILi192EEENS7_ILi160EEENS7_ILi64EEEEEELi64ENS_12float_e4m3_tEfNS_4arch4Sm90ELb0ELb0ELb0ELb1ELb0ELb0ELb0ELb1ELb1ELb1ELb1ELb0EEENS1_21CollectiveEpilogueFwdINS6_IJSA_SC_SB_EEES9_NS_10bfloat16_tESG_Li384ELb1ELb1ELb1ELb1EEENS1_36VarlenDynamicPersistentTileSchedulerILi192ELi160ELi384ELi128ELb1ELb1ELb1ELb0ELb1ELb1EEEEEEEEEvNT_6ParamsE --------------------------
	.section	.text._ZN7cutlass13device_kernelIN5flash11enable_sm90INS1_16FlashAttnFwdSm90INS1_25CollectiveMainloopFwdSm90ILi2EN4cute5tupleIJNS5_1CILi1EEES8_S8_EEENS6_IJNS7_ILi192EEENS7_ILi160EEENS7_ILi64EEEEEELi64ENS_12float_e4m3_tEfNS_4arch4Sm90ELb0ELb0ELb0ELb1ELb0ELb0ELb0ELb1ELb1ELb1ELb1ELb0EEENS1_21CollectiveEpilogueFwdINS6_IJSA_SC_SB_EEES9_NS_10bfloat16_tESG_Li384ELb1ELb1ELb1ELb1EEENS1_36VarlenDynamicPersistentTileSchedulerILi192ELi160ELi384ELi128ELb1ELb1ELb1ELb0ELb1ELb1EEEEEEEEEvNT_6ParamsE,"ax",@progbits
	.align	128
.text._ZN7cutlass13device_kernelIN5flash11enable_sm90INS1_16FlashAttnFwdSm90INS1_25CollectiveMainloopFwdSm90ILi2EN4cute5tupleIJNS5_1CILi1EEES8_S8_EEENS6_IJNS7_ILi192EEENS7_ILi160EEENS7_ILi64EEEEEELi64ENS_12float_e4m3_tEfNS_4arch4Sm90ELb0ELb0ELb0ELb1ELb0ELb0ELb0ELb1ELb1ELb1ELb1ELb0EEENS1_21CollectiveEpilogueFwdINS6_IJSA_SC_SB_EEES9_NS_10bfloat16_tESG_Li384ELb1ELb1ELb1ELb1EEENS1_36VarlenDynamicPersistentTileSchedulerILi192ELi160ELi384ELi128ELb1ELb1ELb1ELb0ELb1ELb1EEEEEEEEEvNT_6ParamsE:
        .type           _ZN7cutlass13device_kernelIN5flash11enable_sm90INS1_16FlashAttnFwdSm90INS1_25CollectiveMainloopFwdSm90ILi2EN4cute5tupleIJNS5_1CILi1EEES8_S8_EEENS6_IJNS7_ILi192EEENS7_ILi160EEENS7_ILi64EEEEEELi64ENS_12float_e4m3_tEfNS_4arch4Sm90ELb0ELb0ELb0ELb1ELb0ELb0ELb0ELb1ELb1ELb1ELb1ELb0EEENS1_21CollectiveEpilogueFwdINS6_IJSA_SC_SB_EEES9_NS_10bfloat16_tESG_Li384ELb1ELb1ELb1ELb1EEENS1_36VarlenDynamicPersistentTileSchedulerILi192ELi160ELi384ELi128ELb1ELb1ELb1ELb0ELb1ELb1EEEEEEEEEvNT_6ParamsE,@function
        .size           _ZN7cutlass13device_kernelIN5flash11enable_sm90INS1_16FlashAttnFwdSm90INS1_25CollectiveMainloopFwdSm90ILi2EN4cute5tupleIJNS5_1CILi1EEES8_S8_EEENS6_IJNS7_ILi192EEENS7_ILi160EEENS7_ILi64EEEEEELi64ENS_12float_e4m3_tEfNS_4arch4Sm90ELb0ELb0ELb0ELb1ELb0ELb0ELb0ELb1ELb1ELb1ELb1ELb0EEENS1_21CollectiveEpilogueFwdINS6_IJSA_SC_SB_EEES9_NS_10bfloat16_tESG_Li384ELb1ELb1ELb1ELb1EEENS1_36VarlenDynamicPersistentTileSchedulerILi192ELi160ELi384ELi128ELb1ELb1ELb1ELb0ELb1ELb1EEEEEEEEEvNT_6ParamsE,(.L_x_2188 - _ZN7cutlass13device_kernelIN5flash11enable_sm90INS1_16FlashAttnFwdSm90INS1_25CollectiveMainloopFwdSm90ILi2EN4cute5tupleIJNS5_1CILi1EEES8_S8_EEENS6_IJNS7_ILi192EEENS7_ILi160EEENS7_ILi64EEEEEELi64ENS_12float_e4m3_tEfNS_4arch4Sm90ELb0ELb0ELb0ELb1ELb0ELb0ELb0ELb1ELb1ELb1ELb1ELb0EEENS1_21CollectiveEpilogueFwdINS6_IJSA_SC_SB_EEES9_NS_10bfloat16_tESG_Li384ELb1ELb1ELb1ELb1EEENS1_36VarlenDynamicPersistentTileSchedulerILi192ELi160ELi384ELi128ELb1ELb1ELb1ELb0ELb1ELb1EEEEEEEEEvNT_6ParamsE)
        .other          _ZN7cutlass13device_kernelIN5flash11enable_sm90INS1_16FlashAttnFwdSm90INS1_25CollectiveMainloopFwdSm90ILi2EN4cute5tupleIJNS5_1CILi1EEES8_S8_EEENS6_IJNS7_ILi192EEENS7_ILi160EEENS7_ILi64EEEEEELi64ENS_12float_e4m3_tEfNS_4arch4Sm90ELb0ELb0ELb0ELb1ELb0ELb0ELb0ELb1ELb1ELb1ELb1ELb0EEENS1_21CollectiveEpilogueFwdINS6_IJSA_SC_SB_EEES9_NS_10bfloat16_tESG_Li384ELb1ELb1ELb1ELb1EEENS1_36VarlenDynamicPersistentTileSchedulerILi192ELi160ELi384ELi128ELb1ELb1ELb1ELb0ELb1ELb1EEEEEEEEEvNT_6ParamsE,@"STO_CUDA_ENTRY STV_DEFAULT"
_ZN7cutlass13device_kernelIN5flash11enable_sm90INS1_16FlashAttnFwdSm90INS1_25CollectiveMainloopFwdSm90ILi2EN4cute5tupleIJNS5_1CILi1EEES8_S8_EEENS6_IJNS7_ILi192EEENS7_ILi160EEENS7_ILi64EEEEEELi64ENS_12float_e4m3_tEfNS_4arch4Sm90ELb0ELb0ELb0ELb1ELb0ELb0ELb0ELb1ELb1ELb1ELb1ELb0EEENS1_21CollectiveEpilogueFwdINS6_IJSA_SC_SB_EEES9_NS_10bfloat16_tESG_Li384ELb1ELb1ELb1ELb1EEENS1_36VarlenDynamicPersistentTileSchedulerILi192ELi160ELi384ELi128ELb1ELb1ELb1ELb0ELb1ELb1EEEEEEEEEvNT_6ParamsE:
[----:B------:R-:W0:Y:S02]  /*0000*/  LDC R1, c[0x0][0x28] ;  /* 0x00000a00ff017b82 */ /* 0x000e240000000800 */
[----:B0-----:R-:W-:Y:S01]  /*0010*/  VIADD R1, R1, 0xffffffe0 ;  /* 0xffffffe001017836 */ /* 0x001fe20000000000 */
[----:B------:R-:W0:Y:S01]  /*0020*/  S2R R3, SR_TID.X ;  /* 0x0000000000037919 */ /* 0x000e220000002100 */
[----:B------:R-:W-:Y:S01]  /*0030*/  ELECT P0, URZ, PT ;  /* 0x00000000003f782f */ /* 0x000fe20003800000 */
[----:B------:R-:W-:Y:S01]  /*0040*/  BSSY B0, `(.L_x_127) ;  /* 0x000000e000007945 */ /* 0x000fe20003800000 */
[----:B0-----:R-:W-:-:S05]  /*0050*/  SHF.R.U32.HI R0, RZ, 0x5, R3 ;  /* 0x00000005ff007819 */ /* 0x001fca0000011603 */
[----:B------:R-:W0:Y:S02]  /*0060*/  SHFL.IDX PT, R2, R0, RZ, 0x1f ;  /* 0x00001fff00027589 */ /* 0x000e2400000e0000 */
[----:B0-----:R-:W-:Y:S02]  /*0070*/  ISETP.EQ.AND P0, PT, R2, RZ, P0 ;  /* 0x000000ff0200720c */ /* 0x001fe40000702270 */
[----:B------:R-:W-:-:S11]  /*0080*/  SHF.R.U32.HI R2, RZ, 0x7, R3 ;  /* 0x00000007ff027819 */ /* 0x000fd60000011603 */
[----:B------:R-:W-:Y:S05]  /*0090*/  @!P0 BRA `(.L_x_128) ;  /* 0x0000000000208947 */ /* 0x000fea0003800000 */
        /* <DEDUP_REMOVED lines=8> */
.L_x_128:
[----:B------:R-:W-:Y:S05]  /*0120*/  BSYNC B0 ;  /* 0x0000000000007941 */ /* 0x000fea0003800000 */
.L_x_127:
        /* <DEDUP_REMOVED lines=41> */
.L_x_129:
        /* <DEDUP_REMOVED lines=22> */
.L_x_130:
        /* <DEDUP_REMOVED lines=18> */
.L_x_131:
        /* <DEDUP_REMOVED lines=22> */
.L_x_132:
        /* <DEDUP_REMOVED lines=22> */
.L_x_133:
[----:B------:R-:W-:Y:S01]  /*0900*/  PLOP3.LUT P0, PT, PT, PT, UP0, 0x80, 0x0 ;  /* 0x000000000000781c */ /* 0x000fe20003f0f008 */
[----:B------:R-:W-:Y:S01]  /*0910*/  UMOV UR38, 0x1 ;  /* 0x0000000100267882 */ /* 0x000fe20000000000 */
[----:B------:R-:W-:Y:S01]  /*0920*/  NOP ;  /* 0x0000000000007918 */ /* 0x000fe20000000000 */
[----:B------:R-:W-:Y:S01]  /*0930*/  USEL UR38, UR38, 0x2, !UP0 ;  /* 0x0000000226267887 */ /* 0x000fe2000c000000 */
[----:B------:R-:W-:Y:S01]  /*0940*/  ULDC.64 UR50, c[0x0][0x208] ;  /* 0x0000820000327ab9 */ /* 0x000fe20000000a00 */
[----:B012-4-:R-:W-:Y:S08]  /*0950*/  BAR.SYNC.DEFER_BLOCKING 0x0 ;  /* 0x0000000000007b1d */ /* 0x017ff00000010000 */
[----:B------:R-:W-:Y:S05]  /*0960*/  @!P0 BRA `(.L_x_134) ;  /* 0x0000009000988947 */ /* 0x000fea0003800000 */
.L_x_135:
[----:B------:R-:W-:-:S08]  /*0970*/  NOP ;  /* 0x0000000000007918 */ /* 0x000fd00000000000 */
[----:B------:R-:W0:Y:S02]  /*0980*/  USETMAXREG.TRY_ALLOC.CTAPOOL UP0, 0xa0 ;  /* 0x000000a0000079c8 */ /* 0x000e240008000600 */
[----:B0-----:R-:W-:-:S13]  /*0990*/  PLOP3.LUT P0, PT, PT, PT, UP0, 0x80, 0x0 ;  /* 0x000000000000781c */ /* 0x001fda0003f0f008 */
[----:B------:R-:W-:Y:S05]  /*09a0*/  @!P0 BRA `(.L_x_135) ;  /* 0xfffffffc00f08947 */ /* 0x000fea000383ffff */
[----:B------:R-:W0:Y:S08]  /*09b0*/  S2UR UR5, SR_CgaCtaId ;  /* 0x00000000000579c3 */ /* 0x000e300000008800 */
[----:B------:R-:W-:Y:S06]  /*09c0*/  BAR.ARV 0x8, 0x200 ;  /* 0x0208000000007b1d */ /* 0x000fec0000002000 */
[----:B------:R-:W-:-:S02]  /*09d0*/  UMOV UR4, 0x400 ;  /* 0x0000040000047882 */ /* 0x000fc40000000000 */
[----:B------:R-:W-:Y:S01]  /*09e0*/  BAR.SYNC.DEFER_BLOCKING 0x5, 0x200 ;  /* 0x0148000000007b1d */ /* 0x000fe20000010000 */
[----:B0-----:R-:W-:-:S09]  /*09f0*/  ULEA UR4, UR5, UR4, 0x18 ;  /* 0x0000000405047291 */ /* 0x001fd2000f8ec03f */
[----:B------:R-:W0:Y:S01]  /*0a00*/  LDS.128 R28, [UR4+0x132d0] ;  /* 0x0132d004ff1c7984 */ /* 0x000e220008000c00 */
[----:B------:R-:W-:Y:S01]  /*0a10*/  ULDC UR4, c[0x0][0xc3c] ;  /* 0x00030f0000047ab9 */ /* 0x000fe20000000800 */
[----:B------:R-:W-:Y:S06]  /*0a20*/  BAR.ARV 0x4, 0x200 ;  /* 0x0108000000007b1d */ /* 0x000fec0000002000 */
[----:B0-----:R-:W-:-:S13]  /*0a30*/  ISETP.GE.AND P0, PT, R31, UR4, PT ;  /* 0x000000041f007c0c */ /* 0x001fda000bf06270 */
[----:B------:R-:W-:Y:S05]  /*0a40*/  @P0 EXIT ;  /* 0x000000000000094d */ /* 0x000fea0003800000 */
[----:B------:R-:W0:Y:S01]  /*0a50*/  S2R R0, SR_TID.X ;  /* 0x0000000000007919 */ /* 0x000e220000002100 */
[----:B------:R-:W-:Y:S01]  /*0a60*/  R2UR UR5, R29 ;  /* 0x000000001d0572ca */ /* 0x000fe200000e0000 */
[----:B------:R-:W-:Y:S01]  /*0a70*/  ULOP3.LUT UR48, UR38, 0x1, URZ, 0xfc, !UPT ;  /* 0x0000000126307892 */ /* 0x000fe2000f8efc3f */
[----:B------:R-:W-:Y:S01]  /*0a80*/  R2UR UR6, R30 ;  /* 0x000000001e0672ca */ /* 0x000fe200000e0000 */
[----:B------:R-:W-:Y:S01]  /*0a90*/  UMOV UR47, URZ ;  /* 0x0000003f002f7c82 */ /* 0x000fe20008000000 */
[----:B------:R-:W-:Y:S01]  /*0aa0*/  UMOV UR46, URZ ;  /* 0x0000003f002e7c82 */ /* 0x000fe20008000000 */
[----:B------:R-:W-:Y:S01]  /*0ab0*/  UMOV UR36, URZ ;  /* 0x0000003f00247c82 */ /* 0x000fe20008000000 */
[----:B0-----:R-:W-:-:S05]  /*0ac0*/  VIADD R13, R0, 0xffffff80 ;  /* 0xffffff80000d7836 */ /* 0x001fca0000000000 */
[----:B------:R-:W-:-:S04]  /*0ad0*/  SHF.R.S32.HI R0, RZ, 0x1f, R13 ;  /* 0x0000001fff007819 */ /* 0x000fc8000001140d */
[CC--:B------:R-:W-:Y:S02]  /*0ae0*/  LEA.HI R2, R0.reuse, R13.reuse, RZ, 0x7 ;  /* 0x0000000d00027211 */ /* 0x0c0fe400078f38ff */
[-C--:B------:R-:W-:Y:S02]  /*0af0*/  LEA.HI R3, R0, R13.reuse, RZ, 0x4 ;  /* 0x0000000d00037211 */ /* 0x080fe400078f20ff */
[----:B------:R-:W-:Y:S02]  /*0b00*/  LOP3.LUT R4, R2, 0xffffff80, RZ, 0xc0, !PT ;  /* 0xffffff8002047812 */ /* 0x000fe400078ec0ff */
[----:B------:R-:W-:Y:S02]  /*0b10*/  SHF.R.S32.HI R6, RZ, 0x4, R3 ;  /* 0x00000004ff067819 */ /* 0x000fe40000011403 */
[----:B------:R-:W-:Y:S01]  /*0b20*/  SHF.R.S32.HI R14, RZ, 0x7, R2 ;  /* 0x00000007ff0e7819 */ /* 0x000fe20000011402 */
[----:B------:R-:W-:Y:S01]  /*0b30*/  IMAD.IADD R12, R13, 0x1, -R4 ;  /* 0x000000010d0c7824 */ /* 0x000fe200078e0a04 */
[----:B------:R-:W-:-:S02]  /*0b40*/  LEA.HI R4, R0, R13, RZ, 0x5 ;  /* 0x0000000d00047211 */ /* 0x000fc400078f28ff */
[----:B------:R-:W-:Y:S01]  /*0b50*/  LEA.HI R11, R0, R13, RZ, 0x2 ;  /* 0x0000000d000b7211 */ /* 0x000fe200078f10ff */
[----:B------:R-:W-:Y:S01]  /*0b60*/  IMAD.HI R2, R14, 0x55555556, RZ ;  /* 0x555555560e027827 */ /* 0x000fe200078e02ff */
[----:B------:R-:W-:Y:S02]  /*0b70*/  SHF.R.S32.HI R7, RZ, 0x1f, R12 ;  /* 0x0000001fff077819 */ /* 0x000fe4000001140c */
[----:B------:R-:W-:Y:S01]  /*0b80*/  LOP3.LUT R11, R11, 0xfffffffc, RZ, 0xc0, !PT ;  /* 0xfffffffc0b0b7812 */ /* 0x000fe200078ec0ff */
[----:B------:R-:W-:Y:S01]  /*0b90*/  IMAD.SHL.U32 R5, R4, 0x20, RZ ;  /* 0x0000002004057824 */ /* 0x000fe200078e00ff */
[----:B------:R-:W-:Y:S02]  /*0ba0*/  LEA.HI R8, R7, R12, RZ, 0x2 ;  /* 0x0000000c07087211 */ /* 0x000fe400078f10ff */
[----:B------:R-:W-:Y:S01]  /*0bb0*/  LOP3.LUT R4, R3, 0x3fffff0, RZ, 0xc0, !PT ;  /* 0x03fffff003047812 */ /* 0x000fe200078ec0ff */
[----:B------:R-:W-:Y:S01]  /*0bc0*/  IMAD.IADD R11, R13, 0x1, -R11 ;  /* 0x000000010d0b7824 */ /* 0x000fe200078e0a0b */
[----:B------:R-:W-:-:S02]  /*0bd0*/  SHF.R.S32.HI R9, RZ, 0x2, R8 ;  /* 0x00000002ff097819 */ /* 0x000fc40000011408 */
[----:B------:R-:W-:Y:S01]  /*0be0*/  SHF.R.S32.HI R10, RZ, 0x1f, R8 ;  /* 0x0000001fff0a7819 */ /* 0x000fe20000011408 */
[----:B------:R-:W-:Y:S01]  /*0bf0*/  IMAD.IADD R4, R13, 0x1, -R4 ;  /* 0x000000010d047824 */ /* 0x000fe200078e0a04 */
[----:B------:R-:W-:Y:S02]  /*0c00*/  LEA.HI R3, R3, R6, RZ, 0x1 ;  /* 0x0000000603037211 */ /* 0x000fe400078f08ff */
[----:B------:R-:W-:Y:S02]  /*0c10*/  LEA.HI R10, R10, R9, RZ, 0x3 ;  /* 0x000000090a0a7211 */ /* 0x000fe400078f18ff */
[----:B------:R-:W-:Y:S02]  /*0c20*/  LOP3.LUT R5, R5, 0xfffffc00, RZ, 0xc0, !PT ;  /* 0xfffffc0005057812 */ /* 0x000fe400078ec0ff */
[----:B------:R-:W-:Y:S02]  /*0c30*/  LOP3.LUT R3, R3, 0x1ffffffe, RZ, 0xc0, !PT ;  /* 0x1ffffffe03037812 */ /* 0x000fe400078ec0ff */
[----:B------:R-:W-:Y:S01]  /*0c40*/  LOP3.LUT R10, R10, 0xfffffff8, RZ, 0xc0, !PT ;  /* 0xfffffff80a0a7812 */ /* 0x000fe200078ec0ff */
[----:B------:R-:W-:Y:S01]  /*0c50*/  IMAD R4, R4, 0x40, R5 ;  /* 0x0000004004047824 */ /* 0x000fe200078e0205 */
[----:B------:R-:W-:Y:S01]  /*0c60*/  LEA.HI R7, R7, R12, RZ, 0x5 ;  /* 0x0000000c07077211 */ /* 0x000fe200078f28ff */
[----:B------:R-:W-:Y:S01]  /*0c70*/  IMAD.IADD R3, R6, 0x1, -R3 ;  /* 0x0000000106037824 */ /* 0x000fe200078e0a03 */
[----:B------:R-:W-:Y:S01]  /*0c80*/  LEA.HI R2, R2, R2, RZ, 0x1 ;  /* 0x0000000202027211 */ /* 0x000fe200078f08ff */
[----:B------:R-:W-:Y:S01]  /*0c90*/  IMAD.IADD R10, R9, 0x1, -R10 ;  /* 0x00000001090a7824 */ /* 0x000fe200078e0a0a */
[----:B------:R-:W-:Y:S01]  /*0ca0*/  SHF.R.S32.HI R7, RZ, 0x5, R7 ;  /* 0x00000005ff077819 */ /* 0x000fe20000011407 */
[----:B------:R-:W-:Y:S01]  /*0cb0*/  IMAD R3, R3, 0x8, R4 ;  /* 0x0000000803037824 */ /* 0x000fe200078e0204 */
[----:B------:R-:W-:Y:S01]  /*0cc0*/  LOP3.LUT R8, R8, 0x7ffffffc, RZ, 0xc0, !PT ;  /* 0x7ffffffc08087812 */ /* 0x000fe200078ec0ff */
[----:B------:R-:W-:Y:S01]  /*0cd0*/  IMAD R2, R2, -0x3, R14 ;  /* 0xfffffffd02027824 */ /* 0x000fe200078e020e */
[----:B------:R-:W-:Y:S01]  /*0ce0*/  LEA.HI R0, R0, R13, RZ, 0x3 ;  /* 0x0000000d00007211 */ /* 0x000fe200078f18ff */
[----:B------:R-:W-:Y:S01]  /*0cf0*/  IMAD R7, R7, 0x10, R10 ;  /* 0x0000001007077824 */ /* 0x000fe200078e020a */
[----:B------:R0:W-:Y:S01]  /*0d00*/  STL [R1+0x1c], R3 ;  /* 0x00001c0301007387 */ /* 0x0001e20000100800 */
[----:B------:R-:W-:Y:S01]  /*0d10*/  IMAD.IADD R8, R12, 0x1, -R8 ;  /* 0x000000010c087824 */ /* 0x000fe200078e0a08 */
[----:B------:R-:W-:Y:S01]  /*0d20*/  LOP3.LUT R16, R0, 0xfffffff8, RZ, 0xc0, !PT ;  /* 0xfffffff800107812 */ /* 0x000fe200078ec0ff */
[----:B------:R-:W-:Y:S01]  /*0d30*/  IMAD R5, R2, 0x40, R7 ;  /* 0x0000004002057824 */ /* 0x000fe200078e0207 */
[----:B------:R-:W-:Y:S01]  /*0d40*/  SHF.R.S32.HI R0, RZ, 0x3, R0 ;  /* 0x00000003ff007819 */ /* 0x000fe20000011400 */
[----:B------:R-:W-:-:S02]  /*0d50*/  IMAD.SHL.U32 R2, R8, 0x2, RZ ;  /* 0x0000000208027824 */ /* 0x000fc400078e00ff */
[----:B------:R-:W-:Y:S01]  /*0d60*/  IMAD.IADD R16, R13, 0x1, -R16 ;  /* 0x000000010d107824 */ /* 0x000fe200078e0a10 */
[----:B------:R-:W-:Y:S01]  /*0d70*/  STL [R1+0x14], R5 ;  /* 0x0000140501007387 */ /* 0x000fe20000100800 */
[C---:B------:R-:W-:Y:S01]  /*0d80*/  VIADD R0, R2.reuse, 0x8 ;  /* 0x0000000802007836 */ /* 0x040fe20000000000 */
[----:B0-----:R-:W-:Y:S01]  /*0d90*/  LEA.HI R3, R11, R11, RZ, 0x1 ;  /* 0x0000000b0b037211 */ /* 0x001fe200078f08ff */
[C---:B------:R-:W-:Y:S01]  /*0da0*/  VIADD R157, R2.reuse, 0x10 ;  /* 0x00000010029d7836 */ /* 0x040fe20000000000 */
[----:B------:R0:W-:Y:S01]  /*0db0*/  STL [R1+0x4], R2 ;  /* 0x0000040201007387 */ /* 0x0001e20000100800 */
[C---:B------:R-:W-:Y:S01]  /*0dc0*/  VIADD R22, R2.reuse, 0x28 ;  /* 0x0000002802167836 */ /* 0x040fe20000000000 */
[----:B------:R-:W-:Y:S01]  /*0dd0*/  LOP3.LUT R4, R3, 0x1ffffffe, RZ, 0xc0, !PT ;  /* 0x1ffffffe03047812 */ /* 0x000fe200078ec0ff */
[C---:B------:R-:W-:Y:S01]  /*0de0*/  VIADD R156, R2.reuse, 0x18 ;  /* 0x00000018029c7836 */ /* 0x040fe20000000000 */
[----:B------:R1:W-:Y:S01]  /*0df0*/  STL [R1], R0 ;  /* 0x0000000001007387 */ /* 0x0003e20000100800 */
[----:B------:R-:W-:-:S02]  /*0e00*/  VIADD R23, R2, 0x20 ;  /* 0x0000002002177836 */ /* 0x000fc40000000000 */
[----:B------:R-:W-:Y:S02]  /*0e10*/  IMAD.IADD R4, R11, 0x1, -R4 ;  /* 0x000000010b047824 */ /* 0x000fe400078e0a04 */
[C---:B------:R-:W-:Y:S02]  /*0e20*/  VIADD R19, R2.reuse, 0x30 ;  /* 0x0000003002137836 */ /* 0x040fe40000000000 */
[----:B------:R-:W-:Y:S01]  /*0e30*/  VIADD R18, R2, 0x38 ;  /* 0x0000003802127836 */ /* 0x000fe20000000000 */
[----:B0-----:R-:W-:Y:S01]  /*0e40*/  SHF.R.S32.HI R2, RZ, 0x1f, R0 ;  /* 0x0000001fff027819 */ /* 0x001fe20000011400 */
[----:B------:R-:W-:Y:S01]  /*0e50*/  IMAD.SHL.U32 R17, R16, 0x8, RZ ;  /* 0x0000000810117824 */ /* 0x000fe200078e00ff */
[----:B-1----:R-:W-:Y:S02]  /*0e60*/  SHF.R.S32.HI R0, RZ, 0x1f, R157 ;  /* 0x0000001fff007819 */ /* 0x002fe4000001149d */
[----:B------:R-:W-:Y:S01]  /*0e70*/  SHF.R.S32.HI R0, RZ, 0x1f, R22 ;  /* 0x0000001fff007819 */ /* 0x000fe20000011416 */
[----:B------:R-:W-:Y:S01]  /*0e80*/  IMAD R0, R4, 0x8, R5 ;  /* 0x0000000804007824 */ /* 0x000fe200078e0205 */
[----:B------:R0:W-:Y:S01]  /*0e90*/  STL [R1+0x10], R2 ;  /* 0x0000100201007387 */ /* 0x0001e20000100800 */
[----:B------:R-:W-:-:S02]  /*0ea0*/  SHF.R.S32.HI R3, RZ, 0x1f, R17 ;  /* 0x0000001fff037819 */ /* 0x000fc40000011411 */
[----:B------:R-:W-:Y:S01]  /*0eb0*/  SHF.R.S32.HI R3, RZ, 0x1f, R156 ;  /* 0x0000001fff037819 */ /* 0x000fe2000001149c */
[----:B------:R1:W-:Y:S01]  /*0ec0*/  STL [R1+0x18], R0 ;  /* 0x0000180001007387 */ /* 0x0003e20000100800 */
[----:B------:R-:W-:Y:S02]  /*0ed0*/  SHF.R.S32.HI R3, RZ, 0x1f, R19 ;  /* 0x0000001fff037819 */ /* 0x000fe40000011413 */
[----:B0-----:R-:W-:Y:S02]  /*0ee0*/  SHF.R.S32.HI R2, RZ, 0x1f, R23 ;  /* 0x0000001fff027819 */ /* 0x001fe40000011417 */
[----:B------:R-:W-:-:S07]  /*0ef0*/  SHF.R.S32.HI R2, RZ, 0x1f, R18 ;  /* 0x0000001fff027819 */ /* 0x000fce0000011412 */
.L_x_171:
[----:B012---:R-:W0:Y:S01]  /*0f00*/  LDC.64 R2, c[0x0][0xc88] ;  /* 0x00032200ff027b82 */ /* 0x007e220000000a00 */
[----:B------:R-:W-:Y:S01]  /*0f10*/  ULDC.64 UR14, c[0x0][0x998] ;  /* 0x00026600000e7ab9 */ /* 0x000fe20000000a00 */
[----:B------:R-:W-:Y:S01]  /*0f20*/  ULDC.64 UR12, c[0x0][0x990] ;  /* 0x00026400000c7ab9 */ /* 0x000fe20000000a00 */
[----:B------:R-:W-:Y:S01]  /*0f30*/  ULDC.64 UR8, c[0x0][0xa28] ;  /* 0x00028a0000087ab9 */ /* 0x000fe20000000a00 */
[----:B------:R-:W-:Y:S01]  /*0f40*/  ULDC.64 UR10, c[0x0][0xa20] ;  /* 0x00028800000a7ab9 */ /* 0x000fe20000000a00 */
[----:B------:R-:W-:Y:S01]  /*0f50*/  ULOP3.LUT UR40, UR6, 0xffff, URZ, 0xc0, !UPT ;  /* 0x0000ffff06287892 */ /* 0x000fe2000f8ec03f */
[----:B------:R-:W-:Y:S01]  /*0f60*/  ULDC UR4, c[0x0][0x424] ;  /* 0x0001090000047ab9 */ /* 0x000fe20000000800 */
[----:B0-----:R-:W-:-:S06]  /*0f70*/  IMAD.WIDE R2, R31, 0x4, R2 ;  /* 0x000000041f027825 */ /* 0x001fcc00078e0202 */
[----:B------:R-:W2:Y:S01]  /*0f80*/  LDG.E R2, desc[UR50][R2.64] ;  /* 0x0000003202027981 */ /* 0x000ea2000c1e1900 */
[----:B------:R-:W-:Y:S01]  /*0f90*/  ISETP.NE.U32.AND P1, PT, RZ, UR14, PT ;  /* 0x0000000eff007c0c */ /* 0x000fe2000bf25070 */
[----:B------:R-:W-:Y:S01]  /*0fa0*/  UISETP.NE.U32.AND UP0, UPT, UR8, URZ, UPT ;  /* 0x0000003f0800728c */ /* 0x000fe2000bf05070 */
[----:B------:R-:W-:Y:S01]  /*0fb0*/  ISETP.NE.U32.AND P0, PT, RZ, UR12, PT ;  /* 0x0000000cff007c0c */ /* 0x000fe2000bf05070 */
[----:B------:R-:W-:Y:S01]  /*0fc0*/  UISETP.NE.U32.AND UP1, UPT, UR10, URZ, UPT ;  /* 0x0000003f0a00728c */ /* 0x000fe2000bf25070 */
[----:B------:R-:W-:Y:S01]  /*0fd0*/  ISETP.NE.AND.EX P1, PT, RZ, UR15, PT, P1 ;  /* 0x0000000fff007c0c */ /* 0x000fe2000bf25310 */
[----:B------:R-:W-:Y:S01]  /*0fe0*/  UISETP.NE.AND.EX UP0, UPT, UR9, URZ, UPT, UP0 ;  /* 0x0000003f0900728c */ /* 0x000fe2000bf05300 */
[----:B------:R-:W-:Y:S01]  /*0ff0*/  ISETP.NE.AND.EX P0, PT, RZ, UR13, PT, P0 ;  /* 0x0000000dff007c0c */ /* 0x000fe2000bf05300 */
[----:B------:R-:W-:-:S04]  /*1000*/  UISETP.NE.AND.EX UP1, UPT, UR11, URZ, UPT, UP1 ;  /* 0x0000003f0b00728c */ /* 0x000fc8000bf25310 */
[----:B------:R-:W-:Y:S02]  /*1010*/  PLOP3.LUT P4, PT, PT, PT, UP0, 0x80, 0x0 ;  /* 0x000000000000781c */ /* 0x000fe40003f8f008 */
[----:B------:R-:W-:-:S04]  /*1020*/  PLOP3.LUT P5, PT, PT, PT, UP1, 0x80, 0x0 ;  /* 0x000000000000781c */ /* 0x000fc80003faf018 */
[----:B------:R-:W0:Y:S08]  /*1030*/  @P1 LDC.64 R8, c[0x0][0x9b8] ;  /* 0x00026e00ff081b82 */ /* 0x000e300000000a00 */
[----:B---34-:R-:W1:Y:S08]  /*1040*/  @P0 LDC.64 R6, c[0x0][0x9a8] ;  /* 0x00026a00ff060b82 */ /* 0x018e700000000a00 */
[----:B------:R-:W3:Y:S08]  /*1050*/  @P0 LDC.64 R14, c[0x0][0x9b0] ;  /* 0x00026c00ff0e0b82 */ /* 0x000ef00000000a00 */
[----:B------:R-:W4:Y:S01]  /*1060*/  @P1 LDC.64 R20, c[0x0][0x9c0] ;  /* 0x00027000ff141b82 */ /* 0x000f220000000a00 */
[----:B--2---:R-:W-:-:S13]  /*1070*/  R2UR UR37, R2 ;  /* 0x00000000022572ca */ /* 0x004fda00000e0000 */
[----:B------:R-:W-:Y:S02]  /*1080*/  USHF.R.S32.HI UR39, URZ, 0x1f, UR37 ;  /* 0x0000001f3f277899 */ /* 0x000fe40008011425 */
[----:B0-----:R-:W-:Y:S01]  /*1090*/  @P1 IMAD.WIDE.U32 R4, R8, UR37, RZ ;  /* 0x0000002508041c25 */ /* 0x001fe2000f8e00ff */
[----:B------:R-:W-:-:S03]  /*10a0*/  @UP0 ULEA UR8, UP2, UR37, UR8, 0x2 ;  /* 0x0000000825080291 */ /* 0x000fc6000f84103f */
[----:B------:R-:W-:Y:S01]  /*10b0*/  @P1 IMAD R2, R8, UR39, RZ ;  /* 0x0000002708021c24 */ /* 0x000fe2000f8e02ff */
[----:B------:R-:W-:Y:S02]  /*10c0*/  @UP0 ULEA.HI.X UR9, UR37, UR9, UR39, 0x2, UP2 ;  /* 0x0000000925090291 */ /* 0x000fe400090f1427 */
[C---:B-1---5:R-:W-:Y:S01]  /*10d0*/  @P0 IMAD R0, R6.reuse, UR39, RZ ;  /* 0x0000002706000c24 */ /* 0x062fe2000f8e02ff */
[----:B------:R-:W-:Y:S02]  /*10e0*/  @UP1 ULEA UR10, UP0, UR37, UR10, 0x2 ;  /* 0x0000000a250a1291 */ /* 0x000fe4000f80103f */
[----:B------:R-:W-:Y:S02]  /*10f0*/  @P1 IMAD R9, R9, UR37, R2 ;  /* 0x0000002509091c24 */ /* 0x000fe4000f8e0202 */
[----:B------:R-:W-:Y:S01]  /*1100*/  @P0 IMAD R7, R7, UR37, R0 ;  /* 0x0000002507070c24 */ /* 0x000fe2000f8e0200 */
[----:B------:R-:W-:Y:S02]  /*1110*/  @UP1 ULEA.HI.X UR11, UR37, UR11, UR39, 0x2, UP0 ;  /* 0x0000000b250b1291 */ /* 0x000fe400080f1427 */
[----:B------:R-:W-:-:S04]  /*1120*/  @P0 IMAD.WIDE.U32 R2, R6, UR37, RZ ;  /* 0x0000002506020c25 */ /* 0x000fc8000f8e00ff */
[----:B------:R-:W-:Y:S02]  /*1130*/  @P0 IMAD.IADD R3, R3, 0x1, R7 ;  /* 0x0000000103030824 */ /* 0x000fe400078e0207 */
[----:B------:R-:W-:Y:S02]  /*1140*/  @P1 IMAD.IADD R5, R5, 0x1, R9 ;  /* 0x0000000105051824 */ /* 0x000fe400078e0209 */
[----:B---3--:R-:W-:-:S04]  /*1150*/  @P0 IMAD.WIDE.U32 R2, R14, UR40, R2 ;  /* 0x000000280e020c25 */ /* 0x008fc8000f8e0002 */
[----:B----4-:R-:W-:-:S04]  /*1160*/  @P1 IMAD.WIDE.U32 R6, R20, UR40, R4 ;  /* 0x0000002814061c25 */ /* 0x010fc8000f8e0004 */
[----:B------:R-:W-:Y:S02]  /*1170*/  IMAD.U32 R10, RZ, RZ, UR8 ;  /* 0x00000008ff0a7e24 */ /* 0x000fe4000f8e00ff */
[----:B------:R-:W-:Y:S02]  /*1180*/  IMAD.U32 R12, RZ, RZ, UR10 ;  /* 0x0000000aff0c7e24 */ /* 0x000fe4000f8e00ff */
[----:B------:R-:W-:Y:S02]  /*1190*/  IMAD.U32 R11, RZ, RZ, UR9 ;  /* 0x00000009ff0b7e24 */ /* 0x000fe4000f8e00ff */
[----:B------:R-:W-:Y:S02]  /*11a0*/  IMAD.U32 R13, RZ, RZ, UR11 ;  /* 0x0000000bff0d7e24 */ /* 0x000fe4000f8e00ff */
[----:B------:R-:W-:Y:S01]  /*11b0*/  @P0 IMAD R5, R15, UR40, R3 ;  /* 0x000000280f050c24 */ /* 0x000fe2000f8e0203 */
[----:B------:R-:W-:Y:S01]  /*11c0*/  @P0 LEA R4, P2, R2, UR12, 0x2 ;  /* 0x0000000c02040c11 */ /* 0x000fe2000f8410ff */
[----:B------:R-:W-:Y:S01]  /*11d0*/  @P1 IMAD R3, R21, UR40, R7 ;  /* 0x0000002815031c24 */ /* 0x000fe2000f8e0207 */
[----:B------:R-:W-:Y:S01]  /*11e0*/  @P1 LEA R8, P3, R6, UR14, 0x2 ;  /* 0x0000000e06081c11 */ /* 0x000fe2000f8610ff */
[----:B------:R-:W2:Y:S01]  /*11f0*/  @P4 LDG.E R10, desc[UR50][R10.64] ;  /* 0x000000320a0a4981 */ /* 0x000ea2000c1e1900 */
[----:B------:R-:W-:Y:S01]  /*1200*/  IMAD.MOV.U32 R7, RZ, RZ, 0x3f800000 ;  /* 0x3f800000ff077424 */ /* 0x000fe200078e00ff */
[----:B------:R-:W-:Y:S01]  /*1210*/  @P0 LEA.HI.X R5, R2, UR13, R5, 0x2, P2 ;  /* 0x0000000d02050c11 */ /* 0x000fe200090f1405 */
[----:B------:R-:W-:Y:S01]  /*1220*/  IMAD.MOV.U32 R0, RZ, RZ, 0x3f800000 ;  /* 0x3f800000ff007424 */ /* 0x000fe200078e00ff */
[----:B------:R-:W3:Y:S01]  /*1230*/  @P5 LDG.E R12, desc[UR50][R12.64] ;  /* 0x000000320c0c5981 */ /* 0x000ee2000c1e1900 */
[----:B------:R-:W-:Y:S01]  /*1240*/  @P1 LEA.HI.X R9, R6, UR15, R3, 0x2, P3 ;  /* 0x0000000f06091c11 */ /* 0x000fe200098f1403 */
[----:B------:R-:W-:-:S02]  /*1250*/  ULDC.64 UR8, c[0x0][0x418] ;  /* 0x0001060000087ab9 */ /* 0x000fc40000000a00 */
[----:B------:R0:W5:Y:S04]  /*1260*/  @P0 LDG.E R7, desc[UR50][R4.64] ;  /* 0x0000003204070981 */ /* 0x000168000c1e1900 */
[----:B------:R0:W5:Y:S01]  /*1270*/  @P1 LDG.E R0, desc[UR50][R8.64] ;  /* 0x0000003208001981 */ /* 0x000162000c1e1900 */
[----:B------:R-:W-:Y:S01]  /*1280*/  UISETP.NE.U32.AND UP0, UPT, UR8, URZ, UPT ;  /* 0x0000003f0800728c */ /* 0x000fe2000bf05070 */
[----:B------:R-:W-:Y:S01]  /*1290*/  UMOV UR41, UR5 ;  /* 0x0000000500297c82 */ /* 0x000fe20008000000 */
[----:B------:R-:W-:Y:S02]  /*12a0*/  ULDC UR5, c[0x0][0x2f0] ;  /* 0x0000bc0000057ab9 */ /* 0x000fe40000000800 */
[----:B------:R-:W-:Y:S01]  /*12b0*/  UISETP.NE.AND.EX UP0, UPT, UR9, URZ, UPT, UP0 ;  /* 0x0000003f0900728c */ /* 0x000fe2000bf05300 */
[----:B------:R-:W-:Y:S01]  /*12c0*/  UMOV UR52, URZ ;  /* 0x0000003f00347c82 */ /* 0x000fe20008000000 */
[----:B------:R-:W-:-:S02]  /*12d0*/  ULOP3.LUT UR8, UR6, 0xff0000, URZ, 0xc0, !UPT ;  /* 0x00ff000006087892 */ /* 0x000fc4000f8ec03f */
[----:B------:R-:W-:Y:S02]  /*12e0*/  USEL UR4, UR4, 0x1, UP0 ;  /* 0x0000000104047887 */ /* 0x000fe40008000000 */
[----:B------:R-:W-:Y:S02]  /*12f0*/  ULOP3.LUT UR6, UR6, 0xff000000, URZ, 0xc0, !UPT ;  /* 0xff00000006067892 */ /* 0x000fe4000f8ec03f */
[----:B------:R-:W-:Y:S01]  /*1300*/  UIMAD UR4, UR4, UR5, URZ ;  /* 0x00000005040472a4 */ /* 0x000fe2000f8e023f */
[----:B--2---:R-:W-:-:S06]  /*1310*/  @P4 R2UR UR52, R10 ;  /* 0x000000000a3442ca */ /* 0x004fcc00000e0000 */
[----:B---3--:R-:W-:Y:S01]  /*1320*/  @P5 R2UR UR4, R12 ;  /* 0x000000000c0452ca */ /* 0x008fe200000e0000 */
[----:B0-----:R-:W-:-:S14]  /*1330*/  @P5 BRA `(.L_x_136) ;  /* 0x0000000000345947 */ /* 0x001fdc0003800000 */
[----:B------:R-:W-:Y:S02]  /*1340*/  ULDC.64 UR10, c[0x0][0xa08] ;  /* 0x00028200000a7ab9 */ /* 0x000fe40000000a00 */
[----:B------:R-:W-:-:S04]  /*1350*/  ISETP.NE.U32.AND P0, PT, RZ, UR10, PT ;  /* 0x0000000aff007c0c */ /* 0x000fc8000bf05070 */
[----:B------:R-:W-:-:S13]  /*1360*/  ISETP.NE.AND.EX P0, PT, RZ, UR11, PT, P0 ;  /* 0x0000000bff007c0c */ /* 0x000fda000bf05300 */
[----:B------:R-:W-:Y:S05]  /*1370*/  @!P0 BRA `(.L_x_136) ;  /* 0x0000000000248947 */ /* 0x000fea0003800000 */
[----:B------:R-:W-:Y:S02]  /*1380*/  ULDC.64 UR4, c[0x0][0xa08] ;  /* 0x0002820000047ab9 */ /* 0x000fe40000000a00 */
[----:B------:R-:W-:-:S06]  /*1390*/  UIMAD.WIDE UR4, UR37, 0x4, UR4 ;  /* 0x00000004250478a5 */ /* 0x000fcc000f8e0204 */
[----:B------:R-:W-:Y:S02]  /*13a0*/  IMAD.U32 R2, RZ, RZ, UR4 ;  /* 0x00000004ff027e24 */ /* 0x000fe4000f8e00ff */
[----:B------:R-:W-:-:S05]  /*13b0*/  IMAD.U32 R3, RZ, RZ, UR5 ;  /* 0x00000005ff037e24 */ /* 0x000fca000f8e00ff */
[----:B------:R-:W2:Y:S04]  /*13c0*/  LDG.E R5, desc[UR50][R2.64] ;  /* 0x0000003202057981 */ /* 0x000ea8000c1e1900 */
[----:B------:R-:W3:Y:S01]  /*13d0*/  LDG.E R4, desc[UR50][R2.64+0x4] ;  /* 0x0000043202047981 */ /* 0x000ee2000c1e1900 */
[----:B--2---:R-:W-:Y:S02]  /*13e0*/  R2UR UR4, R5 ;  /* 0x00000000050472ca */ /* 0x004fe400000e0000 */
[----:B---3--:R-:W-:-:S13]  /*13f0*/  R2UR UR5, R4 ;  /* 0x00000000040572ca */ /* 0x008fda00000e0000 */
[----:B------:R-:W-:-:S12]  /*1400*/  UIADD3 UR4, -UR4, UR5, URZ ;  /* 0x0000000504047290 */ /* 0x000fd8000fffe13f */
.L_x_136:
[----:B------:R-:W-:Y:S01]  /*1410*/  UIADD3 UR52, -UR52, UR4, URZ ;  /* 0x0000000434347290 */ /* 0x000fe2000fffe13f */
[----:B-----5:R-:W-:Y:S01]  /*1420*/  FMUL.FTZ R0, R7, R0 ;  /* 0x0000000007007220 */ /* 0x020fe20000410000 */
[----:B------:R-:W-:Y:S02]  /*1430*/  USHF.R.U32.HI UR4, URZ, 0x8, UR6 ;  /* 0x000000083f047899 */ /* 0x000fe40008011606 */
[----:B------:R-:W-:Y:S02]  /*1440*/  UISETP.GE.AND UP0, UPT, UR52, 0x1, UPT ;  /* 0x000000013400788c */ /* 0x000fe4000bf06270 */
[----:B------:R-:W-:Y:S02]  /*1450*/  UIADD3 UR6, UR52, 0x9f, URZ ;  /* 0x0000009f34067890 */ /* 0x000fe4000fffe03f */
[----:B------:R-:W-:Y:S02]  /*1460*/  ULEA.HI UR8, UR8, UR4, URZ, 0x10 ;  /* 0x0000000408087291 */ /* 0x000fe4000f8f803f */
[----:B------:R-:W-:Y:S01]  /*1470*/  PLOP3.LUT P0, PT, PT, PT, UP0, 0x80, 0x0 ;  /* 0x000000000000781c */ /* 0x000fe20003f0f008 */
[----:B------:R-:W-:Y:S01]  /*1480*/  UIMAD.WIDE UR6, UR6, 0x66666667, URZ ;  /* 0x66666667060678a5 */ /* 0x000fe2000f8e023f */
[----:B------:R-:W-:Y:S01]  /*1490*/  ULDC UR11, c[0x0][0x988] ;  /* 0x00026200000b7ab9 */ /* 0x000fe20000000800 */
[----:B------:R-:W-:-:S02]  /*14a0*/  UMOV UR4, URZ ;  /* 0x0000003f00047c82 */ /* 0x000fc40008000000 */
[----:B------:R-:W-:Y:S02]  /*14b0*/  USHF.R.U32.HI UR5, URZ, 0x1f, UR7 ;  /* 0x0000001f3f057899 */ /* 0x000fe40008011607 */
[----:B------:R-:W-:Y:S02]  /*14c0*/  ULOP3.LUT UR42, UR8, 0xff, URZ, 0xc0, !UPT ;  /* 0x000000ff082a7892 */ /* 0x000fe4000f8ec03f */
[----:B------:R-:W-:Y:S02]  /*14d0*/  USHF.R.U32.HI UR43, URZ, 0x10, UR8 ;  /* 0x000000103f2b7899 */ /* 0x000fe40008011608 */
[----:B------:R-:W-:Y:S02]  /*14e0*/  ULEA.HI.SX32 UR9, UR7, UR5, 0x1a ;  /* 0x0000000507097291 */ /* 0x000fe4000f8fd23f */
[----:B------:R-:W-:Y:S10]  /*14f0*/  @!P0 BRA `(.L_x_137) ;  /* 0x0000000000908947 */ /* 0x000ff40003800000 */
[----:B------:R-:W-:Y:S01]  /*1500*/  UISETP.NE.AND UP0, UPT, UR43, URZ, UPT ;  /* 0x0000003f2b00728c */ /* 0x000fe2000bf05270 */
[----:B------:R-:W-:-:S03]  /*1510*/  ULDC UR4, c[0x0][0x9f0] ;  /* 0x00027c0000047ab9 */ /* 0x000fc60000000800 */
[----:B------:R-:W-:-:S03]  /*1520*/  USEL UR10, UR43, UR4, UP0 ;  /* 0x000000042b0a7287 */ /* 0x000fc60008000000 */
[----:B------:R-:W-:Y:S01]  /*1530*/  UMOV UR4, URZ ;  /* 0x0000003f00047c82 */ /* 0x000fe20008000000 */
[----:B------:R-:W-:Y:S02]  /*1540*/  UIADD3 UR6, UR9, -0x1, UR10 ;  /* 0xffffffff09067890 */ /* 0x000fe4000fffe00a */
[----:B------:R-:W-:-:S04]  /*1550*/  IMAD.U32 R4, RZ, RZ, UR10 ;  /* 0x0000000aff047e24 */ /* 0x000fc8000f8e00ff */
[----:B------:R-:W-:Y:S01]  /*1560*/  IMAD.U32 R5, RZ, RZ, UR6 ;  /* 0x00000006ff057e24 */ /* 0x000fe2000f8e00ff */
[-C--:B------:R-:W-:Y:S01]  /*1570*/  IABS R2, R4.reuse ;  /* 0x0000000400027213 */ /* 0x080fe20000000000 */
[----:B------:R-:W-:Y:S01]  /*1580*/  ULOP3.LUT UR6, UR6, UR10, URZ, 0x3c, !UPT ;  /* 0x0000000a06067292 */ /* 0x000fe2000f8e3c3f */
[----:B------:R-:W-:Y:S02]  /*1590*/  IABS R6, R4 ;  /* 0x0000000400067213 */ /* 0x000fe40000000000 */
        /* <DEDUP_REMOVED lines=26> */
.L_x_137:
[----:B------:R-:W-:Y:S01]  /*1740*/  UIMAD UR44, UR42, UR4, URZ ;  /* 0x000000042a2c72a4 */ /* 0x000fe2000f8e023f */
[----:B------:R-:W-:Y:S02]  /*1750*/  IMAD.U32 R2, RZ, RZ, UR9 ;  /* 0x00000009ff027e24 */ /* 0x000fe4000f8e00ff */
[----:B------:R-:W-:Y:S01]  /*1760*/  FMUL.FTZ R0, R0, UR11 ;  /* 0x0000000b00007c20 */ /* 0x000fe20008410000 */
[----:B------:R-:W-:Y:S01]  /*1770*/  IMAD.U32 R3, RZ, RZ, UR4 ;  /* 0x00000004ff037e24 */ /* 0x000fe2000f8e00ff */
[----:B------:R-:W-:Y:S02]  /*1780*/  PLOP3.LUT P0, PT, PT, PT, PT, 0x80, 0x0 ;  /* 0x000000000000781c */ /* 0x000fe40003f0f070 */
[----:B------:R-:W-:Y:S02]  /*1790*/  CS2R R4, SRZ ;  /* 0x0000000000047805 */ /* 0x000fe4000001ff00 */
[----:B------:R-:W-:Y:S02]  /*17a0*/  CS2R R56, SRZ ;  /* 0x0000000000387805 */ /* 0x000fe4000001ff00 */
[----:B------:R-:W-:-:S02]  /*17b0*/  R2UR UR45, R0 ;  /* 0x00000000002d72ca */ /* 0x000fc400000e0000 */
[----:B------:R-:W-:Y:S02]  /*17c0*/  CS2R R6, SRZ ;  /* 0x0000000000067805 */ /* 0x000fe4000001ff00 */
[----:B------:R-:W-:Y:S02]  /*17d0*/  VIADDMNMX R2, R3, UR44, R2, PT ;  /* 0x0000002c03027c46 */ /* 0x000fe4000b800102 */
[----:B------:R-:W-:Y:S02]  /*17e0*/  CS2R R26, SRZ ;  /* 0x00000000001a7805 */ /* 0x000fe4000001ff00 */
[----:B------:R-:W-:Y:S01]  /*17f0*/  CS2R R8, SRZ ;  /* 0x0000000000087805 */ /* 0x000fe2000001ff00 */
[----:B------:R-:W-:Y:S01]  /*1800*/  IMAD.MOV.U32 R36, RZ, RZ, RZ ;  /* 0x000000ffff247224 */ /* 0x000fe200078e00ff */
[----:B------:R-:W-:Y:S02]  /*1810*/  R2UR UR49, R2 ;  /* 0x00000000023172ca */ /* 0x000fe400000e0000 */
        /* <DEDUP_REMOVED lines=8> */
[----:B------:R-:W-:Y:S01]  /*18a0*/  IMAD.MOV.U32 R41, RZ, RZ, RZ ;  /* 0x000000ffff297224 */ /* 0x000fe200078e00ff */
[----:B------:R-:W-:Y:S01]  /*18b0*/  CS2R R14, SRZ ;  /* 0x00000000000e7805 */ /* 0x000fe2000001ff00 */
[----:B------:R-:W-:Y:S01]  /*18c0*/  IMAD.MOV.U32 R52, RZ, RZ, RZ ;  /* 0x000000ffff347224 */ /* 0x000fe200078e00ff */
[----:B------:R-:W-:Y:S01]  /*18d0*/  CS2R R54, SRZ ;  /* 0x0000000000367805 */ /* 0x000fe2000001ff00 */
[----:B------:R-:W-:Y:S01]  /*18e0*/  UISETP.GT.AND UP0, UPT, UR49, UR44, UPT ;  /* 0x0000002c3100728c */ /* 0x000fe2000bf04270 */
[----:B------:R-:W-:Y:S01]  /*18f0*/  CS2R R20, SRZ ;  /* 0x0000000000147805 */ /* 0x000fe2000001ff00 */
[----:B------:R-:W-:-:S04]  /*1900*/  IMAD.MOV.U32 R49, RZ, RZ, RZ ;  /* 0x000000ffff317224 */ /* 0x000fc800078e00ff */
[----:B------:R-:W-:-:S13]  /*1910*/  PLOP3.LUT P1, PT, PT, PT, UP0, 0x80, 0x0 ;  /* 0x000000000000781c */ /* 0x000fda0003f2f008 */
[----:B------:R-:W-:Y:S05]  /*1920*/  @!P1 BRA `(.L_x_138) ;  /* 0x0000005400dc9947 */ /* 0x000fea0003800000 */
[----:B------:R-:W0:Y:S01]  /*1930*/  S2R R24, SR_TID.X ;  /* 0x0000000000187919 */ /* 0x000e220000002100 */
[----:B------:R-:W1:Y:S01]  /*1940*/  S2UR UR8, SR_CgaCtaId ;  /* 0x00000000000879c3 */ /* 0x000e620000008800 */
[----:B------:R-:W-:Y:S02]  /*1950*/  UMOV UR7, 0x400 ;  /* 0x0000040000077882 */ /* 0x000fe40000000000 */
[----:B-1----:R-:W-:Y:S01]  /*1960*/  ULEA UR7, UR8, UR7, 0x18 ;  /* 0x0000000708077291 */ /* 0x002fe2000f8ec03f */
[----:B0-----:R-:W-:-:S05]  /*1970*/  VIADD R25, R24, 0xffffff80 ;  /* 0xffffff8018197836 */ /* 0x001fca0000000000 */
[----:B------:R-:W-:-:S04]  /*1980*/  SHF.R.S32.HI R24, RZ, 0x1f, R25 ;  /* 0x0000001fff187819 */ /* 0x000fc80000011419 */
[----:B------:R-:W-:-:S04]  /*1990*/  LEA.HI R24, R24, R25, RZ, 0x7 ;  /* 0x0000001918187211 */ /* 0x000fc800078f38ff */
[----:B------:R-:W-:-:S05]  /*19a0*/  SHF.R.S32.HI R24, RZ, 0x7, R24 ;  /* 0x00000007ff187819 */ /* 0x000fca0000011418 */
[----:B------:R-:W0:Y:S02]  /*19b0*/  SHFL.IDX PT, R0, R24, RZ, 0x1f ;  /* 0x00001fff18007589 */ /* 0x000e2400000e0000 */
[----:B0-----:R-:W-:-:S13]  /*19c0*/  R2UR UR6, R0 ;  /* 0x00000000000672ca */ /* 0x001fda00000e0000 */
        /* <DEDUP_REMOVED lines=26> */
.L_x_139:
[----:B------:R-:W0:Y:S01]  /*1b70*/  S2UR UR5, SR_CgaCtaId ;  /* 0x00000000000579c3 */ /* 0x000e220000008800 */
[----:B------:R-:W-:Y:S01]  /*1b80*/  ULEA.HI UR4, UR47, UR47, URZ, 0x1 ;  /* 0x0000002f2f047291 */ /* 0x000fe2000f8f083f */
[----:B------:R-:W-:-:S03]  /*1b90*/  MOV R3, 0x400 ;  /* 0x0000040000037802 */ /* 0x000fc60000000f00 */
[----:B------:R-:W-:-:S04]  /*1ba0*/  ULOP3.LUT UR4, UR4, 0xfffffffe, URZ, 0xc0, !UPT ;  /* 0xfffffffe04047892 */ /* 0x000fc8000f8ec03f */
[----:B------:R-:W-:-:S06]  /*1bb0*/  UIADD3 UR4, UR47, -UR4, URZ ;  /* 0x800000042f047290 */ /* 0x000fcc000fffe03f */
[----:B------:R-:W-:Y:S02]  /*1bc0*/  IMAD.U32 R4, RZ, RZ, UR4 ;  /* 0x00000004ff047e24 */ /* 0x000fe4000f8e00ff */
[----:B0-----:R-:W-:-:S05]  /*1bd0*/  IMAD.U32 R2, RZ, RZ, UR5 ;  /* 0x00000005ff027e24 */ /* 0x001fca000f8e00ff */
[----:B------:R-:W-:Y:S02]  /*1be0*/  LEA R0, R2, R3, 0x18 ;  /* 0x0000000302007211 */ /* 0x000fe400078ec0ff */
[----:B------:R-:W-:Y:S01]  /*1bf0*/  SHF.L.U32 R3, R4, 0x1f, RZ ;  /* 0x0000001f04037819 */ /* 0x000fe200000006ff */
[----:B------:R-:W-:-:S03]  /*1c00*/  IMAD.U32 R4, RZ, RZ, UR48 ;  /* 0x00000030ff047e24 */ /* 0x000fc6000f8e00ff */
[----:B------:R-:W0:Y:S02]  /*1c10*/  SYNCS.PHASECHK.TRANS64.TRYWAIT P1, [R0+URZ+0x13200], R3 ;  /* 0x01320003000075a7 */ /* 0x000e24000802017f */
[----:B------:R-:W-:Y:S01]  /*1c20*/  ISETP.NE.AND P0, PT, R4, 0x3, PT ;  /* 0x000000030400780c */ /* 0x000fe20003f05270 */
[----:B0-----:R-:W-:-:S12]  /*1c30*/  @!P1 BRA `(.L_x_140) ;  /* 0x000000cc00ec9947 */ /* 0x001fd80003800000 */
.L_x_262:
[----:B------:R-:W-:Y:S05]  /*1c40*/  @!P0 BRA `(.L_x_141) ;  /* 0x0000000000048947 */ /* 0x000fea0003800000 */
[----:B------:R-:W-:Y:S01]  /*1c50*/  BPT.TRAP 0x1 ;  /* 0x000000040000795c */ /* 0x000fe20000300000 */
.L_x_141:
[----:B------:R-:W-:Y:S02]  /*1c60*/  IMAD.U32 R6, RZ, RZ, UR46 ;  /* 0x0000002eff067e24 */ /* 0x000fe4000f8e00ff */
[----:B------:R-:W-:-:S03]  /*1c70*/  IMAD.U32 R7, RZ, RZ, UR36 ;  /* 0x00000024ff077e24 */ /* 0x000fc6000f8e00ff */
[----:B------:R-:W-:Y:S01]  /*1c80*/  SHF.L.U32 R6, R6, 0x1f, RZ ;  /* 0x0000001f06067819 */ /* 0x000fe200000006ff */
[----:B------:R-:W-:-:S04]  /*1c90*/  IMAD R7, R7, 0x8, R0 ;  /* 0x0000000807077824 */ /* 0x000fc800078e0200 */
[----:B------:R1:W2:Y:S01]  /*1ca0*/  SYNCS.PHASECHK.TRANS64.TRYWAIT P2, [R7+URZ+0x13230], R6 ;  /* 0x01323006070075a7 */ /* 0x0002a2000804017f */
[----:B------:R-:W-:Y:S05]  /*1cb0*/  @!P0 BRA `(.L_x_142) ;  /* 0x0000000000048947 */ /* 0x000fea0003800000 */
[----:B------:R-:W-:Y:S01]  /*1cc0*/  BPT.TRAP 0x1 ;  /* 0x000000040000795c */ /* 0x000fe20000300000 */
.L_x_142:
[----:B0-----:R-:W0:Y:S01]  /*1cd0*/  S2R R3, SR_TID.X ;  /* 0x0000000000037919 */ /* 0x001e220000002100 */
[----:B------:R-:W-:-:S05]  /*1ce0*/  VIADD R4, R0, 0xe000 ;  /* 0x0000e00000047836 */ /* 0x000fca0000000000 */
[----:B------:R-:W-:-:S04]  /*1cf0*/  SHF.R.U32.HI R4, RZ, 0x4, R4 ;  /* 0x00000004ff047819 */ /* 0x000fc80000011604 */
[----:B------:R-:W-:Y:S02]  /*1d00*/  LOP3.LUT R4, R4, 0x3fff, RZ, 0xc0, !PT ;  /* 0x00003fff04047812 */ /* 0x000fe400078ec0ff */
[----:B0-----:R-:W-:Y:S01]  /*1d10*/  LOP3.LUT P1, R3, R3, 0x7f, RZ, 0xc0, !PT ;  /* 0x0000007f03037812 */ /* 0x001fe2000782c0ff */
[----:B--2---:R-:W-:-:S12]  /*1d20*/  @P2 BRA `(.L_x_143) ;  /* 0x0000000000082947 */ /* 0x004fd80003800000 */
[----:B------:R-:W0:Y:S02]  /*1d30*/  SYNCS.PHASECHK.TRANS64.TRYWAIT P2, [R7+URZ+0x13230], R6 ;  /* 0x01323006070075a7 */ /* 0x000e24000804017f */
[----:B0-----:R-:W-:Y:S05]  /*1d40*/  @!P2 BRA `(.L_x_144) ;  /* 0x000000cc00bca947 */ /* 0x001fea0003800000 */
.L_x_143:
[----:B------:R-:W-:Y:S05]  /*1d50*/  WARPSYNC.ALL ;  /* 0x0000000000007948 */ /* 0x000fea0003800000 */
[----:B------:R-:W-:Y:S01]  /*1d60*/  IMAD.MOV.U32 R25, RZ, RZ, RZ ;  /* 0x000000ffff197224 */ /* 0x000fe200078e00ff */
[----:B------:R-:W-:-:S04]  /*1d70*/  LOP3.LUT R4, R4, 0x10000, RZ, 0xfc, !PT ;  /* 0x0001000004047812 */ /* 0x000fc800078efcff */
[----:B------:R-:W-:Y:S01]  /*1d80*/  R2UR UR12, R4 ;  /* 0x00000000040c72ca */ /* 0x000fe200000e0000 */
[----:B------:R-:W-:Y:S01]  /*1d90*/  ULOP3.LUT UR53, UR53, 0x10000, URZ, 0xfc, !UPT ;  /* 0x0001000035357892 */ /* 0x000fe2000f8efc3f */
[----:B------:R-:W-:Y:S01]  /*1da0*/  WARPGROUP.ARRIVE ;  /* 0x00000000000079c5 */ /* 0x000fe20000000000 */
[----:B------:R-:W-:Y:S01]  /*1db0*/  UMOV UR9, 0x80000020 ;  /* 0x8000002000097882 */ /* 0x000fe20000000000 */
[----:B------:R-:W-:Y:S01]  /*1dc0*/  UMOV UR11, 0x80000020 ;  /* 0x80000020000b7882 */ /* 0x000fe20000000000 */
[----:B------:R-:W2:Y:S01]  /*1dd0*/  LDL R10, [R1+0x4] ;  /* 0x00000400010a7983 */ /* 0x000ea20000100800 */
[----:B------:R-:W-:Y:S01]  /*1de0*/  UIADD3 UR6, UR53, 0x2, URZ ;  /* 0x0000000235067890 */ /* 0x000fe2000fffe03f */
[----:B01----:R-:W-:Y:S01]  /*1df0*/  IMAD.U32 R6, RZ, RZ, UR52 ;  /* 0x00000034ff067e24 */ /* 0x003fe2000f8e00ff */
[----:B------:R-:W-:Y:S01]  /*1e00*/  UMOV UR8, UR53 ;  /* 0x0000003500087c82 */ /* 0x000fe20008000000 */
[----:B------:R-:W-:Y:S01]  /*1e10*/  UMOV UR7, 0x80000020 ;  /* 0x8000002000077882 */ /* 0x000fe20000000000 */
[----:B------:R-:W-:Y:S01]  /*1e20*/  IMAD.U32 R5, RZ, RZ, UR49 ;  /* 0x00000031ff057e24 */ /* 0x000fe2000f8e00ff */
[----:B------:R-:W-:Y:S01]  /*1e30*/  P2R R8, PR, RZ, 0x2 ;  /* 0x00000002ff087803 */ /* 0x000fe20000000000 */
[----:B------:R-:W-:Y:S01]  /*1e40*/  UIADD3 UR20, UR49, -0x2, URZ ;  /* 0xfffffffe31147890 */ /* 0x000fe2000fffe03f */
[----:B------:R-:W-:Y:S01]  /*1e50*/  P2R R9, PR, RZ, 0x1 ;  /* 0x00000001ff097803 */ /* 0x000fe20000000000 */
[----:B------:R-:W-:-:S02]  /*1e60*/  UIMAD UR12, UR36, 0x280, UR12 ;  /* 0x00000280240c78a4 */ /* 0x000fc4000f8e020c */
[----:B------:R-:W-:Y:S02]  /*1e70*/  UISETP.GE.AND UP0, UPT, UR20, UR44, UPT ;  /* 0x0000002c1400728c */ /* 0x000fe4000bf06270 */
[----:B------:R-:W-:Y:S02]  /*1e80*/  UIADD3 UR4, UR12, 0x180, URZ ;  /* 0x000001800c047890 */ /* 0x000fe4000fffe03f */
[----:B------:R-:W-:Y:S02]  /*1e90*/  UIADD3 UR5, UR12, 0x200, URZ ;  /* 0x000002000c057890 */ /* 0x000fe4000fffe03f */
[----:B------:R-:W-:Y:S01]  /*1ea0*/  UMOV UR10, UR12 ;  /* 0x0000000c000a7c82 */ /* 0x000fe20008000000 */
[----:B------:R-:W-:Y:S01]  /*1eb0*/  UIADD3 UR13, UR12, 0x2, URZ ;  /* 0x000000020c0d7890 */ /* 0x000fe2000fffe03f */
[----:B------:R-:W-:Y:S01]  /*1ec0*/  QGMMA.64x32x32.F32.E4M3.E4M3 R92, gdesc[UR8], RZ, !UPT, gsb0 ;  /* 0x00600000085c79f3 */ /* 0x000fe2000c0008ff */
[----:B------:R-:W-:Y:S01]  /*1ed0*/  UIADD3 UR10, UR12, 0x80, URZ ;  /* 0x000000800c0a7890 */ /* 0x000fe2000fffe03f */
[----:B------:R-:W-:Y:S01]  /*1ee0*/  UMOV UR11, 0x80000020 ;  /* 0x80000020000b7882 */ /* 0x000fe20000000000 */
[----:B------:R-:W-:-:S02]  /*1ef0*/  WARPGROUP.DEPBAR.LE gsb0, 0x0 ;  /* 0x00008000000079c5 */ /* 0x000fc40000010000 */
[----:B------:R-:W-:-:S06]  /*1f00*/  WARPGROUP.ARRIVE ;  /* 0x00000000000079c5 */ /* 0x000fcc0000000000 */
[----:B------:R-:W-:Y:S01]  /*1f10*/  QGMMA.64x32x32.F32.E4M3.E4M3 R76, gdesc[UR8], RZ, !UPT, gsb0 ;  /* 0x00600000084c79f3 */ /* 0x000fe2000c0008ff */
[----:B------:R-:W-:Y:S01]  /*1f20*/  UIADD3 UR10, UR12, 0x100, URZ ;  /* 0x000001000c0a7890 */ /* 0x000fe2000fffe03f */
[----:B------:R-:W-:Y:S01]  /*1f30*/  UMOV UR11, 0x80000020 ;  /* 0x80000020000b7882 */ /* 0x000fe20000000000 */
[----:B------:R-:W-:Y:S02]  /*1f40*/  WARPGROUP.DEPBAR.LE gsb0, 0x0 ;  /* 0x00008000000079c5 */ /* 0x000fe40000010000 */
[----:B------:R-:W-:-:S06]  /*1f50*/  WARPGROUP.ARRIVE ;  /* 0x00000000000079c5 */ /* 0x000fcc0000000000 */
[----:B------:R-:W-:Y:S01]  /*1f60*/  QGMMA.64x32x32.F32.E4M3.E4M3 R60, gdesc[UR8], RZ, !UPT, gsb0 ;  /* 0x00600000083c79f3 */ /* 0x000fe2000c0008ff */
[----:B------:R-:W-:Y:S01]  /*1f70*/  UMOV UR10, UR4 ;  /* 0x00000004000a7c82 */ /* 0x000fe20008000000 */
[----:B------:R-:W-:Y:S01]  /*1f80*/  UMOV UR11, 0x80000020 ;  /* 0x80000020000b7882 */ /* 0x000fe20000000000 */
[----:B------:R-:W-:Y:S01]  /*1f90*/  UMOV UR4, UR6 ;  /* 0x0000000600047c82 */ /* 0x000fe20008000000 */
[----:B------:R-:W-:Y:S01]  /*1fa0*/  UMOV UR6, UR13 ;  /* 0x0000000d00067c82 */ /* 0x000fe20008000000 */
[----:B------:R-:W-:Y:S02]  /*1fb0*/  WARPGROUP.DEPBAR.LE gsb0, 0x0 ;  /* 0x00008000000079c5 */ /* 0x000fe40000010000 */
[----:B------:R-:W-:-:S06]  /*1fc0*/  WARPGROUP.ARRIVE ;  /* 0x00000000000079c5 */ /* 0x000fcc0000000000 */
[----:B------:R-:W-:Y:S01]  /*1fd0*/  QGMMA.64x32x32.F32.E4M3.E4M3 R44, gdesc[UR8], RZ, !UPT, gsb0 ;  /* 0x00600000082c79f3 */ /* 0x000fe2000c0008ff */
[----:B------:R-:W-:Y:S01]  /*1fe0*/  UMOV UR10, UR5 ;  /* 0x00000005000a7c82 */ /* 0x000fe20008000000 */
[----:B------:R-:W-:Y:S01]  /*1ff0*/  UMOV UR11, 0x80000020 ;  /* 0x80000020000b7882 */ /* 0x000fe20000000000 */
[----:B------:R-:W-:Y:S01]  /*2000*/  UMOV UR5, 0x80000020 ;  /* 0x8000002000057882 */ /* 0x000fe20000000000 */
[----:B------:R-:W-:Y:S02]  /*2010*/  WARPGROUP.DEPBAR.LE gsb0, 0x0 ;  /* 0x00008000000079c5 */ /* 0x000fe40000010000 */
[----:B------:R-:W-:-:S06]  /*2020*/  WARPGROUP.ARRIVE ;  /* 0x00000000000079c5 */ /* 0x000fcc0000000000 */
[----:B------:R-:W-:Y:S01]  /*2030*/  QGMMA.64x32x32.F32.E4M3.E4M3 R28, gdesc[UR8], RZ, !UPT, gsb0 ;  /* 0x00600000081c79f3 */ /* 0x000fe2000c0008ff */
[----:B------:R-:W-:Y:S01]  /*2040*/  UIADD3 UR10, UR12, 0x182, URZ ;  /* 0x000001820c0a7890 */ /* 0x000fe2000fffe03f */
[----:B--2---:R-:W-:-:S05]  /*2050*/  IADD3 R6, R6, 0xa0, -R10 ;  /* 0x000000a006067810 */ /* 0x004fca0007ffe80a */
        /* <DEDUP_REMOVED lines=19> */
[----:B------:R-:W-:Y:S01]  /*2190*/  UIADD3 UR6, UR12, 0x102, URZ ;  /* 0x000001020c067890 */ /* 0x000fe2000fffe03f */
[----:B------:R-:W-:Y:S01]  /*21a0*/  FMNMX.FTZ R5, R92, R93, !PT ;  /* 0x0000005d5c057209 */ /* 0x000fe20007810000 */
[----:B------:R-:W-:Y:S01]  /*21b0*/  UMOV UR7, 0x80000020 ;  /* 0x8000002000077882 */ /* 0x000fe20000000000 */
[----:B------:R-:W-:Y:S01]  /*21c0*/  FSEL R97, R97, -INF , P2 ;  /* 0xff80000061617808 */ /* 0x000fe20001000000 */
[----:B------:R-:W-:Y:S01]  /*21d0*/  UIADD3 UR12, UR12, 0x202, URZ ;  /* 0x000002020c0c7890 */ /* 0x000fe2000fffe03f */
        /* <DEDUP_REMOVED lines=25> */
[----:B------:R-:W-:Y:S02]  /*2370*/  ISETP.GT.AND P5, PT, R6, 0x30, PT ;  /* 0x000000300600780c */ /* 0x000fe40003fa4270 */
[----:B------:R-:W-:Y:S01]  /*2380*/  FMNMX.FTZ R21, R94, R95, !PT ;  /* 0x0000005f5e157209 */ /* 0x000fe20007810000 */
[----:B------:R-:W-:Y:S02]  /*2390*/  WARPGROUP.DEPBAR.LE gsb0, 0x0 ;  /* 0x00008000000079c5 */ /* 0x000fe40000010000 */
[----:B------:R-:W-:Y:S01]  /*23a0*/  WARPGROUP.ARRIVE ;  /* 0x00000000000079c5 */ /* 0x000fe20000000000 */
[----:B------:R-:W-:Y:S02]  /*23b0*/  FSEL R76, R76, -INF , P4 ;  /* 0xff8000004c4c7808 */ /* 0x000fe40002000000 */
[----:B------:R-:W-:Y:S02]  /*23c0*/  FSEL R77, R77, -INF , P3 ;  /* 0xff8000004d4d7808 */ /* 0x000fe40001800000 */
[----:B------:R-:W-:Y:S01]  /*23d0*/  FMNMX.FTZ R10, R76, R5, !PT ;  /* 0x000000054c0a7209 */ /* 0x000fe20007810000 */
[----:B------:R-:W-:Y:S01]  /*23e0*/  QGMMA.64x32x32.F32.E4M3.E4M3 R60, gdesc[UR4], R60, gsb0 ;  /* 0x00600000043c79f3 */ /* 0x000fe2000800083c */
[----:B------:R-:W-:Y:S01]  /*23f0*/  UMOV UR6, UR10 ;  /* 0x0000000a00067c82 */ /* 0x000fe20008000000 */
[----:B------:R-:W-:Y:S01]  /*2400*/  UMOV UR7, 0x80000020 ;  /* 0x8000002000077882 */ /* 0x000fe20000000000 */
        /* <DEDUP_REMOVED lines=21> */
[C---:B------:R-:W-:Y:S02]  /*2560*/  ISETP.GT.AND P5, PT, R6.reuse, 0x41, PT ;  /* 0x000000410600780c */ /* 0x040fe40003fa4270 */
[----:B------:R-:W-:Y:S02]  /*2570*/  FMNMX.FTZ R5, R89, R10, !PT ;  /* 0x0000000a59057209 */ /* 0x000fe40007810000 */
[----:B------:R-:W-:Y:S02]  /*2580*/  FSEL R87, R87, -INF , P4 ;  /* 0xff80000057577808 */ /* 0x000fe40002000000 */
[----:B------:R-:W-:-:S02]  /*2590*/  ISETP.GT.AND P4, PT, R6, 0x48, PT ;  /* 0x000000480600780c */ /* 0x000fc40003f84270 */
[----:B------:R-:W-:Y:S02]  /*25a0*/  FSEL R90, R90, -INF , P3 ;  /* 0xff8000005a5a7808 */ /* 0x000fe40001800000 */
[C---:B------:R-:W-:Y:S02]  /*25b0*/  ISETP.GT.AND P3, PT, R6.reuse, 0x49, PT ;  /* 0x000000490600780c */ /* 0x040fe40003f64270 */
        /* <DEDUP_REMOVED lines=8> */
[----:B------:R-:W-:Y:S01]  /*2640*/  UMOV UR6, UR12 ;  /* 0x0000000c00067c82 */ /* 0x000fe20008000000 */
[----:B------:R-:W-:Y:S01]  /*2650*/  UMOV UR7, 0x80000020 ;  /* 0x8000002000077882 */ /* 0x000fe20000000000 */
[----:B------:R-:W-:Y:S02]  /*2660*/  FSEL R64, R64, -INF , P4 ;  /* 0xff80000040407808 */ /* 0x000fe40002000000 */
[----:B------:R-:W-:Y:S02]  /*2670*/  FMNMX.FTZ R5, R61, R10, !PT ;  /* 0x0000000a3d057209 */ /* 0x000fe40007810000 */
        /* <DEDUP_REMOVED lines=19> */
[C---:B------:R-:W-:Y:S02]  /*27b0*/  ISETP.GT.AND P2, PT, R6.reuse, 0x61, PT ;  /* 0x000000610600780c */ /* 0x040fe40003f44270 */
[----:B------:R-:W-:Y:S02]  /*27c0*/  FMNMX.FTZ R5, R73, R10, !PT ;  /* 0x0000000a49057209 */ /* 0x000fe40007810000 */
[----:B------:R-:W-:Y:S02]  /*27d0*/  FSEL R71, R71, -INF , P6 ;  /* 0xff80000047477808 */ /* 0x000fe40003000000 */
[----:B------:R-:W-:Y:S02]  /*27e0*/  ISETP.GT.AND P6, PT, R6, 0x68, PT ;  /* 0x000000680600780c */ /* 0x000fe40003fc4270 */
[----:B------:R-:W-:Y:S02]  /*27f0*/  FSEL R74, R74, -INF , P5 ;  /* 0xff8000004a4a7808 */ /* 0x000fe40002800000 */
[----:B------:R-:W-:-:S02]  /*2800*/  ISETP.GT.AND P5, PT, R6, 0x69, PT ;  /* 0x000000690600780c */ /* 0x000fc40003fa4270 */
[----:B------:R-:W-:Y:S02]  /*2810*/  FSEL R75, R75, -INF , P4 ;  /* 0xff8000004b4b7808 */ /* 0x000fe40002000000 */
        /* <DEDUP_REMOVED lines=26> */
[C---:B------:R-:W-:Y:S02]  /*29c0*/  ISETP.GT.AND P2, PT, R6.reuse, 0x89, PT ;  /* 0x000000890600780c */ /* 0x040fe40003f44270 */
[----:B------:R-:W-:Y:S02]  /*29d0*/  FSEL R55, R55, -INF , P3 ;  /* 0xff80000037377808 */ /* 0x000fe40001800000 */
[----:B------:R-:W-:Y:S02]  /*29e0*/  ISETP.GT.AND P3, PT, R6, 0x90, PT ;  /* 0x000000900600780c */ /* 0x000fe40003f64270 */
[----:B------:R-:W-:Y:S02]  /*29f0*/  FSEL R54, R54, -INF , P4 ;  /* 0xff80000036367808 */ /* 0x000fe40002000000 */
[----:B------:R-:W-:Y:S02]  /*2a00*/  ISETP.GT.AND P4, PT, R6, 0x91, PT ;  /* 0x000000910600780c */ /* 0x000fe40003f84270 */
[----:B------:R-:W-:-:S02]  /*2a10*/  FSEL R51, R51, -INF , P5 ;  /* 0xff80000033337808 */ /* 0x000fc40002800000 */
[----:B------:R-:W-:Y:S02]  /*2a20*/  ISETP.GT.AND P5, PT, R6, 0x98, PT ;  /* 0x000000980600780c */ /* 0x000fe40003fa4270 */
        /* <DEDUP_REMOVED lines=21> */
[----:B------:R-:W-:Y:S02]  /*2b80*/  P2R R14, PR, RZ, 0x1 ;  /* 0x00000001ff0e7803 */ /* 0x000fe40000000000 */
[----:B------:R-:W-:Y:S02]  /*2b90*/  FMNMX.FTZ R11, R41, R10, !PT ;  /* 0x0000000a290b7209 */ /* 0x000fe40007810000 */
[----:B------:R-:W-:-:S02]  /*2ba0*/  ISETP.GT.AND P0, PT, R6, 0x79, PT ;  /* 0x000000790600780c */ /* 0x000fc40003f04270 */
[----:B------:R-:W-:Y:S01]  /*2bb0*/  ISETP.GT.AND P1, PT, R6, 0x80, PT ;  /* 0x000000800600780c */ /* 0x000fe20003f24270 */
[----:B------:R-:W0:Y:S01]  /*2bc0*/  SHFL.BFLY PT, R10, R11, 0x2, 0x1f ;  /* 0x0c401f000b0a7f89 */ /* 0x000e2200000e0000 */
[----:B------:R-:W-:Y:S02]  /*2bd0*/  FMNMX.FTZ R6, R98, R21, !PT ;  /* 0x0000001562067209 */ /* 0x000fe40007810000 */
[----:B------:R-:W-:Y:S02]  /*2be0*/  FSEL R59, R59, -INF , P0 ;  /* 0xff8000003b3b7808 */ /* 0x000fe40000000000 */
[----:B------:R-:W-:Y:S02]  /*2bf0*/  FMNMX.FTZ R21, R99, R6, !PT ;  /* 0x0000000663157209 */ /* 0x000fe40007810000 */
[----:B------:R-:W-:Y:S02]  /*2c00*/  FSEL R30, R30, -INF , P1 ;  /* 0xff8000001e1e7808 */ /* 0x000fe40000800000 */
[----:B------:R-:W-:-:S02]  /*2c10*/  FMNMX.FTZ R6, R102, R21, !PT ;  /* 0x0000001566067209 */ /* 0x000fc40007810000 */
[----:B------:R-:W-:Y:S02]  /*2c20*/  ISETP.NE.AND P1, PT, R15, RZ, PT ;  /* 0x000000ff0f00720c */ /* 0x000fe40003f25270 */
[----:B------:R-:W-:Y:S02]  /*2c30*/  FMNMX.FTZ R27, R103, R6, !PT ;  /* 0x00000006671b7209 */ /* 0x000fe40007810000 */
[----:B------:R-:W-:Y:S02]  /*2c40*/  ISETP.NE.AND P0, PT, R14, RZ, PT ;  /* 0x000000ff0e00720c */ /* 0x000fe40003f05270 */
[----:B------:R-:W-:Y:S02]  /*2c50*/  FMNMX.FTZ R6, R106, R27, !PT ;  /* 0x0000001b6a067209 */ /* 0x000fe40007810000 */
[----:B------:R-:W-:Y:S02]  /*2c60*/  FSEL R31, R31, -INF , P1 ;  /* 0xff8000001f1f7808 */ /* 0x000fe40000800000 */
[----:B------:R-:W-:-:S02]  /*2c70*/  FMNMX.FTZ R27, R107, R6, !PT ;  /* 0x000000066b1b7209 */ /* 0x000fc40007810000 */
[----:B------:R-:W-:Y:S02]  /*2c80*/  FSEL R34, R34, -INF , P0 ;  /* 0xff80000022227808 */ /* 0x000fe40000000000 */
[----:B0-----:R-:W-:Y:S01]  /*2c90*/  FMNMX.FTZ R12, R11, R10, !PT ;  /* 0x0000000a0b0c7209 */ /* 0x001fe20007810000 */
[----:B------:R-:W-:Y:S01]  /*2ca0*/  IMAD.U32 R10, RZ, RZ, UR45 ;  /* 0x0000002dff0a7e24 */ /* 0x000fe2000f8e00ff */
[----:B------:R-:W-:Y:S02]  /*2cb0*/  FMNMX.FTZ R6, R78, R27, !PT ;  /* 0x0000001b4e067209 */ /* 0x000fe40007810000 */
[----:B------:R-:W-:Y:S01]  /*2cc0*/  FSEL R38, R38, -INF , P3 ;  /* 0xff80000026267808 */ /* 0x000fe20001800000 */
[----:B------:R-:W0:Y:S01]  /*2cd0*/  SHFL.BFLY PT, R5, R12, 0x1, 0x1f ;  /* 0x0c201f000c057f89 */ /* 0x000e2200000e0000 */
[----:B------:R-:W-:Y:S02]  /*2ce0*/  FMNMX.FTZ R27, R79, R6, !PT ;  /* 0x000000064f1b7209 */ /* 0x000fe40007810000 */
[----:B------:R-:W-:-:S02]  /*2cf0*/  FSEL R39, R39, -INF , P4 ;  /* 0xff80000027277808 */ /* 0x000fc40002000000 */
[----:B------:R-:W-:Y:S02]  /*2d00*/  FMNMX.FTZ R6, R82, R27, !PT ;  /* 0x0000001b52067209 */ /* 0x000fe40007810000 */
[----:B------:R-:W-:Y:S02]  /*2d10*/  FSEL R42, R42, -INF , P5 ;  /* 0xff8000002a2a7808 */ /* 0x000fe40002800000 */
[----:B------:R-:W-:Y:S02]  /*2d20*/  FSEL R43, R43, -INF , P6 ;  /* 0xff8000002b2b7808 */ /* 0x000fe40003000000 */
[----:B------:R-:W-:Y:S02]  /*2d30*/  ISETP.NE.AND P1, PT, R8, RZ, PT ;  /* 0x000000ff0800720c */ /* 0x000fe40003f25270 */
[----:B------:R-:W-:Y:S02]  /*2d40*/  ISETP.NE.AND P0, PT, R9, RZ, PT ;  /* 0x000000ff0900720c */ /* 0x000fe40003f05270 */
[----:B0-----:R-:W-:-:S04]  /*2d50*/  FMNMX.FTZ R5, R12, R5, !PT ;  /* 0x000000050c057209 */ /* 0x001fc80007810000 */
[C---:B------:R-:W-:Y:S01]  /*2d60*/  FSETP.NEU.FTZ.AND P2, PT, R5.reuse, -INF , PT ;  /* 0xff8000000500780b */ /* 0x040fe20003f5d000 */
[----:B------:R-:W-:-:S05]  /*2d70*/  FFMA.FTZ R10, R5, R10, -8 ;  /* 0xc1000000050a7423 */ /* 0x000fca000001000a */
[----:B------:R-:W-:Y:S02]  /*2d80*/  FSEL R10, R10, RZ, P2 ;  /* 0x000000ff0a0a7208 */ /* 0x000fe40001000000 */
[----:B------:R-:W-:-:S03]  /*2d90*/  ISETP.NE.AND P2, PT, R13, RZ, PT ;  /* 0x000000ff0d00720c */ /* 0x000fc60003f45270 */
[--C-:B------:R-:W-:Y:S01]  /*2da0*/  FFMA.FTZ R24, R77, UR45, -R10.reuse ;  /* 0x0000002d4d187c23 */ /* 0x100fe2000801080a */
[----:B------:R-:W-:Y:S01]  /*2db0*/  FMNMX.FTZ R77, R83, R6, !PT ;  /* 0x00000006534d7209 */ /* 0x000fe20007810000 */
[--C-:B------:R-:W-:Y:S01]  /*2dc0*/  FFMA.FTZ R26, R80, UR45, -R10.reuse ;  /* 0x0000002d501a7c23 */ /* 0x100fe2000801080a */
[----:B------:R-:W-:-:S01]  /*2dd0*/  FFMA.FTZ R80, R81, UR45, -R10 ;  /* 0x0000002d51507c23 */ /* 0x000fc2000801080a */
[--C-:B------:R-:W-:Y:S01]  /*2de0*/  FFMA.FTZ R76, R76, UR45, -R10.reuse ;  /* 0x0000002d4c4c7c23 */ /* 0x100fe2000801080a */
[----:B------:R-:W-:Y:S01]  /*2df0*/  FMNMX.FTZ R6, R86, R77, !PT ;  /* 0x0000004d56067209 */ /* 0x000fe20007810000 */
[--C-:B------:R-:W-:Y:S01]  /*2e00*/  FFMA.FTZ R88, R88, UR45, -R10.reuse ;  /* 0x0000002d58587c23 */ /* 0x100fe2000801080a */
[----:B------:R-:W-:Y:S01]  /*2e10*/  FSEL R35, R35, -INF , P2 ;  /* 0xff80000023237808 */ /* 0x000fe20001000000 */
[----:B------:R0:W-:Y:S01]  /*2e20*/  MUFU.EX2 R21, R76 ;  /* 0x0000004c00157308 */ /* 0x0001e20000000800 */
[----:B------:R-:W-:Y:S01]  /*2e30*/  FMNMX.FTZ R77, R87, R6, !PT ;  /* 0x00000006574d7209 */ /* 0x000fe20007810000 */
[--C-:B------:R-:W-:Y:S01]  /*2e40*/  FFMA.FTZ R8, R92, UR45, -R10.reuse ;  /* 0x0000002d5c087c23 */ /* 0x100fe2000801080a */
[----:B------:R-:W-:-:S01]  /*2e50*/  FFMA.FTZ R9, R93, UR45, -R10 ;  /* 0x0000002d5d097c23 */ /* 0x000fc2000801080a */
[--C-:B------:R-:W-:Y:S01]  /*2e60*/  FFMA.FTZ R11, R96, UR45, -R10.reuse ;  /* 0x0000002d600b7c23 */ /* 0x100fe2000801080a */
[----:B------:R-:W-:Y:S01]  /*2e70*/  FMNMX.FTZ R6, R90, R77, !PT ;  /* 0x0000004d5a067209 */ /* 0x000fe20007810000 */
[--C-:B------:R-:W-:Y:S01]  /*2e80*/  FFMA.FTZ R12, R97, UR45, -R10.reuse ;  /* 0x0000002d610c7c23 */ /* 0x100fe2000801080a */
[----:B------:R-:W-:-:S01]  /*2e90*/  FFMA.FTZ R13, R100, UR45, -R10 ;  /* 0x0000002d640d7c23 */ /* 0x000fc2000801080a */
[----:B------:R-:W-:Y:S01]  /*2ea0*/  MUFU.EX2 R27, R80 ;  /* 0x00000050001b7308 */ /* 0x000fe20000000800 */
[----:B------:R-:W-:Y:S01]  /*2eb0*/  FMNMX.FTZ R81, R91, R6, !PT ;  /* 0x000000065b517209 */ /* 0x000fe20007810000 */
[--C-:B0-----:R-:W-:Y:S01]  /*2ec0*/  FFMA.FTZ R76, R84, UR45, -R10.reuse ;  /* 0x0000002d544c7c23 */ /* 0x101fe2000801080a */
[----:B------:R-:W-:-:S01]  /*2ed0*/  FFMA.FTZ R84, R85, UR45, -R10 ;  /* 0x0000002d55547c23 */ /* 0x000fc2000801080a */
[--C-:B------:R-:W-:Y:S01]  /*2ee0*/  FFMA.FTZ R14, R101, UR45, -R10.reuse ;  /* 0x0000002d650e7c23 */ /* 0x100fe2000801080a */
[----:B------:R-:W-:Y:S01]  /*2ef0*/  FMNMX.FTZ R6, R62, R81, !PT ;  /* 0x000000513e067209 */ /* 0x000fe20007810000 */
[--C-:B------:R-:W-:Y:S01]  /*2f00*/  FFMA.FTZ R15, R104, UR45, -R10.reuse ;  /* 0x0000002d680f7c23 */ /* 0x100fe2000801080a */
[----:B------:R-:W-:-:S01]  /*2f10*/  FFMA.FTZ R20, R105, UR45, -R10 ;  /* 0x0000002d69147c23 */ /* 0x000fc2000801080a */
[----:B------:R-:W-:Y:S01]  /*2f20*/  MUFU.EX2 R80, R88 ;  /* 0x0000005800507308 */ /* 0x000fe20000000800 */
[----:B------:R-:W-:Y:S01]  /*2f30*/  FMNMX.FTZ R81, R63, R6, !PT ;  /* 0x000000063f517209 */ /* 0x000fe20007810000 */
[--C-:B------:R-:W-:Y:S01]  /*2f40*/  FFMA.FTZ R89, R89, UR45, -R10.reuse ;  /* 0x0000002d59597c23 */ /* 0x100fe2000801080a */
[----:B------:R-:W-:-:S01]  /*2f50*/  FFMA.FTZ R60, R60, UR45, -R10 ;  /* 0x0000002d3c3c7c23 */ /* 0x000fc2000801080a */
[--C-:B------:R-:W-:Y:S01]  /*2f60*/  FFMA.FTZ R61, R61, UR45, -R10.reuse ;  /* 0x0000002d3d3d7c23 */ /* 0x100fe2000801080a */
        /* <DEDUP_REMOVED lines=29> */
[----:B------:R-:W-:Y:S01]  /*3140*/  FFMA.FTZ R41, R41, UR45, -R10 ;  /* 0x0000002d29297c23 */ /* 0x000fe2000801080a */
[----:B------:R-:W-:Y:S02]  /*3150*/  MUFU.EX2 R8, R8 ;  /* 0x0000000800087308 */ /* 0x000fe40000000800 */
[----:B------:R-:W-:-:S04]  /*3160*/  FMNMX.FTZ R6, R50, R85, !PT ;  /* 0x0000005532067209 */ /* 0x000fc80007810000 */
[----:B------:R-:W-:Y:S02]  /*3170*/  FMNMX.FTZ R85, R51, R6, !PT ;  /* 0x0000000633557209 */ /* 0x000fe40007810000 */
        /* <DEDUP_REMOVED lines=9> */
[----:B------:R-:W0:Y:S02]  /*3210*/  MUFU.EX2 R12, R12 ;  /* 0x0000000c000c7308 */ /* 0x000e240000000800 */
[----:B------:R-:W-:-:S04]  /*3220*/  FMNMX.FTZ R6, R34, R85, !PT ;  /* 0x0000005522067209 */ /* 0x000fc80007810000 */
[----:B------:R-:W-:Y:S02]  /*3230*/  FMNMX.FTZ R85, R35, R6, !PT ;  /* 0x0000000623557209 */ /* 0x000fe40007810000 */
[----:B------:R-:W1:Y:S02]  /*3240*/  MUFU.EX2 R81, R89 ;  /* 0x0000005900517308 */ /* 0x000e640000000800 */
[----:B------:R-:W-:-:S04]  /*3250*/  FMNMX.FTZ R6, R38, R85, !PT ;  /* 0x0000005526067209 */ /* 0x000fc80007810000 */
[----:B------:R-:W-:Y:S02]  /*3260*/  FMNMX.FTZ R85, R39, R6, !PT ;  /* 0x0000000627557209 */ /* 0x000fe40007810000 */
[----:B------:R-:W-:Y:S01]  /*3270*/  MUFU.EX2 R13, R13 ;  /* 0x0000000d000d7308 */ /* 0x000fe20000000800 */
[----:B0-----:R-:W-:Y:S02]  /*3280*/  F2FP.SATFINITE.E4M3.F32.PACK_AB_MERGE_C R152, R12, R11, RZ ;  /* 0x0000000b0c98723e */ /* 0x001fe400048070ff */
[----:B------:R-:W-:Y:S02]  /*3290*/  FMNMX.FTZ R6, R42, R85, !PT ;  /* 0x000000552a067209 */ /* 0x000fe40007810000 */
[----:B------:R-:W-:Y:S02]  /*32a0*/  F2FP.SATFINITE.E4M3.F32.PACK_AB_MERGE_C R152, R9, R8, R152 ;  /* 0x000000080998723e */ /* 0x000fe40004807098 */
[----:B------:R-:W-:Y:S01]  /*32b0*/  FMNMX.FTZ R6, R43, R6, !PT ;  /* 0x000000062b067209 */ /* 0x000fe20007810000 */
[----:B------:R-:W-:Y:S01]  /*32c0*/  MUFU.EX2 R14, R14 ;  /* 0x0000000e000e7308 */ /* 0x000fe20000000800 */
[----:B-1----:R-:W-:-:S03]  /*32d0*/  F2FP.SATFINITE.E4M3.F32.PACK_AB_MERGE_C R138, R81, R80, RZ ;  /* 0x00000050518a723e */ /* 0x002fc600048070ff */
[----:B------:R-:W0:Y:S04]  /*32e0*/  SHFL.BFLY PT, R85, R6, 0x2, 0x1f ;  /* 0x0c401f0006557f89 */ /* 0x000e2800000e0000 */
[----:B------:R-:W-:Y:S08]  /*32f0*/  MUFU.EX2 R15, R15 ;  /* 0x0000000f000f7308 */ /* 0x000ff00000000800 */
[----:B------:R-:W1:Y:S08]  /*3300*/  MUFU.EX2 R20, R20 ;  /* 0x0000001400147308 */ /* 0x000e700000000800 */
[----:B------:R-:W-:Y:S01]  /*3310*/  MUFU.EX2 R24, R24 ;  /* 0x0000001800187308 */ /* 0x000fe20000000800 */
[----:B0-----:R-:W-:-:S07]  /*3320*/  FMNMX.FTZ R85, R6, R85, !PT ;  /* 0x0000005506557209 */ /* 0x001fce0007810000 */
[----:B------:R-:W0:Y:S01]  /*3330*/  MUFU.EX2 R26, R26 ;  /* 0x0000001a001a7308 */ /* 0x000e220000000800 */
[----:B------:R-:W2:Y:S01]  /*3340*/  SHFL.BFLY PT, R6, R85, 0x1, 0x1f ;  /* 0x0c201f0055067f89 */ /* 0x000ea200000e0000 */
[----:B-1----:R-:W-:-:S04]  /*3350*/  F2FP.SATFINITE.E4M3.F32.PACK_AB_MERGE_C R154, R20, R15, RZ ;  /* 0x0000000f149a723e */ /* 0x002fc800048070ff */
[----:B------:R-:W-:Y:S02]  /*3360*/  F2FP.SATFINITE.E4M3.F32.PACK_AB_MERGE_C R154, R14, R13, R154 ;  /* 0x0000000d0e9a723e */ /* 0x000fe4000480709a */
[----:B------:R-:W1:Y:S08]  /*3370*/  MUFU.EX2 R76, R76 ;  /* 0x0000004c004c7308 */ /* 0x000e700000000800 */
[----:B------:R-:W-:Y:S01]  /*3380*/  MUFU.EX2 R60, R60 ;  /* 0x0000003c003c7308 */ /* 0x000fe20000000800 */
[----:B0-----:R-:W-:-:S04]  /*3390*/  F2FP.SATFINITE.E4M3.F32.PACK_AB_MERGE_C R136, R27, R26, RZ ;  /* 0x0000001a1b88723e */ /* 0x001fc800048070ff */
[----:B------:R-:W-:-:S03]  /*33a0*/  F2FP.SATFINITE.E4M3.F32.PACK_AB_MERGE_C R136, R24, R21, R136 ;  /* 0x000000151888723e */ /* 0x000fc60004807088 */
[----:B------:R-:W-:Y:S01]  /*33b0*/  MUFU.EX2 R61, R61 ;  /* 0x0000003d003d7308 */ /* 0x000fe20000000800 */
[----:B--2---:R-:W-:Y:S01]  /*33c0*/  FMNMX.FTZ R6, R85, R6, !PT ;  /* 0x0000000655067209 */ /* 0x004fe20007810000 */
[----:B------:R-:W-:Y:S01]  /*33d0*/  IMAD.U32 R85, RZ, RZ, UR45 ;  /* 0x0000002dff557e24 */ /* 0x000fe2000f8e00ff */
[----:B-1----:R-:W-:Y:S02]  /*33e0*/  F2FP.SATFINITE.E4M3.F32.PACK_AB_MERGE_C R138, R77, R76, R138 ;  /* 0x0000004c4d8a723e */ /* 0x002fe4000480708a */
[C---:B------:R-:W-:Y:S01]  /*33f0*/  FSETP.NEU.FTZ.AND P2, PT, R6.reuse, -INF , PT ;  /* 0xff8000000600780b */ /* 0x040fe20003f5d000 */
[----:B------:R-:W-:-:S02]  /*3400*/  FFMA.FTZ R88, R6, R85, -8 ;  /* 0xc100000006587423 */ /* 0x000fc40000010055 */
[----:B------:R-:W-:Y:S03]  /*3410*/  MUFU.EX2 R64, R64 ;  /* 0x0000004000407308 */ /* 0x000fe60000000800 */
[----:B------:R-:W-:-:S05]  /*3420*/  FSEL R88, R88, RZ, P2 ;  /* 0x000000ff58587208 */ /* 0x000fca0001000000 */
        /* <DEDUP_REMOVED lines=20> */
[----:B------:R-:W-:Y:S01]  /*3570*/  FFMA.FTZ R71, R75, UR45, -R88 ;  /* 0x0000002d4b477c23 */ /* 0x000fe20008010858 */
[----:B------:R-:W-:-:S01]  /*3580*/  FADD.FTZ R74, R8, R9 ;  /* 0x00000009084a7221 */ /* 0x000fc20000010000 */
[----:B------:R-:W1:Y:S01]  /*3590*/  MUFU.EX2 R92, R92 ;  /* 0x0000005c005c7308 */ /* 0x000e620000000800 */
[----:B------:R-:W-:-:S01]  /*35a0*/  FFMA.FTZ R95, R107, UR45, -R88 ;  /* 0x0000002d6b5f7c23 */ /* 0x000fc20008010858 */
[----:B------:R-:W-:Y:S01]  /*35b0*/  FFMA.FTZ R78, R78, UR45, -R88 ;  /* 0x0000002d4e4e7c23 */ /* 0x000fe20008010858 */
[----:B------:R-:W-:-:S01]  /*35c0*/  FADD.FTZ R99, R11, R74 ;  /* 0x0000004a0b637221 */ /* 0x000fc20000010000 */
[--C-:B------:R-:W-:Y:S01]  /*35d0*/  FFMA.FTZ R79, R79, UR45, -R88.reuse ;  /* 0x0000002d4f4f7c23 */ /* 0x100fe20008010858 */
[----:B------:R-:W-:-:S01]  /*35e0*/  FFMA.FTZ R74, R46, UR45, -R88 ;  /* 0x0000002d2e4a7c23 */ /* 0x000fc20008010858 */
[----:B------:R-:W-:-:S02]  /*35f0*/  @!P1 VIADD R46, R7, 0x13240 ;  /* 0x00013240072e9836 */ /* 0x000fc40000000000 */
[----:B------:R-:W-:-:S01]  /*3600*/  FADD.FTZ R100, R12, R99 ;  /* 0x000000630c647221 */ /* 0x000fc20000010000 */
[----:B------:R-:W2:Y:S01]  /*3610*/  MUFU.EX2 R93, R93 ;  /* 0x0000005d005d7308 */ /* 0x000ea20000000800 */
[----:B0-----:R-:W-:-:S01]  /*3620*/  FADD.FTZ R75, R10, R85 ;  /* 0x000000550a4b7221 */ /* 0x001fc20000010000 */
[----:B------:R-:W-:Y:S01]  /*3630*/  FFMA.FTZ R62, R62, UR45, -R88 ;  /* 0x0000002d3e3e7c23 */ /* 0x000fe20008010858 */
[----:B------:R-:W-:-:S01]  /*3640*/  FADD.FTZ R99, R13, R100 ;  /* 0x000000640d637221 */ /* 0x000fc20000010000 */
[----:B------:R-:W-:Y:S01]  /*3650*/  @!P1 PRMT R46, RZ, 0x654, R46 ;  /* 0x00000654ff2e9816 */ /* 0x000fe2000000002e */
[----:B------:R-:W-:-:S01]  /*3660*/  FFMA.FTZ R63, R63, UR45, -R88 ;  /* 0x0000002d3f3f7c23 */ /* 0x000fc20008010858 */
[----:B------:R-:W-:Y:S01]  /*3670*/  FFMA.FTZ R54, R54, UR45, -R88 ;  /* 0x0000002d36367c23 */ /* 0x000fe20008010858 */
[----:B------:R-:W-:-:S01]  /*3680*/  FADD.FTZ R100, R14, R99 ;  /* 0x000000630e647221 */ /* 0x000fc20000010000 */
[----:B------:R-:W0:Y:S01]  /*3690*/  MUFU.EX2 R84, R84 ;  /* 0x0000005400547308 */ /* 0x000e220000000800 */
[----:B-1----:R-:W-:-:S01]  /*36a0*/  FADD.FTZ R98, R92, R75 ;  /* 0x0000004b5c627221 */ /* 0x002fc20000010000 */
[----:B------:R1:W-:Y:S01]  /*36b0*/  @!P1 SYNCS.ARRIVE.TRANS64.RED.A1T0 RZ, [R46+URZ], RZ ;  /* 0x000000ff2eff99a7 */ /* 0x0003e2000810043f */
[----:B------:R-:W-:-:S01]  /*36c0*/  FADD.FTZ R101, R15, R100 ;  /* 0x000000640f657221 */ /* 0x000fc20000010000 */
[--C-:B------:R-:W-:Y:S01]  /*36d0*/  FFMA.FTZ R55, R55, UR45, -R88.reuse ;  /* 0x0000002d37377c23 */ /* 0x100fe20008010858 */
[----:B------:R-:W-:-:S01]  /*36e0*/  FFMA.FTZ R58, R58, UR45, -R88 ;  /* 0x0000002d3a3a7c23 */ /* 0x000fc20008010858 */
[--C-:B------:R-:W-:Y:S01]  /*36f0*/  FFMA.FTZ R59, R59, UR45, -R88.reuse ;  /* 0x0000002d3b3b7c23 */ /* 0x100fe20008010858 */
[----:B------:R-:W-:-:S01]  /*3700*/  FFMA.FTZ R34, R34, UR45, -R88 ;  /* 0x0000002d22227c23 */ /* 0x000fc20008010858 */
[----:B------:R-:W3:Y:S01]  /*3710*/  MUFU.EX2 R89, R89 ;  /* 0x0000005900597308 */ /* 0x000ee20000000800 */
[----:B--2---:R-:W-:-:S01]  /*3720*/  FADD.FTZ R75, R93, R98 ;  /* 0x000000625d4b7221 */ /* 0x004fc20000010000 */
[--C-:B------:R-:W-:Y:S01]  /*3730*/  FFMA.FTZ R35, R35, UR45, -R88.reuse ;  /* 0x0000002d23237c23 */ /* 0x100fe20008010858 */
[----:B------:R-:W-:-:S01]  /*3740*/  FFMA.FTZ R38, R38, UR45, -R88 ;  /* 0x0000002d26267c23 */ /* 0x000fc20008010858 */
[----:B------:R-:W-:Y:S01]  /*3750*/  F2FP.SATFINITE.E4M3.F32.PACK_AB_MERGE_C R92, R93, R92, RZ ;  /* 0x0000005c5d5c723e */ /* 0x000fe200048070ff */
[----:B------:R-:W-:-:S01]  /*3760*/  FFMA.FTZ R39, R39, UR45, -R88 ;  /* 0x0000002d27277c23 */ /* 0x000fc20008010858 */
[--C-:B------:R-:W-:Y:S01]  /*3770*/  FFMA.FTZ R42, R42, UR45, -R88.reuse ;  /* 0x0000002d2a2a7c23 */ /* 0x100fe20008010858 */
[----:B------:R-:W-:-:S01]  /*3780*/  FFMA.FTZ R43, R43, UR45, -R88 ;  /* 0x0000002d2b2b7c23 */ /* 0x000fc20008010858 */
[----:B------:R-:W2:Y:S01]  /*3790*/  MUFU.EX2 R94, R94 ;  /* 0x0000005e005e7308 */ /* 0x000ea20000000800 */
[----:B0-----:R-:W-:-:S01]  /*37a0*/  FADD.FTZ R98, R84, R75 ;  /* 0x0000004b54627221 */ /* 0x001fc20000010000 */
[--C-:B------:R-:W-:Y:S01]  /*37b0*/  FFMA.FTZ R75, R47, UR45, -R88.reuse ;  /* 0x0000002d2f4b7c23 */ /* 0x100fe20008010858 */
[----:B------:R-:W-:-:S01]  /*37c0*/  FFMA.FTZ R47, R50, UR45, -R88 ;  /* 0x0000002d322f7c23 */ /* 0x000fc20008010858 */
[----:B------:R-:W-:Y:S01]  /*37d0*/  FFMA.FTZ R50, R51, UR45, -R88 ;  /* 0x0000002d33327c23 */ /* 0x000fe20008010858 */
[----:B------:R-:W-:-:S02]  /*37e0*/  F2FP.SATFINITE.E4M3.F32.PACK_AB_MERGE_C R153, R85, R10, R92 ;  /* 0x0000000a5599723e */ /* 0x000fc4000480705c */
[----:B------:R-:W-:Y:S01]  /*37f0*/  PLOP3.LUT P1, PT, PT, PT, UP0, 0x80, 0x0 ;  /* 0x000000000000781c */ /* 0x000fe20003f2f008 */
[----:B------:R-:W0:Y:S01]  /*3800*/  MUFU.EX2 R95, R95 ;  /* 0x0000005f005f7308 */ /* 0x000e220000000800 */
[----:B---3--:R-:W-:-:S01]  /*3810*/  FADD.FTZ R99, R89, R98 ;  /* 0x0000006259637221 */ /* 0x008fc20000010000 */
[----:B------:R-:W-:-:S06]  /*3820*/  FADD.FTZ R98, R20, R101 ;  /* 0x0000006514627221 */ /* 0x000fcc0000010000 */
[----:B------:R-:W3:Y:S08]  /*3830*/  MUFU.EX2 R78, R78 ;  /* 0x0000004e004e7308 */ /* 0x000ef00000000800 */
[----:B------:R-:W4:Y:S08]  /*3840*/  MUFU.EX2 R79, R79 ;  /* 0x0000004f004f7308 */ /* 0x000f300000000800 */
[----:B------:R-:W5:Y:S08]  /*3850*/  MUFU.EX2 R96, R96 ;  /* 0x0000006000607308 */ /* 0x000f700000000800 */
[----:B------:R2:W-:Y:S08]  /*3860*/  MUFU.EX2 R7, R74 ;  /* 0x0000004a00077308 */ /* 0x0005f00000000800 */
[----:B------:R-:W1:Y:S01]  /*3870*/  MUFU.EX2 R97, R97 ;  /* 0x0000006100617308 */ /* 0x000e620000000800 */
[----:B--2---:R-:W-:-:S01]  /*3880*/  FADD.FTZ R74, R94, R99 ;  /* 0x000000635e4a7221 */ /* 0x004fc20000010000 */
[----:B------:R-:W-:Y:S01]  /*3890*/  FADD.FTZ R99, R21, R98 ;  /* 0x0000006215637221 */ /* 0x000fe20000010000 */
[----:B0-----:R-:W-:-:S02]  /*38a0*/  F2FP.SATFINITE.E4M3.F32.PACK_AB_MERGE_C R94, R95, R94, RZ ;  /* 0x0000005e5f5e723e */ /* 0x001fc400048070ff */
[----:B------:R-:W-:Y:S01]  /*38b0*/  FADD.FTZ R51, R95, R74 ;  /* 0x0000004a5f337221 */ /* 0x000fe20000010000 */
[----:B------:R-:W-:-:S01]  /*38c0*/  FADD.FTZ R99, R24, R99 ;  /* 0x0000006318637221 */ /* 0x000fc20000010000 */
[----:B------:R-:W-:Y:S01]  /*38d0*/  F2FP.SATFINITE.E4M3.F32.PACK_AB_MERGE_C R155, R89, R84, R94 ;  /* 0x00000054599b723e */ /* 0x000fe2000480705e */
[----:B------:R-:W0:Y:S01]  /*38e0*/  MUFU.EX2 R82, R82 ;  /* 0x0000005200527308 */ /* 0x000e220000000800 */
[----:B---3--:R-:W-:-:S01]  /*38f0*/  FADD.FTZ R74, R78, R51 ;  /* 0x000000334e4a7221 */ /* 0x008fc20000010000 */
[----:B------:R-:W-:Y:S01]  /*3900*/  FADD.FTZ R98, R26, R99 ;  /* 0x000000631a627221 */ /* 0x000fe20000010000 */
[----:B------:R-:W-:Y:S02]  /*3910*/  IMAD.MOV.U32 R24, RZ, RZ, R25 ;  /* 0x000000ffff187224 */ /* 0x000fe400078e0019 */
[----:B----4-:R-:W-:Y:S01]  /*3920*/  FADD.FTZ R51, R79, R74 ;  /* 0x0000004a4f337221 */ /* 0x010fe20000010000 */
[----:B------:R-:W-:-:S02]  /*3930*/  FFMA.FTZ R74, R30, UR45, -R88 ;  /* 0x0000002d1e4a7c23 */ /* 0x000fc40008010858 */
[----:B------:R-:W2:Y:S01]  /*3940*/  MUFU.EX2 R83, R83 ;  /* 0x0000005300537308 */ /* 0x000ea20000000800 */
[----:B-----5:R-:W-:-:S01]  /*3950*/  FADD.FTZ R30, R96, R51 ;  /* 0x00000033601e7221 */ /* 0x020fc20000010000 */
[----:B------:R-:W-:Y:S01]  /*3960*/  FFMA.FTZ R51, R31, UR45, -R88 ;  /* 0x0000002d1f337c23 */ /* 0x000fe20008010858 */
[----:B------:R-:W-:-:S01]  /*3970*/  FADD.FTZ R31, R27, R98 ;  /* 0x000000621b1f7221 */ /* 0x000fc20000010000 */
[----:B-1----:R-:W-:-:S03]  /*3980*/  F2FP.SATFINITE.E4M3.F32.PACK_AB_MERGE_C R96, R97, R96, RZ ;  /* 0x000000606160723e */ /* 0x002fc600048070ff */
[----:B------:R-:W-:Y:S01]  /*3990*/  FADD.FTZ R98, R76, R31 ;  /* 0x0000001f4c627221 */ /* 0x000fe20000010000 */
[----:B------:R-:W1:Y:S01]  /*39a0*/  MUFU.EX2 R86, R86 ;  /* 0x0000005600567308 */ /* 0x000e620000000800 */
[----:B------:R-:W-:-:S07]  /*39b0*/  F2FP.SATFINITE.E4M3.F32.PACK_AB_MERGE_C R137, R79, R78, R96 ;  /* 0x0000004e4f89723e */ /* 0x000fce0004807060 */
[----:B------:R-:W3:Y:S08]  /*39c0*/  MUFU.EX2 R87, R87 ;  /* 0x0000005700577308 */ /* 0x000ef00000000800 */
[----:B------:R4:W-:Y:S08]  /*39d0*/  MUFU.EX2 R46, R75 ;  /* 0x0000004b002e7308 */ /* 0x0009f00000000800 */
[----:B------:R-:W5:Y:S01]  /*39e0*/  MUFU.EX2 R62, R62 ;  /* 0x0000003e003e7308 */ /* 0x000f620000000800 */
[----:B----4-:R-:W-:-:S04]  /*39f0*/  FADD.FTZ R75, R97, R30 ;  /* 0x0000001e614b7221 */ /* 0x010fc80000010000 */
[----:B0-----:R-:W-:Y:S01]  /*3a00*/  FADD.FTZ R100, R82, R75 ;  /* 0x0000004b52647221 */ /* 0x001fe20000010000 */
[----:B------:R-:W-:-:S02]  /*3a10*/  FADD.FTZ R75, R77, R98 ;  /* 0x000000624d4b7221 */ /* 0x000fc40000010000 */
[----:B------:R-:W0:Y:S01]  /*3a20*/  MUFU.EX2 R63, R63 ;  /* 0x0000003f003f7308 */ /* 0x000e220000000800 */
[----:B--2---:R-:W-:-:S01]  /*3a30*/  FADD.FTZ R99, R83, R100 ;  /* 0x0000006453637221 */ /* 0x004fc20000010000 */
[----:B------:R-:W-:-:S04]  /*3a40*/  FADD.FTZ R98, R80, R75 ;  /* 0x0000004b50627221 */ /* 0x000fc80000010000 */
[----:B------:R-:W-:Y:S02]  /*3a50*/  FADD.FTZ R75, R81, R98 ;  /* 0x00000062514b7221 */ /* 0x000fe40000010000 */
[----:B------:R-:W2:Y:S02]  /*3a60*/  MUFU.EX2 R90, R90 ;  /* 0x0000005a005a7308 */ /* 0x000ea40000000800 */
[----:B------:R-:W-:-:S04]  /*3a70*/  FADD.FTZ R12, R60, R75 ;  /* 0x0000004b3c0c7221 */ /* 0x000fc80000010000 */
[----:B------:R-:W-:Y:S02]  /*3a80*/  FADD.FTZ R15, R61, R12 ;  /* 0x0000000c3d0f7221 */ /* 0x000fe40000010000 */
[----:B------:R1:W-:Y:S02]  /*3a90*/  MUFU.EX2 R30, R54 ;  /* 0x00000036001e7308 */ /* 0x0003e40000000800 */
[----:B------:R-:W-:-:S06]  /*3aa0*/  FADD.FTZ R12, R64, R15 ;  /* 0x0000000f400c7221 */ /* 0x000fcc0000010000 */
[----:B------:R-:W4:Y:S01]  /*3ab0*/  MUFU.EX2 R65, R65 ;  /* 0x0000004100417308 */ /* 0x000f220000000800 */
[----:B-1----:R-:W-:-:S01]  /*3ac0*/  FADD.FTZ R54, R86, R99 ;  /* 0x0000006356367221 */ /* 0x002fc20000010000 */
[----:B---3--:R-:W-:-:S03]  /*3ad0*/  F2FP.SATFINITE.E4M3.F32.PACK_AB_MERGE_C R86, R87, R86, RZ ;  /* 0x000000565756723e */ /* 0x008fc600048070ff */
[----:B------:R-:W-:Y:S01]  /*3ae0*/  FADD.FTZ R99, R87, R54 ;  /* 0x0000003657637221 */ /* 0x000fe20000010000 */
[----:B------:R-:W-:Y:S02]  /*3af0*/  F2FP.SATFINITE.E4M3.F32.PACK_AB_MERGE_C R139, R83, R82, R86 ;  /* 0x00000052538b723e */ /* 0x000fe40004807056 */
[----:B------:R-:W1:Y:S01]  /*3b00*/  MUFU.EX2 R91, R91 ;  /* 0x0000005b005b7308 */ /* 0x000e620000000800 */
[----:B-----5:R-:W-:-:S04]  /*3b10*/  FADD.FTZ R20, R62, R99 ;  /* 0x000000633e147221 */ /* 0x020fc80000010000 */
[----:B0-----:R-:W-:-:S03]  /*3b20*/  FADD.FTZ R27, R63, R20 ;  /* 0x000000143f1b7221 */ /* 0x001fc60000010000 */
[----:B------:R-:W0:Y:S01]  /*3b30*/  MUFU.EX2 R68, R68 ;  /* 0x0000004400447308 */ /* 0x000e220000000800 */
[----:B--2---:R-:W-:-:S01]  /*3b40*/  FADD.FTZ R26, R90, R27 ;  /* 0x0000001b5a1a7221 */ /* 0x004fc20000010000 */
[C---:B----4-:R-:W-:Y:S01]  /*3b50*/  F2FP.SATFINITE.E4M3.F32.PACK_AB_MERGE_C R140, R65.reuse, R64, RZ ;  /* 0x00000040418c723e */ /* 0x050fe200048070ff */
[----:B------:R-:W-:-:S03]  /*3b60*/  FADD.FTZ R65, R65, R12 ;  /* 0x0000000c41417221 */ /* 0x000fc60000010000 */
[----:B------:R-:W-:Y:S02]  /*3b70*/  F2FP.SATFINITE.E4M3.F32.PACK_AB_MERGE_C R140, R61, R60, R140 ;  /* 0x0000003c3d8c723e */ /* 0x000fe4000480708c */
[----:B------:R-:W2:Y:S01]  /*3b80*/  MUFU.EX2 R66, R66 ;  /* 0x0000004200427308 */ /* 0x000ea20000000800 */
[----:B-1----:R-:W-:-:S01]  /*3b90*/  FADD.FTZ R15, R91, R26 ;  /* 0x0000001a5b0f7221 */ /* 0x002fc20000010000 */
[----:B------:R-:W-:-:S04]  /*3ba0*/  F2FP.SATFINITE.E4M3.F32.PACK_AB_MERGE_C R90, R91, R90, RZ ;  /* 0x0000005a5b5a723e */ /* 0x000fc800048070ff */
[----:B------:R-:W-:Y:S02]  /*3bb0*/  F2FP.SATFINITE.E4M3.F32.PACK_AB_MERGE_C R141, R63, R62, R90 ;  /* 0x0000003e3f8d723e */ /* 0x000fe4000480705a */
        /* <DEDUP_REMOVED lines=8> */
[----:B------:R-:W-:-:S06]  /*3c40*/  IMAD.MOV.U32 R54, RZ, RZ, R25 ;  /* 0x000000ffff367224 */ /* 0x000fcc00078e0019 */
[----:B------:R-:W0:Y:S01]  /*3c50*/  MUFU.EX2 R73, R73 ;  /* 0x0000004900497308 */ /* 0x000e220000000800 */
[----:B--2---:R-:W-:-:S07]  /*3c60*/  FADD.FTZ R26, R72, R15 ;  /* 0x0000000f481a7221 */ /* 0x004fce0000010000 */
[----:B------:R-:W2:Y:S01]  /*3c70*/  MUFU.EX2 R71, R71 ;  /* 0x0000004700477308 */ /* 0x000ea20000000800 */
[----:B-1----:R-:W-:-:S01]  /*3c80*/  FADD.FTZ R8, R70, R27 ;  /* 0x0000001b46087221 */ /* 0x002fc20000010000 */
[----:B------:R-:W-:-:S06]  /*3c90*/  IMAD.MOV.U32 R27, RZ, RZ, R25 ;  /* 0x000000ffff1b7224 */ /* 0x000fcc00078e0019 */
[----:B------:R-:W1:Y:S01]  /*3ca0*/  MUFU.EX2 R44, R44 ;  /* 0x0000002c002c7308 */ /* 0x000e620000000800 */
[C---:B0-----:R-:W-:Y:S01]  /*3cb0*/  F2FP.SATFINITE.E4M3.F32.PACK_AB_MERGE_C R142, R73.reuse, R72, RZ ;  /* 0x00000048498e723e */ /* 0x041fe200048070ff */
[----:B------:R-:W-:-:S03]  /*3cc0*/  FADD.FTZ R73, R73, R26 ;  /* 0x0000001a49497221 */ /* 0x000fc60000010000 */
[----:B------:R-:W-:-:S03]  /*3cd0*/  F2FP.SATFINITE.E4M3.F32.PACK_AB_MERGE_C R142, R69, R68, R142 ;  /* 0x00000044458e723e */ /* 0x000fc6000480708e */
[----:B------:R-:W0:Y:S01]  /*3ce0*/  MUFU.EX2 R45, R45 ;  /* 0x0000002d002d7308 */ /* 0x000e220000000800 */
[----:B--2---:R-:W-:-:S01]  /*3cf0*/  FADD.FTZ R8, R71, R8 ;  /* 0x0000000847087221 */ /* 0x004fc20000010000 */
[----:B------:R-:W-:-:S03]  /*3d00*/  F2FP.SATFINITE.E4M3.F32.PACK_AB_MERGE_C R70, R71, R70, RZ ;  /* 0x000000464746723e */ /* 0x000fc600048070ff */
[----:B------:R-:W-:Y:S01]  /*3d10*/  FADD.FTZ R9, R7, R8 ;  /* 0x0000000807097221 */ /* 0x000fe20000010000 */
[----:B------:R-:W-:Y:S02]  /*3d20*/  F2FP.SATFINITE.E4M3.F32.PACK_AB_MERGE_C R143, R67, R66, R70 ;  /* 0x00000042438f723e */ /* 0x000fe40004807046 */
[----:B------:R-:W2:Y:S01]  /*3d30*/  MUFU.EX2 R48, R48 ;  /* 0x0000003000307308 */ /* 0x000ea20000000800 */
[----:B-1----:R-:W-:-:S01]  /*3d40*/  FADD.FTZ R26, R44, R73 ;  /* 0x000000492c1a7221 */ /* 0x002fc20000010000 */
[----:B------:R-:W-:-:S06]  /*3d50*/  FADD.FTZ R8, R46, R9 ;  /* 0x000000092e087221 */ /* 0x000fcc0000010000 */
[----:B------:R-:W1:Y:S01]  /*3d60*/  MUFU.EX2 R47, R47 ;  /* 0x0000002f002f7308 */ /* 0x000e620000000800 */
[----:B0-----:R-:W-:-:S01]  /*3d70*/  FADD.FTZ R13, R45, R26 ;  /* 0x0000001a2d0d7221 */ /* 0x001fc20000010000 */
[----:B------:R-:W-:-:S06]  /*3d80*/  IMAD.MOV.U32 R26, RZ, RZ, R25 ;  /* 0x000000ffff1a7224 */ /* 0x000fcc00078e0019 */
[----:B------:R-:W0:Y:S01]  /*3d90*/  MUFU.EX2 R49, R49 ;  /* 0x0000003100317308 */ /* 0x000e220000000800 */
[----:B--2---:R-:W-:-:S07]  /*3da0*/  FADD.FTZ R14, R48, R13 ;  /* 0x0000000d300e7221 */ /* 0x004fce0000010000 */
[----:B------:R-:W2:Y:S01]  /*3db0*/  MUFU.EX2 R50, R50 ;  /* 0x0000003200327308 */ /* 0x000ea20000000800 */
[----:B-1----:R-:W-:-:S07]  /*3dc0*/  FADD.FTZ R9, R47, R8 ;  /* 0x000000082f097221 */ /* 0x002fce0000010000 */
[----:B------:R-:W1:Y:S01]  /*3dd0*/  MUFU.EX2 R52, R52 ;  /* 0x0000003400347308 */ /* 0x000e620000000800 */
[C---:B0-----:R-:W-:Y:S01]  /*3de0*/  F2FP.SATFINITE.E4M3.F32.PACK_AB_MERGE_C R144, R49.reuse, R48, RZ ;  /* 0x000000303190723e */ /* 0x041fe200048070ff */
[----:B------:R-:W-:Y:S01]  /*3df0*/  FADD.FTZ R49, R49, R14 ;  /* 0x0000000e31317221 */ /* 0x000fe20000010000 */
[--C-:B------:R-:W-:Y:S02]  /*3e00*/  IMAD.MOV.U32 R48, RZ, RZ, R25.reuse ;  /* 0x000000ffff307224 */ /* 0x100fe400078e0019 */
[----:B------:R-:W-:Y:S01]  /*3e10*/  F2FP.SATFINITE.E4M3.F32.PACK_AB_MERGE_C R144, R45, R44, R144 ;  /* 0x0000002c2d90723e */ /* 0x000fe20004807090 */
[----:B------:R-:W-:Y:S02]  /*3e20*/  IMAD.MOV.U32 R45, RZ, RZ, R25 ;  /* 0x000000ffff2d7224 */ /* 0x000fe400078e0019 */
[----:B------:R-:W0:Y:S01]  /*3e30*/  MUFU.EX2 R53, R53 ;  /* 0x0000003500357308 */ /* 0x000e220000000800 */
[----:B--2---:R-:W-:-:S01]  /*3e40*/  FADD.FTZ R9, R50, R9 ;  /* 0x0000000932097221 */ /* 0x004fc20000010000 */
[----:B------:R-:W-:Y:S01]  /*3e50*/  F2FP.SATFINITE.E4M3.F32.PACK_AB_MERGE_C R47, R50, R47, RZ ;  /* 0x0000002f322f723e */ /* 0x000fe200048070ff */
[----:B------:R-:W-:-:S02]  /*3e60*/  IMAD.MOV.U32 R44, RZ, RZ, R25 ;  /* 0x000000ffff2c7224 */ /* 0x000fc400078e0019 */
[----:B------:R-:W-:Y:S01]  /*3e70*/  FADD.FTZ R14, R30, R9 ;  /* 0x000000091e0e7221 */ /* 0x000fe20000010000 */
[----:B------:R-:W-:Y:S01]  /*3e80*/  F2FP.SATFINITE.E4M3.F32.PACK_AB_MERGE_C R145, R46, R7, R47 ;  /* 0x000000072e91723e */ /* 0x000fe2000480702f */
[----:B------:R-:W-:Y:S01]  /*3e90*/  IMAD.MOV.U32 R47, RZ, RZ, R25 ;  /* 0x000000ffff2f7224 */ /* 0x000fe200078e0019 */
[----:B------:R2:W3:Y:S01]  /*3ea0*/  MUFU.EX2 R31, R55 ;  /* 0x00000037001f7308 */ /* 0x0004e20000000800 */
[----:B-1----:R-:W-:-:S01]  /*3eb0*/  FADD.FTZ R8, R52, R49 ;  /* 0x0000003134087221 */ /* 0x002fc20000010000 */
[--C-:B------:R-:W-:Y:S02]  /*3ec0*/  IMAD.MOV.U32 R46, RZ, RZ, R25.reuse ;  /* 0x000000ffff2e7224 */ /* 0x100fe400078e0019 */
[--C-:B------:R-:W-:Y:S02]  /*3ed0*/  IMAD.MOV.U32 R49, RZ, RZ, R25.reuse ;  /* 0x000000ffff317224 */ /* 0x100fe400078e0019 */
[----:B------:R-:W-:Y:S02]  /*3ee0*/  IMAD.MOV.U32 R50, RZ, RZ, R25 ;  /* 0x000000ffff327224 */ /* 0x000fe400078e0019 */
[----:B------:R-:W-:Y:S01]  /*3ef0*/  MUFU.EX2 R56, R56 ;  /* 0x0000003800387308 */ /* 0x000fe20000000800 */
[----:B0-----:R-:W-:-:S01]  /*3f00*/  FADD.FTZ R9, R53, R8 ;  /* 0x0000000835097221 */ /* 0x001fc20000010000 */
[----:B--2---:R-:W-:-:S06]  /*3f10*/  IMAD.MOV.U32 R55, RZ, RZ, R25 ;  /* 0x000000ffff377224 */ /* 0x004fcc00078e0019 */
[----:B------:R-:W0:Y:S01]  /*3f20*/  MUFU.EX2 R57, R57 ;  /* 0x0000003900397308 */ /* 0x000e220000000800 */
[----:B---3--:R-:W-:-:S07]  /*3f30*/  FADD.FTZ R14, R31, R14 ;  /* 0x0000000e1f0e7221 */ /* 0x008fce0000010000 */
[----:B------:R-:W1:Y:S08]  /*3f40*/  MUFU.EX2 R11, R58 ;  /* 0x0000003a000b7308 */ /* 0x000e700000000800 */
[----:B------:R-:W2:Y:S01]  /*3f50*/  MUFU.EX2 R20, R59 ;  /* 0x0000003b00147308 */ /* 0x000ea20000000800 */
[----:B0-----:R-:W-:Y:S01]  /*3f60*/  F2FP.SATFINITE.E4M3.F32.PACK_AB_MERGE_C R146, R57, R56, RZ ;  /* 0x000000383992723e */ /* 0x001fe200048070ff */
[----:B------:R-:W-:-:S03]  /*3f70*/  FADD.FTZ R56, R56, R9 ;  /* 0x0000000938387221 */ /* 0x000fc60000010000 */
[----:B------:R-:W-:Y:S01]  /*3f80*/  F2FP.SATFINITE.E4M3.F32.PACK_AB_MERGE_C R146, R53, R52, R146 ;  /* 0x000000343592723e */ /* 0x000fe20004807092 */
[----:B------:R-:W-:-:S01]  /*3f90*/  FADD.FTZ R57, R57, R56 ;  /* 0x0000003839397221 */ /* 0x000fc20000010000 */
[----:B------:R-:W-:Y:S01]  /*3fa0*/  IMAD.MOV.U32 R53, RZ, RZ, R25 ;  /* 0x000000ffff357224 */ /* 0x000fe200078e0019 */
[----:B------:R-:W-:Y:S01]  /*3fb0*/  MUFU.EX2 R32, R32 ;  /* 0x0000002000207308 */ /* 0x000fe20000000800 */
[----:B-1----:R-:W-:-:S01]  /*3fc0*/  FADD.FTZ R9, R11, R14 ;  /* 0x0000000e0b097221 */ /* 0x002fc20000010000 */
[----:B------:R-:W-:-:S06]  /*3fd0*/  IMAD.MOV.U32 R52, RZ, RZ, R25 ;  /* 0x000000ffff347224 */ /* 0x000fcc00078e0019 */
[----:B------:R-:W0:Y:S01]  /*3fe0*/  MUFU.EX2 R33, R33 ;  /* 0x0000002100217308 */ /* 0x000e220000000800 */
[----:B--2---:R-:W-:-:S01]  /*3ff0*/  FADD.FTZ R9, R20, R9 ;  /* 0x0000000914097221 */ /* 0x004fc20000010000 */
[----:B------:R-:W-:-:S04]  /*4000*/  F2FP.SATFINITE.E4M3.F32.PACK_AB_MERGE_C R11, R20, R11, RZ ;  /* 0x0000000b140b723e */ /* 0x000fc800048070ff */
[----:B------:R-:W-:Y:S01]  /*4010*/  F2FP.SATFINITE.E4M3.F32.PACK_AB_MERGE_C R147, R31, R30, R11 ;  /* 0x0000001e1f93723e */ /* 0x000fe2000480700b */
[--C-:B------:R-:W-:Y:S01]  /*4020*/  IMAD.MOV.U32 R31, RZ, RZ, R25.reuse ;  /* 0x000000ffff1f7224 */ /* 0x100fe200078e0019 */
[----:B------:R-:W1:Y:S01]  /*4030*/  MUFU.EX2 R28, R28 ;  /* 0x0000001c001c7308 */ /* 0x000e620000000800 */
[----:B------:R-:W-:-:S07]  /*4040*/  IMAD.MOV.U32 R30, RZ, RZ, R25 ;  /* 0x000000ffff1e7224 */ /* 0x000fce00078e0019 */
[----:B------:R-:W2:Y:S01]  /*4050*/  MUFU.EX2 R12, R74 ;  /* 0x0000004a000c7308 */ /* 0x000ea20000000800 */
[----:B0-----:R-:W-:-:S07]  /*4060*/  F2FP.SATFINITE.E4M3.F32.PACK_AB_MERGE_C R13, R33, R32, RZ ;  /* 0x00000020210d723e */ /* 0x001fce00048070ff */
[----:B------:R-:W0:Y:S01]  /*4070*/  MUFU.EX2 R29, R29 ;  /* 0x0000001d001d7308 */ /* 0x000e220000000800 */
[----:B-1----:R-:W-:-:S07]  /*4080*/  FADD.FTZ R8, R28, R57 ;  /* 0x000000391c087221 */ /* 0x002fce0000010000 */
[----:B------:R-:W1:Y:S01]  /*4090*/  MUFU.EX2 R51, R51 ;  /* 0x0000003300337308 */ /* 0x000e620000000800 */
[----:B--2---:R-:W-:-:S07]  /*40a0*/  FADD.FTZ R10, R12, R9 ;  /* 0x000000090c0a7221 */ /* 0x004fce0000010000 */
[----:B------:R-:W2:Y:S01]  /*40b0*/  MUFU.EX2 R34, R34 ;  /* 0x0000002200227308 */ /* 0x000ea20000000800 */
[C---:B0-----:R-:W-:Y:S01]  /*40c0*/  F2FP.SATFINITE.E4M3.F32.PACK_AB_MERGE_C R148, R29.reuse, R28, R13 ;  /* 0x0000001c1d94723e */ /* 0x041fe2000480700d */
[----:B------:R-:W-:Y:S01]  /*40d0*/  FADD.FTZ R29, R29, R8 ;  /* 0x000000081d1d7221 */ /* 0x000fe20000010000 */
[----:B------:R-:W-:-:S03]  /*40e0*/  IMAD.MOV.U32 R28, RZ, RZ, R25 ;  /* 0x000000ffff1c7224 */ /* 0x000fc600078e0019 */
[----:B------:R-:W-:Y:S01]  /*40f0*/  FADD.FTZ R32, R32, R29 ;  /* 0x0000001d20207221 */ /* 0x000fe20000010000 */
[----:B------:R-:W-:Y:S01]  /*4100*/  IMAD.MOV.U32 R29, RZ, RZ, R25 ;  /* 0x000000ffff1d7224 */ /* 0x000fe200078e0019 */
[----:B------:R-:W0:Y:S01]  /*4110*/  MUFU.EX2 R35, R35 ;  /* 0x0000002300237308 */ /* 0x000e220000000800 */
[----:B-1----:R-:W-:-:S01]  /*4120*/  FADD.FTZ R9, R51, R10 ;  /* 0x0000000a33097221 */ /* 0x002fc20000010000 */
[----:B------:R-:W-:Y:S01]  /*4130*/  FADD.FTZ R33, R33, R32 ;  /* 0x0000002021217221 */ /* 0x000fe20000010000 */
[----:B------:R-:W-:-:S05]  /*4140*/  IMAD.MOV.U32 R32, RZ, RZ, R25 ;  /* 0x000000ffff207224 */ /* 0x000fca00078e0019 */
[----:B------:R-:W-:Y:S01]  /*4150*/  MUFU.EX2 R40, R40 ;  /* 0x0000002800287308 */ /* 0x000fe20000000800 */
[----:B--2---:R-:W-:-:S07]  /*4160*/  FADD.FTZ R8, R34, R9 ;  /* 0x0000000922087221 */ /* 0x004fce0000010000 */
[----:B------:R-:W1:Y:S01]  /*4170*/  MUFU.EX2 R41, R41 ;  /* 0x0000002900297308 */ /* 0x000e620000000800 */
[C---:B0-----:R-:W-:Y:S01]  /*4180*/  F2FP.SATFINITE.E4M3.F32.PACK_AB_MERGE_C R34, R35.reuse, R34, RZ ;  /* 0x000000222322723e */ /* 0x041fe200048070ff */
[----:B------:R-:W-:-:S03]  /*4190*/  FADD.FTZ R35, R35, R8 ;  /* 0x0000000823237221 */ /* 0x000fc60000010000 */
[----:B------:R-:W-:Y:S01]  /*41a0*/  F2FP.SATFINITE.E4M3.F32.PACK_AB_MERGE_C R149, R51, R12, R34 ;  /* 0x0000000c3395723e */ /* 0x000fe20004807022 */
[--C-:B------:R-:W-:Y:S02]  /*41b0*/  IMAD.MOV.U32 R34, RZ, RZ, R25.reuse ;  /* 0x000000ffff227224 */ /* 0x100fe400078e0019 */
[----:B------:R-:W0:Y:S01]  /*41c0*/  MUFU.EX2 R36, R36 ;  /* 0x0000002400247308 */ /* 0x000e220000000800 */
[----:B------:R-:W-:-:S07]  /*41d0*/  IMAD.MOV.U32 R51, RZ, RZ, R25 ;  /* 0x000000ffff337224 */ /* 0x000fce00078e0019 */
[----:B------:R-:W2:Y:S01]  /*41e0*/  MUFU.EX2 R38, R38 ;  /* 0x0000002600267308 */ /* 0x000ea20000000800 */
[----:B-1----:R-:W-:-:S07]  /*41f0*/  F2FP.SATFINITE.E4M3.F32.PACK_AB_MERGE_C R9, R41, R40, RZ ;  /* 0x000000282909723e */ /* 0x002fce00048070ff */
[----:B------:R-:W1:Y:S01]  /*4200*/  MUFU.EX2 R37, R37 ;  /* 0x0000002500257308 */ /* 0x000e620000000800 */
[----:B0-----:R-:W-:-:S01]  /*4210*/  FADD.FTZ R8, R36, R33 ;  /* 0x0000002124087221 */ /* 0x001fc20000010000 */
[----:B------:R-:W-:-:S06]  /*4220*/  IMAD.MOV.U32 R33, RZ, RZ, R25 ;  /* 0x000000ffff217224 */ /* 0x000fcc00078e0019 */
[----:B------:R-:W0:Y:S01]  /*4230*/  MUFU.EX2 R39, R39 ;  /* 0x0000002700277308 */ /* 0x000e220000000800 */
[----:B--2---:R-:W-:-:S01]  /*4240*/  FADD.FTZ R10, R38, R35 ;  /* 0x00000023260a7221 */ /* 0x004fc20000010000 */
[----:B------:R-:W-:-:S06]  /*4250*/  IMAD.MOV.U32 R35, RZ, RZ, R25 ;  /* 0x000000ffff237224 */ /* 0x000fcc00078e0019 */
[----:B------:R-:W2:Y:S01]  /*4260*/  MUFU.EX2 R42, R42 ;  /* 0x0000002a002a7308 */ /* 0x000ea20000000800 */
[C---:B-1----:R-:W-:Y:S01]  /*4270*/  F2FP.SATFINITE.E4M3.F32.PACK_AB_MERGE_C R150, R37.reuse, R36, R9 ;  /* 0x000000242596723e */ /* 0x042fe20004807009 */
[----:B------:R-:W-:Y:S01]  /*4280*/  FADD.FTZ R37, R37, R8 ;  /* 0x0000000825257221 */ /* 0x000fe20000010000 */
[----:B------:R-:W-:-:S03]  /*4290*/  IMAD.MOV.U32 R36, RZ, RZ, R25 ;  /* 0x000000ffff247224 */ /* 0x000fc600078e0019 */
[----:B------:R-:W-:Y:S01]  /*42a0*/  FADD.FTZ R40, R40, R37 ;  /* 0x0000002528287221 */ /* 0x000fe20000010000 */
[----:B------:R-:W-:Y:S01]  /*42b0*/  IMAD.MOV.U32 R37, RZ, RZ, R25 ;  /* 0x000000ffff257224 */ /* 0x000fe200078e0019 */
[----:B------:R-:W1:Y:S01]  /*42c0*/  MUFU.EX2 R43, R43 ;  /* 0x0000002b002b7308 */ /* 0x000e620000000800 */
[----:B0-----:R-:W-:-:S04]  /*42d0*/  FADD.FTZ R7, R39, R10 ;  /* 0x0000000a27077221 */ /* 0x001fc80000010000 */
[----:B--2---:R-:W-:Y:S01]  /*42e0*/  FADD.FTZ R8, R42, R7 ;  /* 0x000000072a087221 */ /* 0x004fe20000010000 */
[----:B------:R-:W-:-:S01]  /*42f0*/  FADD.FTZ R7, R41, R40 ;  /* 0x0000002829077221 */ /* 0x000fc20000010000 */
[--C-:B------:R-:W-:Y:S02]  /*4300*/  IMAD.MOV.U32 R41, RZ, RZ, R25.reuse ;  /* 0x000000ffff297224 */ /* 0x100fe400078e0019 */
[----:B------:R-:W-:Y:S01]  /*4310*/  IMAD.MOV.U32 R40, RZ, RZ, R25 ;  /* 0x000000ffff287224 */ /* 0x000fe200078e0019 */
[C---:B-1----:R-:W-:Y:S01]  /*4320*/  F2FP.SATFINITE.E4M3.F32.PACK_AB_MERGE_C R9, R43.reuse, R42, RZ ;  /* 0x0000002a2b09723e */ /* 0x042fe200048070ff */
[----:B------:R-:W-:-:S01]  /*4330*/  FADD.FTZ R8, R43, R8 ;  /* 0x000000082b087221 */ /* 0x000fc20000010000 */
[----:B------:R-:W-:Y:S02]  /*4340*/  IMAD.MOV.U32 R43, RZ, RZ, R25 ;  /* 0x000000ffff2b7224 */ /* 0x000fe400078e0019 */
[----:B------:R-:W-:Y:S01]  /*4350*/  F2FP.SATFINITE.E4M3.F32.PACK_AB_MERGE_C R151, R39, R38, R9 ;  /* 0x000000262797723e */ /* 0x000fe20004807009 */
[----:B------:R-:W-:-:S02]  /*4360*/  IMAD.MOV.U32 R39, RZ, RZ, R25 ;  /* 0x000000ffff277224 */ /* 0x000fc400078e0019 */
        /* <DEDUP_REMOVED lines=21> */
[----:B------:R-:W-:Y:S01]  /*44c0*/  UMOV UR22, UR46 ;  /* 0x0000002e00167c82 */ /* 0x000fe20008000000 */
[----:B------:R-:W-:-:S05]  /*44d0*/  UMOV UR21, UR36 ;  /* 0x0000002400157c82 */ /* 0x000fca0008000000 */
.L_x_155:
[----:B------:R-:W-:-:S04]  /*44e0*/  UISETP.NE.AND UP0, UPT, UR21, 0x1, UPT ;  /* 0x000000011500788c */ /* 0x000fc8000bf05270 */
[----:B------:R-:W-:-:S04]  /*44f0*/  USEL UR46, URZ, 0x1, UP0 ;  /* 0x000000013f2e7887 */ /* 0x000fc80008000000 */
[----:B------:R-:W-:Y:S01]  /*4500*/  ULOP3.LUT UR46, UR22, UR46, URZ, 0x3c, !UPT ;  /* 0x0000002e162e7292 */ /* 0x000fe2000f8e3c3f */
[----:B------:R-:W-:Y:S11]  /*4510*/  @!P0 BRA `(.L_x_146) ;  /* 0x0000000000048947 */ /* 0x000ff60003800000 */
[----:B------:R-:W-:Y:S01]  /*4520*/  BPT.TRAP 0x1 ;  /* 0x000000040000795c */ /* 0x000fe20000300000 */
.L_x_146:
[----:B------:R-:W0:Y:S01]  /*4530*/  S2UR UR6, SR_CgaCtaId ;  /* 0x00000000000679c3 */ /* 0x000e220000008800 */
[----:B------:R-:W-:Y:S01]  /*4540*/  UIADD3 UR36, UR21, 0x1, URZ ;  /* 0x0000000115247890 */ /* 0x000fe2000fffe03f */
[----:B------:R-:W-:Y:S01]  /*4550*/  MOV R5, 0x400 ;  /* 0x0000040000057802 */ /* 0x000fe20000000f00 */
[----:B------:R-:W-:Y:S02]  /*4560*/  IMAD.U32 R6, RZ, RZ, UR46 ;  /* 0x0000002eff067e24 */ /* 0x000fe4000f8e00ff */
[----:B------:R-:W-:-:S03]  /*4570*/  UISETP.NE.AND UP0, UPT, UR36, 0x2, UPT ;  /* 0x000000022400788c */ /* 0x000fc6000bf05270 */
[----:B------:R-:W-:Y:S01]  /*4580*/  SHF.L.U32 R6, R6, 0x1f, RZ ;  /* 0x0000001f06067819 */ /* 0x000fe200000006ff */
[----:B------:R-:W-:-:S06]  /*4590*/  USEL UR36, UR36, URZ, UP0 ;  /* 0x0000003f24247287 */ /* 0x000fcc0008000000 */
[----:B------:R-:W-:Y:S02]  /*45a0*/  IMAD.U32 R11, RZ, RZ, UR36 ;  /* 0x00000024ff0b7e24 */ /* 0x000fe4000f8e00ff */
[----:B0-----:R-:W-:-:S05]  /*45b0*/  IMAD.U32 R2, RZ, RZ, UR6 ;  /* 0x00000006ff027e24 */ /* 0x001fca000f8e00ff */
[----:B------:R-:W-:-:S05]  /*45c0*/  LEA R0, R2, R5, 0x18 ;  /* 0x0000000502007211 */ /* 0x000fca00078ec0ff */
[----:B------:R-:W-:-:S04]  /*45d0*/  IMAD R11, R11, 0x8, R0 ;  /* 0x000000080b0b7824 */ /* 0x000fc800078e0200 */
[----:B------:R0:W1:Y:S01]  /*45e0*/  SYNCS.PHASECHK.TRANS64.TRYWAIT P1, [R11+URZ+0x13230], R6 ;  /* 0x013230060b0075a7 */ /* 0x000062000802017f */
[----:B------:R-:W-:Y:S05]  /*45f0*/  @!P0 BRA `(.L_x_147) ;  /* 0x0000000000048947 */ /* 0x000fea0003800000 */
[----:B------:R-:W-:Y:S01]  /*4600*/  BPT.TRAP 0x1 ;  /* 0x000000040000795c */ /* 0x000fe20000300000 */
.L_x_147:
[----:B-1----:R-:W-:Y:S05]  /*4610*/  @P1 BRA `(.L_x_148) ;  /* 0x0000000000081947 */ /* 0x002fea0003800000 */
[----:B------:R-:W1:Y:S02]  /*4620*/  SYNCS.PHASECHK.TRANS64.TRYWAIT P1, [R11+URZ+0x13230], R6 ;  /* 0x013230060b0075a7 */ /* 0x000e64000802017f */
[----:B-1----:R-:W-:Y:S05]  /*4630*/  @!P1 BRA `(.L_x_149) ;  /* 0x000000a400949947 */ /* 0x002fea0003800000 */
.L_x_148:
[----:B------:R-:W-:Y:S01]  /*4640*/  R2UR UR23, R4 ;  /* 0x00000000041772ca */ /* 0x000fe200000e0000 */
[----:B------:R-:W-:Y:S01]  /*4650*/  WARPGROUP.ARRIVE ;  /* 0x00000000000079c5 */ /* 0x000fe20000000000 */
[----:B------:R-:W-:Y:S01]  /*4660*/  UMOV UR11, 0x80000020 ;  /* 0x80000020000b7882 */ /* 0x000fe20000000000 */
[----:B------:R-:W-:Y:S01]  /*4670*/  UMOV UR12, UR8 ;  /* 0x00000008000c7c82 */ /* 0x000fe20008000000 */
[----:B------:R-:W-:Y:S01]  /*4680*/  UMOV UR13, UR9 ;  /* 0x00000009000d7c82 */ /* 0x000fe20008000000 */
[----:B------:R-:W-:Y:S01]  /*4690*/  UMOV UR15, 0x80000020 ;  /* 0x80000020000f7882 */ /* 0x000fe20000000000 */
[----:B------:R-:W-:Y:S01]  /*46a0*/  UMOV UR16, UR8 ;  /* 0x0000000800107c82 */ /* 0x000fe20008000000 */
[----:B------:R-:W-:Y:S01]  /*46b0*/  UMOV UR17, UR9 ;  /* 0x0000000900117c82 */ /* 0x000fe20008000000 */
[----:B------:R-:W-:Y:S01]  /*46c0*/  UMOV UR19, 0x80000020 ;  /* 0x8000002000137882 */ /* 0x000fe20000000000 */
[----:B------:R-:W-:-:S04]  /*46d0*/  UMOV UR7, 0x80000020 ;  /* 0x8000002000077882 */ /* 0x000fc80000000000 */
[----:B------:R-:W-:-:S04]  /*46e0*/  UIMAD UR23, UR36, 0x280, UR23 ;  /* 0x00000280241778a4 */ /* 0x000fc8000f8e0217 */
[----:B------:R-:W-:Y:S02]  /*46f0*/  UIADD3 UR14, UR23, 0x80, URZ ;  /* 0x00000080170e7890 */ /* 0x000fe4000fffe03f */
[----:B------:R-:W-:Y:S02]  /*4700*/  UIADD3 UR18, UR23, 0x100, URZ ;  /* 0x0000010017127890 */ /* 0x000fe4000fffe03f */
[----:B------:R-:W-:Y:S01]  /*4710*/  UMOV UR10, UR23 ;  /* 0x00000017000a7c82 */ /* 0x000fe20008000000 */
[----:B------:R-:W-:Y:S01]  /*4720*/  UIADD3 UR6, UR23, 0x200, URZ ;  /* 0x0000020017067890 */ /* 0x000fe2000fffe03f */
[----:B------:R-:W-:Y:S01]  /*4730*/  QGMMA.64x32x32.F32.E4M3.E4M3 R120, gdesc[UR8], RZ, !UPT, gsb0 ;  /* 0x00600000087879f3 */ /* 0x000fe2000c0008ff */
[----:B------:R-:W-:Y:S01]  /*4740*/  UIADD3 UR10, UR23, 0x180, URZ ;  /* 0x00000180170a7890 */ /* 0x000fe2000fffe03f */
        /* <DEDUP_REMOVED lines=18> */
[----:B------:R-:W-:Y:S01]  /*4870*/  UMOV UR10, UR6 ;  /* 0x00000006000a7c82 */ /* 0x000fe20008000000 */
[----:B------:R-:W-:Y:S01]  /*4880*/  UMOV UR11, 0x80000020 ;  /* 0x80000020000b7882 */ /* 0x000fe20000000000 */
[----:B------:R-:W-:Y:S01]  /*4890*/  UIADD3 UR6, UR23, 0x2, URZ ;  /* 0x0000000217067890 */ /* 0x000fe2000fffe03f */
[----:B------:R-:W-:Y:S02]  /*48a0*/  WARPGROUP.DEPBAR.LE gsb0, 0x0 ;  /* 0x00008000000079c5 */ /* 0x000fe40000010000 */
[----:B------:R-:W-:-:S06]  /*48b0*/  WARPGROUP.ARRIVE ;  /* 0x00000000000079c5 */ /* 0x000fcc0000000000 */
[----:B------:R-:W-:Y:S03]  /*48c0*/  QGMMA.64x32x32.F32.E4M3.E4M3 R56, gdesc[UR8], RZ, !UPT, gsb0 ;  /* 0x00600000083879f3 */ /* 0x000fe6000c0008ff */
[----:B------:R-:W-:Y:S02]  /*48d0*/  WARPGROUP.DEPBAR.LE gsb0, 0x0 ;  /* 0x00008000000079c5 */ /* 0x000fe40000010000 */
[----:B------:R-:W-:-:S06]  /*48e0*/  WARPGROUP.ARRIVE ;  /* 0x00000000000079c5 */ /* 0x000fcc0000000000 */
[----:B------:R-:W-:Y:S01]  /*48f0*/  QGMMA.64x32x32.F32.E4M3.E4M3 R120, gdesc[UR4], R120, gsb0 ;  /* 0x00600000047879f3 */ /* 0x000fe20008000878 */
[----:B------:R-:W-:Y:S01]  /*4900*/  UIADD3 UR6, UR23, 0x182, URZ ;  /* 0x0000018217067890 */ /* 0x000fe2000fffe03f */
[----:B------:R-:W-:Y:S01]  /*4910*/  UMOV UR7, 0x80000020 ;  /* 0x8000002000077882 */ /* 0x000fe20000000000 */
[----:B------:R-:W-:Y:S01]  /*4920*/  UIADD3 UR23, UR23, 0x202, URZ ;  /* 0x0000020217177890 */ /* 0x000fe2000fffe03f */
[----:B------:R-:W-:Y:S02]  /*4930*/  WARPGROUP.DEPBAR.LE gsb0, 0x0 ;  /* 0x00008000000079c5 */ /* 0x000fe40000010000 */
[----:B------:R-:W-:-:S06]  /*4940*/  WARPGROUP.ARRIVE ;  /* 0x00000000000079c5 */ /* 0x000fcc0000000000 */
[----:B------:R-:W-:Y:S03]  /*4950*/  QGMMA.64x32x32.F32.E4M3.E4M3 R104, gdesc[UR12], R104, gsb0 ;  /* 0x006000000c6879f3 */ /* 0x000fe60008000868 */
        /* <DEDUP_REMOVED lines=14> */
.L_x_150:
[----:B------:R-:W-:Y:S01]  /*4a40*/  R2UR UR11, R0 ;  /* 0x00000000000b72ca */ /* 0x000fe200000e0000 */
[----:B------:R-:W-:-:S05]  /*4a50*/  IMAD.U32 R5, RZ, RZ, UR22 ;  /* 0x00000016ff057e24 */ /* 0x000fca000f8e00ff */
[----:B------:R-:W-:-:S07]  /*4a60*/  SHF.L.U32 R5, R5, 0x1f, RZ ;  /* 0x0000001f05057819 */ /* 0x000fce00000006ff */
[----:B------:R-:W-:-:S09]  /*4a70*/  ULEA UR11, UR21, UR11, 0x3 ;  /* 0x0000000b150b7291 */ /* 0x000fd2000f8e183f */
[----:B------:R2:W3:Y:S01]  /*4a80*/  SYNCS.PHASECHK.TRANS64.TRYWAIT P1, [UR11+0x13250], R5 ;  /* 0x01325005ff0075a7 */ /* 0x0004e2000802014b */
[----:B------:R-:W-:Y:S05]  /*4a90*/  @!P0 BRA `(.L_x_151) ;  /* 0x0000000000048947 */ /* 0x000fea0003800000 */
[----:B------:R-:W-:Y:S01]  /*4aa0*/  BPT.TRAP 0x1 ;  /* 0x000000040000795c */ /* 0x000fe20000300000 */
.L_x_151:
[----:B---3--:R-:W-:Y:S05]  /*4ab0*/  @P1 BRA `(.L_x_152) ;  /* 0x0000000000081947 */ /* 0x008fea0003800000 */
[----:B------:R-:W3:Y:S02]  /*4ac0*/  SYNCS.PHASECHK.TRANS64.TRYWAIT P1, [UR11+0x13250], R5 ;  /* 0x01325005ff0075a7 */ /* 0x000ee4000802014b */
[----:B---3--:R-:W-:Y:S05]  /*4ad0*/  @!P1 BRA `(.L_x_153) ;  /* 0x000000a000809947 */ /* 0x008fea0003800000 */
.L_x_152:
[----:B01----:R-:W-:Y:S01]  /*4ae0*/  FMNMX.FTZ R6, R120, R10, !PT ;  /* 0x0000000a78067209 */ /* 0x003fe20007810000 */
[----:B------:R-:W-:Y:S01]  /*4af0*/  WARPGROUP.ARRIVE ;  /* 0x00000000000079c5 */ /* 0x000fe20000000000 */
[----:B------:R-:W-:Y:S01]  /*4b00*/  R2UR UR6, R0 ;  /* 0x00000000000672ca */ /* 0x000fe200000e0000 */
[----:B------:R-:W-:Y:S01]  /*4b10*/  UMOV UR7, 0xc0000010 ;  /* 0xc000001000077882 */ /* 0x000fe20000000000 */
[----:B------:R-:W-:Y:S02]  /*4b20*/  FMNMX.FTZ R13, R121, R6, !PT ;  /* 0x00000006790d7209 */ /* 0x000fe40007810000 */
[----:B------:R-:W-:Y:S02]  /*4b30*/  FMNMX.FTZ R6, R122, R9, !PT ;  /* 0x000000097a067209 */ /* 0x000fe40007810000 */
[----:B------:R-:W-:Y:S02]  /*4b40*/  FMNMX.FTZ R12, R124, R13, !PT ;  /* 0x0000000d7c0c7209 */ /* 0x000fe40007810000 */
[----:B--2---:R-:W-:-:S02]  /*4b50*/  FMNMX.FTZ R5, R123, R6, !PT ;  /* 0x000000067b057209 */ /* 0x004fc40007810000 */
[----:B------:R-:W-:Y:S02]  /*4b60*/  FMNMX.FTZ R13, R125, R12, !PT ;  /* 0x0000000c7d0d7209 */ /* 0x000fe40007810000 */
[----:B------:R-:W-:Y:S01]  /*4b70*/  FMNMX.FTZ R6, R126, R5, !PT ;  /* 0x000000057e067209 */ /* 0x000fe20007810000 */
[----:B------:R-:W-:Y:S01]  /*4b80*/  UIADD3 UR6, UR6, 0x1000, URZ ;  /* 0x0000100006067890 */ /* 0x000fe2000fffe03f */
[----:B------:R-:W-:Y:S02]  /*4b90*/  FMNMX.FTZ R12, R128, R13, !PT ;  /* 0x0000000d800c7209 */ /* 0x000fe40007810000 */
[----:B------:R-:W-:Y:S01]  /*4ba0*/  FMNMX.FTZ R5, R127, R6, !PT ;  /* 0x000000067f057209 */ /* 0x000fe20007810000 */
[----:B------:R-:W-:Y:S01]  /*4bb0*/  USHF.R.U32.HI UR6, URZ, 0x4, UR6 ;  /* 0x000000043f067899 */ /* 0x000fe20008011606 */
[----:B------:R-:W-:Y:S02]  /*4bc0*/  FMNMX.FTZ R13, R129, R12, !PT ;  /* 0x0000000c810d7209 */ /* 0x000fe40007810000 */
[----:B------:R-:W-:Y:S01]  /*4bd0*/  FMNMX.FTZ R6, R130, R5, !PT ;  /* 0x0000000582067209 */ /* 0x000fe20007810000 */
[----:B------:R-:W-:Y:S01]  /*4be0*/  ULOP3.LUT UR6, UR6, 0x3fff, URZ, 0xc0, !UPT ;  /* 0x00003fff06067892 */ /* 0x000fe2000f8ec03f */
[----:B------:R-:W-:-:S02]  /*4bf0*/  FMNMX.FTZ R12, R132, R13, !PT ;  /* 0x0000000d840c7209 */ /* 0x000fc40007810000 */
[----:B------:R-:W-:Y:S01]  /*4c00*/  FMNMX.FTZ R5, R131, R6, !PT ;  /* 0x0000000683057209 */ /* 0x000fe20007810000 */
[----:B------:R-:W-:Y:S01]  /*4c10*/  ULOP3.LUT UR6, UR6, 0x10000, URZ, 0xfc, !UPT ;  /* 0x0001000006067892 */ /* 0x000fe2000f8efc3f */
[----:B------:R-:W-:Y:S02]  /*4c20*/  FMNMX.FTZ R13, R133, R12, !PT ;  /* 0x0000000c850d7209 */ /* 0x000fe40007810000 */
[----:B------:R-:W-:Y:S01]  /*4c30*/  FMNMX.FTZ R6, R134, R5, !PT ;  /* 0x0000000586067209 */ /* 0x000fe20007810000 */
[----:B------:R-:W-:Y:S01]  /*4c40*/  UIMAD UR10, UR21, 0x280, UR6 ;  /* 0x00000280150a78a4 */ /* 0x000fe2000f8e0206 */
[----:B------:R-:W-:Y:S02]  /*4c50*/  FMNMX.FTZ R12, R104, R13, !PT ;  /* 0x0000000d680c7209 */ /* 0x000fe40007810000 */
[----:B------:R-:W-:Y:S02]  /*4c60*/  FMNMX.FTZ R5, R135, R6, !PT ;  /* 0x0000000687057209 */ /* 0x000fe40007810000 */
[----:B------:R-:W-:-:S02]  /*4c70*/  FMNMX.FTZ R13, R105, R12, !PT ;  /* 0x0000000c690d7209 */ /* 0x000fc40007810000 */
[----:B------:R-:W-:Y:S01]  /*4c80*/  UMOV UR6, UR10 ;  /* 0x0000000a00067c82 */ /* 0x000fe20008000000 */
[----:B------:R-:W-:Y:S01]  /*4c90*/  FMNMX.FTZ R6, R106, R5, !PT ;  /* 0x000000056a067209 */ /* 0x000fe20007810000 */
[----:B------:R-:W-:Y:S01]  /*4ca0*/  QGMMA.64x64x32.F32.E4M3.E4M3 R24, R152, gdesc[UR4], R24, gsb0 ;  /* 0x00e0000498187df3 */ /* 0x000fe20008000818 */
[----:B------:R-:W-:Y:S01]  /*4cb0*/  FMNMX.FTZ R12, R108, R13, !PT ;  /* 0x0000000d6c0c7209 */ /* 0x000fe20007810000 */
[----:B------:R-:W-:Y:S01]  /*4cc0*/  UIADD3 UR6, UR10, 0x80, URZ ;  /* 0x000000800a067890 */ /* 0x000fe2000fffe03f */
[----:B------:R-:W-:Y:S01]  /*4cd0*/  FMNMX.FTZ R5, R107, R6, !PT ;  /* 0x000000066b057209 */ /* 0x000fe20007810000 */
[----:B------:R-:W-:Y:S01]  /*4ce0*/  UMOV UR7, 0xc0000010 ;  /* 0xc000001000077882 */ /* 0x000fe20000000000 */
        /* <DEDUP_REMOVED lines=36> */
[----:B------:R-:W-:Y:S01]  /*4f30*/  FMNMX.FTZ R13, R81, R12, !PT ;  /* 0x0000000c510d7209 */ /* 0x000fe20007810000 */
[----:B------:R-:W-:Y:S02]  /*4f40*/  WARPGROUP.DEPBAR.LE gsb0, 0x0 ;  /* 0x00008000000079c5 */ /* 0x000fe40000010000 */
[----:B------:R-:W-:Y:S01]  /*4f50*/  WARPGROUP.ARRIVE ;  /* 0x00000000000079c5 */ /* 0x000fe20000000000 */
[----:B------:R-:W-:-:S02]  /*4f60*/  FMNMX.FTZ R6, R82, R5, !PT ;  /* 0x0000000552067209 */ /* 0x000fc40007810000 */
[----:B------:R-:W-:Y:S02]  /*4f70*/  FMNMX.FTZ R12, R84, R13, !PT ;  /* 0x0000000d540c7209 */ /* 0x000fe40007810000 */
[----:B------:R-:W-:Y:S01]  /*4f80*/  FMNMX.FTZ R5, R83, R6, !PT ;  /* 0x0000000653057209 */ /* 0x000fe20007810000 */
[----:B------:R-:W-:Y:S01]  /*4f90*/  QGMMA.64x64x32.F32.E4M3.E4M3 R24, R136, gdesc[UR4], R24, gsb0 ;  /* 0x00e0000488187df3 */ /* 0x000fe20008000818 */
[----:B------:R-:W-:Y:S01]  /*4fa0*/  FMNMX.FTZ R13, R85, R12, !PT ;  /* 0x0000000c550d7209 */ /* 0x000fe20007810000 */
[----:B------:R-:W-:Y:S01]  /*4fb0*/  UIADD3 UR6, UR10, 0x100, URZ ;  /* 0x000001000a067890 */ /* 0x000fe2000fffe03f */
[----:B------:R-:W-:Y:S01]  /*4fc0*/  FMNMX.FTZ R6, R86, R5, !PT ;  /* 0x0000000556067209 */ /* 0x000fe20007810000 */
[----:B------:R-:W-:Y:S01]  /*4fd0*/  UMOV UR7, 0xc0000010 ;  /* 0xc000001000077882 */ /* 0x000fe20000000000 */
        /* <DEDUP_REMOVED lines=14> */
[----:B------:R-:W-:Y:S02]  /*50c0*/  ISETP.NE.AND P1, PT, R3, RZ, PT ;  /* 0x000000ff0300720c */ /* 0x000fe40003f25270 */
[----:B------:R-:W-:Y:S02]  /*50d0*/  FMNMX.FTZ R6, R70, R5, !PT ;  /* 0x0000000546067209 */ /* 0x000fe40007810000 */
[----:B------:R-:W-:Y:S02]  /*50e0*/  FMNMX.FTZ R5, R69, R12, !PT ;  /* 0x0000000c45057209 */ /* 0x000fe40007810000 */
[----:B------:R-:W-:-:S03]  /*50f0*/  FMNMX.FTZ R6, R71, R6, !PT ;  /* 0x0000000647067209 */ /* 0x000fc60007810000 */
[----:B------:R-:W0:Y:S04]  /*5100*/  SHFL.BFLY PT, R13, R5, 0x2, 0x1f ;  /* 0x0c401f00050d7f89 */ /* 0x000e2800000e0000 */
[----:B------:R-:W1:Y:S01]  /*5110*/  SHFL.BFLY PT, R12, R6, 0x2, 0x1f ;  /* 0x0c401f00060c7f89 */ /* 0x000e6200000e0000 */
[----:B0-----:R-:W-:Y:S02]  /*5120*/  FMNMX.FTZ R5, R5, R13, !PT ;  /* 0x0000000d05057209 */ /* 0x001fe40007810000 */
[----:B-1----:R-:W-:-:S03]  /*5130*/  FMNMX.FTZ R6, R6, R12, !PT ;  /* 0x0000000c06067209 */ /* 0x002fc60007810000 */
[----:B------:R-:W0:Y:S04]  /*5140*/  SHFL.BFLY PT, R13, R5, 0x1, 0x1f ;  /* 0x0c201f00050d7f89 */ /* 0x000e2800000e0000 */
[----:B------:R-:W1:Y:S01]  /*5150*/  SHFL.BFLY PT, R12, R6, 0x1, 0x1f ;  /* 0x0c201f00060c7f89 */ /* 0x000e6200000e0000 */
[----:B------:R-:W-:Y:S02]  /*5160*/  WARPGROUP.DEPBAR.LE gsb0, 0x0 ;  /* 0x00008000000079c5 */ /* 0x000fe40000010000 */
[----:B------:R-:W-:-:S06]  /*5170*/  WARPGROUP.ARRIVE ;  /* 0x00000000000079c5 */ /* 0x000fcc0000000000 */
[----:B------:R-:W-:Y:S01]  /*5180*/  QGMMA.64x64x32.F32.E4M3.E4M3 R24, R140, gdesc[UR4], R24, gsb0 ;  /* 0x00e000048c187df3 */ /* 0x000fe20008000818 */
[----:B------:R-:W-:Y:S01]  /*5190*/  UIADD3 UR6, UR10, 0x180, URZ ;  /* 0x000001800a067890 */ /* 0x000fe2000fffe03f */
[----:B------:R-:W-:Y:S01]  /*51a0*/  UMOV UR7, 0xc0000010 ;  /* 0xc000001000077882 */ /* 0x000fe20000000000 */
[----:B0-----:R-:W-:Y:S02]  /*51b0*/  FMNMX.FTZ R5, R5, R13, !PT ;  /* 0x0000000d05057209 */ /* 0x001fe40007810000 */
[----:B-1----:R-:W-:Y:S01]  /*51c0*/  FMNMX.FTZ R6, R6, R12, !PT ;  /* 0x0000000c06067209 */ /* 0x002fe20007810000 */
[----:B------:R-:W-:Y:S02]  /*51d0*/  IMAD.U32 R12, RZ, RZ, UR45 ;  /* 0x0000002dff0c7e24 */ /* 0x000fe4000f8e00ff */
[----:B------:R-:W-:-:S02]  /*51e0*/  FADD.FTZ R10, -R5, R10 ;  /* 0x0000000a050a7221 */ /* 0x000fc40000010100 */
[----:B------:R-:W-:Y:S01]  /*51f0*/  FFMA.FTZ R12, R5, R12, -8 ;  /* 0xc1000000050c7423 */ /* 0x000fe2000001000c */
[----:B------:R-:W-:-:S01]  /*5200*/  FADD.FTZ R9, -R6, R9 ;  /* 0x0000000906097221 */ /* 0x000fc20000010100 */
[----:B------:R-:W-:-:S02]  /*5210*/  FMUL.FTZ R10, R10, UR45 ;  /* 0x0000002d0a0a7c20 */ /* 0x000fc40008410000 */
[----:B------:R-:W-:-:S01]  /*5220*/  FFMA.FTZ R20, R125, UR45, -R12 ;  /* 0x0000002d7d147c23 */ /* 0x000fc2000801080c */
[----:B------:R-:W-:Y:S02]  /*5230*/  IMAD.U32 R125, RZ, RZ, UR45 ;  /* 0x0000002dff7d7e24 */ /* 0x000fe4000f8e00ff */
        /* <DEDUP_REMOVED lines=39> */
[----:B------:R-:W-:Y:S01]  /*54b0*/  FFMA.FTZ R12, R6, R125, -8 ;  /* 0xc1000000060c7423 */ /* 0x000fe2000001007d */
[----:B------:R-:W-:Y:S01]  /*54c0*/  FMUL.FTZ R9, R9, UR45 ;  /* 0x0000002d09097c20 */ /* 0x000fe20008410000 */
[----:B------:R-:W-:Y:S02]  /*54d0*/  MUFU.EX2 R10, R10 ;  /* 0x0000000a000a7308 */ /* 0x000fe40000000800 */
[----:B------:R-:W-:-:S01]  /*54e0*/  FFMA.FTZ R122, R122, UR45, -R12 ;  /* 0x0000002d7a7a7c23 */ /* 0x000fc2000801080c */
[--C-:B------:R-:W-:Y:S01]  /*54f0*/  FFMA.FTZ R123, R123, UR45, -R12.reuse ;  /* 0x0000002d7b7b7c23 */ /* 0x100fe2000801080c */
[----:B------:R-:W-:-:S01]  /*5500*/  FFMA.FTZ R125, R126, UR45, -R12 ;  /* 0x0000002d7e7d7c23 */ /* 0x000fc2000801080c */
[--C-:B------:R-:W-:Y:S01]  /*5510*/  FFMA.FTZ R126, R127, UR45, -R12.reuse ;  /* 0x0000002d7f7e7c23 */ /* 0x100fe2000801080c */
[----:B------:R-:W-:-:S01]  /*5520*/  FFMA.FTZ R127, R130, UR45, -R12 ;  /* 0x0000002d827f7c23 */ /* 0x000fc2000801080c */
[--C-:B------:R-:W-:Y:S01]  /*5530*/  FFMA.FTZ R128, R131, UR45, -R12.reuse ;  /* 0x0000002d83807c23 */ /* 0x100fe2000801080c */
[----:B------:R-:W0:Y:S01]  /*5540*/  MUFU.EX2 R13, R13 ;  /* 0x0000000d000d7308 */ /* 0x000e220000000800 */
[----:B------:R-:W-:-:S01]  /*5550*/  FFMA.FTZ R129, R134, UR45, -R12 ;  /* 0x0000002d86817c23 */ /* 0x000fc2000801080c */
[--C-:B------:R-:W-:Y:S01]  /*5560*/  FFMA.FTZ R130, R135, UR45, -R12.reuse ;  /* 0x0000002d87827c23 */ /* 0x100fe2000801080c */
[----:B------:R-:W-:-:S01]  /*5570*/  FFMA.FTZ R106, R106, UR45, -R12 ;  /* 0x0000002d6a6a7c23 */ /* 0x000fc2000801080c */
[----:B------:R-:W-:Y:S01]  /*5580*/  FFMA.FTZ R107, R107, UR45, -R12 ;  /* 0x0000002d6b6b7c23 */ /* 0x000fe2000801080c */
[----:B------:R-:W-:-:S02]  /*5590*/  WARPGROUP.DEPBAR.LE gsb0, 0x0 ;  /* 0x00008000000079c5 */ /* 0x000fc40000010000 */
[----:B------:R-:W-:Y:S01]  /*55a0*/  WARPGROUP.ARRIVE ;  /* 0x00000000000079c5 */ /* 0x000fe20000000000 */
[----:B------:R-:W-:Y:S01]  /*55b0*/  MUFU.EX2 R9, R9 ;  /* 0x0000000900097308 */ /* 0x000fe20000000800 */
[----:B------:R-:W-:-:S01]  /*55c0*/  FFMA.FTZ R110, R110, UR45, -R12 ;  /* 0x0000002d6e6e7c23 */ /* 0x000fc2000801080c */
[--C-:B------:R-:W-:Y:S01]  /*55d0*/  FFMA.FTZ R111, R111, UR45, -R12.reuse ;  /* 0x0000002d6f6f7c23 */ /* 0x100fe2000801080c */
[----:B------:R-:W-:-:S01]  /*55e0*/  FFMA.FTZ R114, R114, UR45, -R12 ;  /* 0x0000002d72727c23 */ /* 0x000fc2000801080c */
[--C-:B------:R-:W-:Y:S01]  /*55f0*/  FFMA.FTZ R115, R115, UR45, -R12.reuse ;  /* 0x0000002d73737c23 */ /* 0x100fe2000801080c */
[----:B------:R-:W-:Y:S01]  /*5600*/  QGMMA.64x64x32.F32.E4M3.E4M3 R24, R144, gdesc[UR4], R24, gsb0 ;  /* 0x00e0000490187df3 */ /* 0x000fe20008000818 */
[----:B------:R-:W-:-:S01]  /*5610*/  FFMA.FTZ R118, R118, UR45, -R12 ;  /* 0x0000002d76767c23 */ /* 0x000fc2000801080c */
[----:B------:R-:W-:Y:S01]  /*5620*/  FFMA.FTZ R119, R119, UR45, -R12 ;  /* 0x0000002d77777c23 */ /* 0x000fe2000801080c */
        /* <DEDUP_REMOVED lines=9> */
[----:B------:R-:W-:Y:S01]  /*56c0*/  UIADD3 UR6, UR10, 0x200, URZ ;  /* 0x000002000a067890 */ /* 0x000fe2000fffe03f */
[--C-:B------:R-:W-:Y:S01]  /*56d0*/  FFMA.FTZ R102, R102, UR45, -R12.reuse ;  /* 0x0000002d66667c23 */ /* 0x100fe2000801080c */
[----:B------:R-:W-:-:S01]  /*56e0*/  FFMA.FTZ R103, R103, UR45, -R12 ;  /* 0x0000002d67677c23 */ /* 0x000fc2000801080c */
[----:B------:R-:W-:Y:S01]  /*56f0*/  UMOV UR7, 0xc0000010 ;  /* 0xc000001000077882 */ /* 0x000fe20000000000 */
        /* <DEDUP_REMOVED lines=12> */
[----:B0-----:R-:W-:-:S01]  /*57c0*/  FADD.FTZ R132, R14, R7 ;  /* 0x000000070e847221 */ /* 0x001fc20000010000 */
[--C-:B------:R-:W-:Y:S01]  /*57d0*/  FFMA.FTZ R59, R59, UR45, -R12.reuse ;  /* 0x0000002d3b3b7c23 */ /* 0x100fe2000801080c */
[----:B------:R-:W-:-:S01]  /*57e0*/  FFMA.FTZ R62, R62, UR45, -R12 ;  /* 0x0000002d3e3e7c23 */ /* 0x000fc2000801080c */
[--C-:B------:R-:W-:Y:S01]  /*57f0*/  FFMA.FTZ R63, R63, UR45, -R12.reuse ;  /* 0x0000002d3f3f7c23 */ /* 0x100fe2000801080c */
[----:B------:R-:W-:-:S01]  /*5800*/  FFMA.FTZ R66, R66, UR45, -R12 ;  /* 0x0000002d42427c23 */ /* 0x000fc2000801080c */
[--C-:B------:R-:W-:Y:S01]  /*5810*/  FFMA.FTZ R67, R67, UR45, -R12.reuse ;  /* 0x0000002d43437c23 */ /* 0x100fe2000801080c */
[----:B------:R-:W-:-:S01]  /*5820*/  FFMA.FTZ R70, R70, UR45, -R12 ;  /* 0x0000002d46467c23 */ /* 0x000fc2000801080c */
[----:B------:R-:W0:Y:S01]  /*5830*/  MUFU.EX2 R125, R125 ;  /* 0x0000007d007d7308 */ /* 0x000e220000000800 */
[----:B--2---:R-:W-:-:S01]  /*5840*/  FADD.FTZ R8, R123, R8 ;  /* 0x000000087b087221 */ /* 0x004fc20000010000 */
[----:B------:R-:W-:-:S06]  /*5850*/  FFMA.FTZ R12, R71, UR45, -R12 ;  /* 0x0000002d470c7c23 */ /* 0x000fcc000801080c */
        /* <DEDUP_REMOVED lines=10> */
[----:B------:R-:W-:Y:S02]  /*5900*/  WARPGROUP.DEPBAR.LE gsb0, 0x0 ;  /* 0x00008000000079c5 */ /* 0x000fe40000010000 */
[----:B------:R-:W-:-:S04]  /*5910*/  WARPGROUP.ARRIVE ;  /* 0x00000000000079c5 */ /* 0x000fc80000000000 */
[----:B------:R-:W0:Y:S01]  /*5920*/  MUFU.EX2 R128, R128 ;  /* 0x0000008000807308 */ /* 0x000e220000000800 */
[----:B--2---:R-:W-:-:S01]  /*5930*/  FADD.FTZ R131, R127, R132 ;  /* 0x000000847f837221 */ /* 0x004fc20000010000 */
[----:B------:R-:W-:Y:S06]  /*5940*/  QGMMA.64x64x32.F32.E4M3.E4M3 R24, R148, gdesc[UR4], R24, gsb0 ;  /* 0x00e0000494187df3 */ /* 0x000fec0008000818 */
        /* <DEDUP_REMOVED lines=19> */
[----:B-1----:R-:W-:-:S01]  /*5a80*/  FADD.FTZ R131, R107, R132 ;  /* 0x000000846b837221 */ /* 0x002fc20000010000 */
[----:B------:R-:W-:-:S06]  /*5a90*/  WARPGROUP.DEPBAR.LE gsb0, 0x0 ;  /* 0x00008000000079c5 */ /* 0x000fcc0000010000 */
        /* <DEDUP_REMOVED lines=90> */
[----:B------:R-:W-:-:S05]  /*6040*/  @!P1 VIADD R7, R11, 0x13240 ;  /* 0x000132400b079836 */ /* 0x000fca0000000000 */
[----:B------:R-:W-:Y:S01]  /*6050*/  @!P1 PRMT R7, RZ, 0x654, R7 ;  /* 0x00000654ff079816 */ /* 0x000fe20000000007 */
[----:B------:R-:W1:Y:S01]  /*6060*/  MUFU.EX2 R59, R59 ;  /* 0x0000003b003b7308 */ /* 0x000e620000000800 */
[----:B0-----:R-:W-:-:S02]  /*6070*/  FADD.FTZ R132, R58, R131 ;  /* 0x000000833a847221 */ /* 0x001fc40000010000 */
[----:B------:R0:W-:Y:S05]  /*6080*/  @!P1 SYNCS.ARRIVE.TRANS64.RED.A1T0 RZ, [R7+URZ], RZ ;  /* 0x000000ff07ff99a7 */ /* 0x0001ea000810043f */
[----:B------:R-:W3:Y:S01]  /*6090*/  MUFU.EX2 R60, R60 ;  /* 0x0000003c003c7308 */ /* 0x000ee20000000800 */
[----:B--2---:R-:W-:-:S07]  /*60a0*/  FADD.FTZ R131, R57, R8 ;  /* 0x0000000839837221 */ /* 0x004fce0000010000 */
[----:B------:R-:W2:Y:S01]  /*60b0*/  MUFU.EX2 R62, R62 ;  /* 0x0000003e003e7308 */ /* 0x000ea20000000800 */
[----:B-1----:R-:W-:-:S07]  /*60c0*/  FADD.FTZ R133, R59, R132 ;  /* 0x000000843b857221 */ /* 0x002fce0000010000 */
[----:B------:R-:W0:Y:S01]  /*60d0*/  MUFU.EX2 R61, R61 ;  /* 0x0000003d003d7308 */ /* 0x000e220000000800 */
[----:B---3--:R-:W-:-:S07]  /*60e0*/  FADD.FTZ R8, R60, R131 ;  /* 0x000000833c087221 */ /* 0x008fce0000010000 */
[----:B------:R-:W1:Y:S01]  /*60f0*/  MUFU.EX2 R63, R63 ;  /* 0x0000003f003f7308 */ /* 0x000e620000000800 */
[----:B--2---:R-:W-:-:S07]  /*6100*/  FADD.FTZ R132, R62, R133 ;  /* 0x000000853e847221 */ /* 0x004fce0000010000 */
[----:B------:R-:W2:Y:S01]  /*6110*/  MUFU.EX2 R64, R64 ;  /* 0x0000004000407308 */ /* 0x000ea20000000800 */
[----:B0-----:R-:W-:-:S07]  /*6120*/  FADD.FTZ R7, R61, R8 ;  /* 0x000000083d077221 */ /* 0x001fce0000010000 */
[----:B------:R-:W-:Y:S01]  /*6130*/  MUFU.EX2 R66, R66 ;  /* 0x0000004200427308 */ /* 0x000fe20000000800 */
[----:B-1----:R-:W-:-:S07]  /*6140*/  FADD.FTZ R71, R63, R132 ;  /* 0x000000843f477221 */ /* 0x002fce0000010000 */
[----:B------:R-:W0:Y:S01]  /*6150*/  MUFU.EX2 R65, R65 ;  /* 0x0000004100417308 */ /* 0x000e220000000800 */
[----:B--2---:R-:W-:-:S07]  /*6160*/  FADD.FTZ R8, R64, R7 ;  /* 0x0000000740087221 */ /* 0x004fce0000010000 */
[----:B------:R-:W-:Y:S08]  /*6170*/  MUFU.EX2 R67, R67 ;  /* 0x0000004300437308 */ /* 0x000ff00000000800 */
[----:B------:R-:W1:Y:S01]  /*6180*/  MUFU.EX2 R68, R68 ;  /* 0x0000004400447308 */ /* 0x000e620000000800 */
[----:B0-----:R-:W-:-:S07]  /*6190*/  FADD.FTZ R7, R65, R8 ;  /* 0x0000000841077221 */ /* 0x001fce0000010000 */
[----:B------:R0:W2:Y:S08]  /*61a0*/  MUFU.EX2 R11, R70 ;  /* 0x00000046000b7308 */ /* 0x0000b00000000800 */
[----:B------:R-:W3:Y:S01]  /*61b0*/  MUFU.EX2 R69, R69 ;  /* 0x0000004500457308 */ /* 0x000ee20000000800 */
[----:B0-----:R-:W-:-:S01]  /*61c0*/  FADD.FTZ R70, R66, R71 ;  /* 0x0000004742467221 */ /* 0x001fc20000010000 */
[----:B-1----:R-:W-:-:S03]  /*61d0*/  FADD.FTZ R8, R68, R7 ;  /* 0x0000000744087221 */ /* 0x002fc60000010000 */
[----:B------:R-:W-:-:S03]  /*61e0*/  FADD.FTZ R70, R67, R70 ;  /* 0x0000004643467221 */ /* 0x000fc60000010000 */
[----:B------:R-:W0:Y:S01]  /*61f0*/  MUFU.EX2 R12, R12 ;  /* 0x0000000c000c7308 */ /* 0x000e220000000800 */
[----:B--2---:R-:W-:-:S01]  /*6200*/  FADD.FTZ R71, R11, R70 ;  /* 0x000000460b477221 */ /* 0x004fc20000010000 */
[----:B---3--:R-:W-:-:S03]  /*6210*/  FADD.FTZ R7, R69, R8 ;  /* 0x0000000845077221 */ /* 0x008fc60000010000 */
[----:B0-----:R-:W-:Y:S01]  /*6220*/  FADD.FTZ R8, R12, R71 ;  /* 0x000000470c087221 */ /* 0x001fe20000010000 */
[----:B------:R-:W-:Y:S06]  /*6230*/  @!P0 BRA `(.L_x_154) ;  /* 0x0000000000048947 */ /* 0x000fec0003800000 */
[----:B------:R-:W-:Y:S01]  /*6240*/  BPT.TRAP 0x1 ;  /* 0x000000040000795c */ /* 0x000fe20000300000 */
.L_x_154:
[----:B------:R-:W-:Y:S01]  /*6250*/  R2UR UR7, R2 ;  /* 0x00000000020772ca */ /* 0x000fe200000e0000 */
[----:B------:R-:W-:Y:S01]  /*6260*/  UISETP.GT.AND UP0, UPT, UR20, UR44, UPT ;  /* 0x0000002c1400728c */ /* 0x000fe2000bf04270 */
[----:B------:R-:W-:Y:S01]  /*6270*/  F2FP.SATFINITE.E4M3.F32.PACK_AB_MERGE_C R15, R20, R15, RZ ;  /* 0x0000000f140f723e */ /* 0x000fe200048070ff */
[----:B------:R-:W-:Y:S01]  /*6280*/  UIADD3 UR6, UR11, 0x13260, URZ ;  /* 0x000132600b067890 */ /* 0x000fe2000fffe03f */
[----:B------:R-:W-:Y:S01]  /*6290*/  F2FP.SATFINITE.E4M3.F32.PACK_AB_MERGE_C R125, R126, R125, RZ ;  /* 0x0000007d7e7d723e */ /* 0x000fe200048070ff */
[----:B------:R-:W-:Y:S01]  /*62a0*/  UIADD3 UR20, UR20, -0x1, URZ ;  /* 0xffffffff14147890 */ /* 0x000fe2000fffe03f */
[----:B------:R-:W-:Y:S01]  /*62b0*/  F2FP.SATFINITE.E4M3.F32.PACK_AB_MERGE_C R121, R124, R121, RZ ;  /* 0x000000797c79723e */ /* 0x000fe200048070ff */
[----:B------:R-:W-:Y:S01]  /*62c0*/  UMOV UR22, UR46 ;  /* 0x0000002e00167c82 */ /* 0x000fe20008000000 */
[----:B------:R-:W-:Y:S01]  /*62d0*/  PLOP3.LUT P1, PT, PT, PT, UP0, 0x80, 0x0 ;  /* 0x000000000000781c */ /* 0x000fe20003f2f008 */
[----:B------:R-:W-:Y:S01]  /*62e0*/  UMOV UR21, UR36 ;  /* 0x0000002400157c82 */ /* 0x000fe20008000000 */
[----:B------:R-:W-:Y:S01]  /*62f0*/  F2FP.SATFINITE.E4M3.F32.PACK_AB_MERGE_C R129, R130, R129, RZ ;  /* 0x000000818281723e */ /* 0x000fe200048070ff */
[----:B------:R-:W-:Y:S01]  /*6300*/  FMUL.FTZ R24, R24, R10 ;  /* 0x0000000a18187220 */ /* 0x000fe20000410000 */
[----:B------:R-:W-:Y:S01]  /*6310*/  F2FP.SATFINITE.E4M3.F32.PACK_AB_MERGE_C R108, R109, R108, RZ ;  /* 0x0000006c6d6c723e */ /* 0x000fe200048070ff */
[----:B------:R-:W-:Y:S01]  /*6320*/  UPRMT UR6, UR7, 0x654, UR6 ;  /* 0x0000065407067896 */ /* 0x000fe20008000006 */
[----:B------:R-:W-:Y:S01]  /*6330*/  F2FP.SATFINITE.E4M3.F32.PACK_AB_MERGE_C R110, R111, R110, RZ ;  /* 0x0000006e6f6e723e */ /* 0x000fe200048070ff */
[----:B------:R-:W-:Y:S01]  /*6340*/  FMUL.FTZ R25, R25, R10 ;  /* 0x0000000a19197220 */ /* 0x000fe20000410000 */
[----:B------:R-:W-:Y:S01]  /*6350*/  F2FP.SATFINITE.E4M3.F32.PACK_AB_MERGE_C R116, R117, R116, RZ ;  /* 0x000000747574723e */ /* 0x000fe200048070ff */
[----:B------:R-:W-:Y:S01]  /*6360*/  FMUL.FTZ R28, R28, R10 ;  /* 0x0000000a1c1c7220 */ /* 0x000fe20000410000 */
[----:B------:R-:W-:Y:S01]  /*6370*/  F2FP.SATFINITE.E4M3.F32.PACK_AB_MERGE_C R118, R119, R118, RZ ;  /* 0x000000767776723e */ /* 0x000fe200048070ff */
[----:B------:R-:W-:Y:S01]  /*6380*/  FMUL.FTZ R29, R29, R10 ;  /* 0x0000000a1d1d7220 */ /* 0x000fe20000410000 */
[----:B------:R-:W-:Y:S01]  /*6390*/  F2FP.SATFINITE.E4M3.F32.PACK_AB_MERGE_C R92, R93, R92, RZ ;  /* 0x0000005c5d5c723e */ /* 0x000fe200048070ff */
[----:B------:R-:W-:Y:S01]  /*63a0*/  FMUL.FTZ R32, R32, R10 ;  /* 0x0000000a20207220 */ /* 0x000fe20000410000 */
[----:B------:R-:W-:Y:S01]  /*63b0*/  F2FP.SATFINITE.E4M3.F32.PACK_AB_MERGE_C R94, R95, R94, RZ ;  /* 0x0000005e5f5e723e */ /* 0x000fe200048070ff */
[----:B------:R-:W-:Y:S01]  /*63c0*/  SYNCS.ARRIVE.TRANS64.RED.A1T0 RZ, [UR6], RZ ;  /* 0x000000ffffff79a7 */ /* 0x000fe20008100406 */
        /* <DEDUP_REMOVED lines=17> */
[-C--:B------:R-:W-:Y:S01]  /*64e0*/  FMUL.FTZ R49, R49, R10.reuse ;  /* 0x0000000a31317220 */ /* 0x080fe20000410000 */
[----:B------:R-:W-:Y:S01]  /*64f0*/  F2FP.SATFINITE.E4M3.F32.PACK_AB_MERGE_C R11, R12, R11, RZ ;  /* 0x0000000b0c0b723e */ /* 0x000fe200048070ff */
        /* <DEDUP_REMOVED lines=17> */
[----:B------:R-:W-:Y:S01]  /*6610*/  FMUL.FTZ R55, R55, R9 ;  /* 0x0000000937377220 */ /* 0x000fe20000410000 */
[----:B------:R-:W-:Y:S01]  /*6620*/  F2FP.SATFINITE.E4M3.F32.PACK_AB_MERGE_C R152, R14, R13, R15 ;  /* 0x0000000d0e98723e */ /* 0x000fe2000480700f */
[----:B------:R-:W-:Y:S01]  /*6630*/  IMAD.MOV.U32 R9, RZ, RZ, R6 ;  /* 0x000000ffff097224 */ /* 0x000fe200078e0006 */
[----:B------:R-:W-:Y:S01]  /*6640*/  F2FP.SATFINITE.E4M3.F32.PACK_AB_MERGE_C R153, R123, R122, R125 ;  /* 0x0000007a7b99723e */ /* 0x000fe2000480707d */
[----:B------:R-:W-:Y:S01]  /*6650*/  IMAD.MOV.U32 R10, RZ, RZ, R5 ;  /* 0x000000ffff0a7224 */ /* 0x000fe200078e0005 */
[----:B------:R-:W-:-:S02]  /*6660*/  F2FP.SATFINITE.E4M3.F32.PACK_AB_MERGE_C R154, R120, R21, R121 ;  /* 0x00000015789a723e */ /* 0x000fc40004807079 */
[----:B------:R-:W-:Y:S02]  /*6670*/  F2FP.SATFINITE.E4M3.F32.PACK_AB_MERGE_C R155, R128, R127, R129 ;  /* 0x0000007f809b723e */ /* 0x000fe40004807081 */
[----:B------:R-:W-:Y:S02]  /*6680*/  F2FP.SATFINITE.E4M3.F32.PACK_AB_MERGE_C R136, R105, R104, R108 ;  /* 0x000000686988723e */ /* 0x000fe4000480706c */
[----:B------:R-:W-:Y:S02]  /*6690*/  F2FP.SATFINITE.E4M3.F32.PACK_AB_MERGE_C R137, R107, R106, R110 ;  /* 0x0000006a6b89723e */ /* 0x000fe4000480706e */
[----:B------:R-:W-:Y:S02]  /*66a0*/  F2FP.SATFINITE.E4M3.F32.PACK_AB_MERGE_C R138, R113, R112, R116 ;  /* 0x00000070718a723e */ /* 0x000fe40004807074 */
[----:B------:R-:W-:Y:S02]  /*66b0*/  F2FP.SATFINITE.E4M3.F32.PACK_AB_MERGE_C R139, R115, R114, R118 ;  /* 0x00000072738b723e */ /* 0x000fe40004807076 */
        /* <DEDUP_REMOVED lines=11> */
[----:B------:R-:W-:Y:S01]  /*6770*/  F2FP.SATFINITE.E4M3.F32.PACK_AB_MERGE_C R151, R67, R66, R11 ;  /* 0x000000424397723e */ /* 0x000fe2000480700b */
[----:B------:R-:W-:Y:S06]  /*6780*/  @P1 BRA `(.L_x_155) ;  /* 0xffffffdc00541947 */ /* 0x000fec000383ffff */
.L_x_145:
[----:B------:R-:W-:Y:S06]  /*6790*/  BAR.ARV 0x8, 0x200 ;  /* 0x0208000000007b1d */ /* 0x000fec0000002000 */
[----:B------:R-:W-:Y:S05]  /*67a0*/  @!P0 BRA `(.L_x_156) ;  /* 0x0000000000048947 */ /* 0x000fea0003800000 */
[----:B------:R-:W-:Y:S01]  /*67b0*/  BPT.TRAP 0x1 ;  /* 0x000000040000795c */ /* 0x000fe20000300000 */
.L_x_156:
[----:B------:R-:W-:Y:S02]  /*67c0*/  IMAD.U32 R3, RZ, RZ, UR36 ;  /* 0x00000024ff037e24 */ /* 0x000fe4000f8e00ff */
[----:B------:R-:W-:Y:S02]  /*67d0*/  IMAD.U32 R4, RZ, RZ, UR46 ;  /* 0x0000002eff047e24 */ /* 0x000fe4000f8e00ff */
[----:B------:R-:W-:-:S03]  /*67e0*/  IMAD R20, R3, 0x8, R0 ;  /* 0x0000000803147824 */ /* 0x000fc600078e0200 */
[----:B------:R-:W-:-:S04]  /*67f0*/  SHF.L.U32 R3, R4, 0x1f, RZ ;  /* 0x0000001f04037819 */ /* 0x000fc800000006ff */
[----:B------:R0:W1:Y:S01]  /*6800*/  SYNCS.PHASECHK.TRANS64.TRYWAIT P1, [R20+URZ+0x13250], R3 ;  /* 0x01325003140075a7 */ /* 0x000062000802017f */
[----:B------:R-:W-:Y:S05]  /*6810*/  @!P0 BRA `(.L_x_157) ;  /* 0x0000000000048947 */ /* 0x000fea0003800000 */
[----:B------:R-:W-:Y:S01]  /*6820*/  BPT.TRAP 0x1 ;  /* 0x000000040000795c */ /* 0x000fe20000300000 */
.L_x_157:
[----:B-1----:R-:W-:Y:S05]  /*6830*/  @P1 BRA `(.L_x_158) ;  /* 0x0000000000081947 */ /* 0x002fea0003800000 */
[----:B------:R-:W1:Y:S02]  /*6840*/  SYNCS.PHASECHK.TRANS64.TRYWAIT P1, [R20+URZ+0x13250], R3 ;  /* 0x01325003140075a7 */ /* 0x000e64000802017f */
[----:B-1----:R-:W-:Y:S05]  /*6850*/  @!P1 BRA `(.L_x_159) ;  /* 0x0000008400389947 */ /* 0x002fea0003800000 */
.L_x_158:
[----:B------:R-:W-:Y:S01]  /*6860*/  VIADD R0, R0, 0x1000 ;  /* 0x0000100000007836 */ /* 0x000fe20000000000 */
[----:B------:R-:W-:Y:S05]  /*6870*/  WARPSYNC.ALL ;  /* 0x0000000000007948 */ /* 0x000fea0003800000 */
[----:B------:R-:W-:Y:S01]  /*6880*/  SHF.R.U32.HI R0, RZ, 0x4, R0 ;  /* 0x00000004ff007819 */ /* 0x000fe20000011600 */
[----:B------:R-:W-:Y:S01]  /*6890*/  IMAD.U32 R11, RZ, RZ, UR36 ;  /* 0x00000024ff0b7e24 */ /* 0x000fe2000f8e00ff */
[----:B------:R-:W-:Y:S01]  /*68a0*/  ULDC.64 UR4, c[0x0][0x9a0] ;  /* 0x0002680000047ab9 */ /* 0x000fe20000000a00 */
[----:B------:R-:W-:Y:S01]  /*68b0*/  WARPGROUP.ARRIVE ;  /* 0x00000000000079c5 */ /* 0x000fe20000000000 */
[----:B------:R-:W-:-:S02]  /*68c0*/  LOP3.LUT R0, R0, 0x3fff, RZ, 0xc0, !PT ;  /* 0x00003fff00007812 */ /* 0x000fc400078ec0ff */
[----:B------:R-:W-:Y:S02]  /*68d0*/  ISETP.NE.U32.AND P1, PT, RZ, UR4, PT ;  /* 0x00000004ff007c0c */ /* 0x000fe4000bf25070 */
[----:B------:R-:W-:Y:S02]  /*68e0*/  LOP3.LUT R0, R0, 0x10000, RZ, 0xfc, !PT ;  /* 0x0001000000007812 */ /* 0x000fe400078efcff */
[----:B------:R-:W-:-:S03]  /*68f0*/  ISETP.NE.AND.EX P1, PT, RZ, UR5, PT, P1 ;  /* 0x00000005ff007c0c */ /* 0x000fc6000bf25310 */
[----:B------:R-:W-:Y:S02]  /*6900*/  IMAD R10, R11, 0x280, R0 ;  /* 0x000002800b0a7824 */ /* 0x000fe400078e0200 */
[----:B------:R-:W-:-:S03]  /*6910*/  IMAD.MOV.U32 R11, RZ, RZ, -0x3ffffff0 ;  /* 0xc0000010ff0b7424 */ /* 0x000fc600078e00ff */
[----:B------:R-:W-:Y:S02]  /*6920*/  R2UR UR6, R10 ;  /* 0x000000000a0672ca */ /* 0x000fe400000e0000 */
[----:B------:R-:W-:-:S03]  /*6930*/  R2UR UR7, R11 ;  /* 0x000000000b0772ca */ /* 0x000fc600000e0000 */
[----:B------:R-:W2:Y:S08]  /*6940*/  @P1 LDC.64 R12, c[0x0][0x9c8] ;  /* 0x00027200ff0c1b82 */ /* 0x000eb00000000a00 */
[----:B------:R-:W3:Y:S02]  /*6950*/  @P1 LDC.64 R14, c[0x0][0x9d0] ;  /* 0x00027400ff0e1b82 */ /* 0x000ee40000000a00 */
[----:B------:R-:W-:Y:S01]  /*6960*/  QGMMA.64x64x32.F32.E4M3.E4M3 R24, R152, gdesc[UR4], R24, gsb0 ;  /* 0x00e0000498187df3 */ /* 0x000fe20008000818 */
[----:B--2---:R-:W-:-:S04]  /*6970*/  @P1 IMAD R0, R12, UR39, RZ ;  /* 0x000000270c001c24 */ /* 0x004fc8000f8e02ff */
[----:B01----:R-:W-:Y:S02]  /*6980*/  @P1 IMAD R3, R13, UR37, R0 ;  /* 0x000000250d031c24 */ /* 0x003fe4000f8e0200 */
[----:B------:R-:W-:-:S04]  /*6990*/  @P1 IMAD.WIDE.U32 R12, R12, UR37, RZ ;  /* 0x000000250c0c1c25 */ /* 0x000fc8000f8e00ff */
[----:B------:R-:W-:Y:S02]  /*69a0*/  @P1 IMAD.IADD R13, R13, 0x1, R3 ;  /* 0x000000010d0d1824 */ /* 0x000fe400078e0203 */
[----:B------:R-:W-:Y:S02]  /*69b0*/  IMAD.MOV.U32 R0, RZ, RZ, 0x3f800000 ;  /* 0x3f800000ff007424 */ /* 0x000fe400078e00ff */
[----:B---3--:R-:W-:-:S04]  /*69c0*/  @P1 IMAD.WIDE.U32 R12, R14, UR40, R12 ;  /* 0x000000280e0c1c25 */ /* 0x008fc8000f8e000c */
[----:B------:R-:W-:Y:S01]  /*69d0*/  @P1 IMAD R3, R15, UR40, R13 ;  /* 0x000000280f031c24 */ /* 0x000fe2000f8e020d */
[----:B------:R-:W-:Y:S01]  /*69e0*/  @P1 LEA R14, P2, R12, UR4, 0x2 ;  /* 0x000000040c0e1c11 */ /* 0x000fe2000f8410ff */
[----:B------:R-:W-:-:S03]  /*69f0*/  IMAD.MOV.U32 R13, RZ, RZ, -0x3ffffff0 ;  /* 0xc0000010ff0d7424 */ /* 0x000fc600078e00ff */
[----:B------:R-:W-:Y:S01]  /*6a00*/  @P1 LEA.HI.X R15, R12, UR5, R3, 0x2, P2 ;  /* 0x000000050c0f1c11 */ /* 0x000fe200090f1403 */
[----:B------:R-:W-:Y:S01]  /*6a10*/  VIADD R12, R10, 0x80 ;  /* 0x000000800a0c7836 */ /* 0x000fe20000000000 */
[----:B------:R-:W-:-:S03]  /*6a20*/  R2UR UR7, R13 ;  /* 0x000000000d0772ca */ /* 0x000fc600000e0000 */
[----:B------:R-:W2:Y:S01]  /*6a30*/  @P1 LDG.E R0, desc[UR50][R14.64] ;  /* 0x000000320e001981 */ /* 0x000ea2000c1e1900 */
[----:B------:R-:W-:Y:S01]  /*6a40*/  R2UR UR6, R12 ;  /* 0x000000000c0672ca */ /* 0x000fe200000e0000 */
[----:B------:R-:W-:Y:S02]  /*6a50*/  WARPGROUP.DEPBAR.LE gsb0, 0x0 ;  /* 0x00008000000079c5 */ /* 0x000fe40000010000 */
[----:B------:R-:W-:-:S10]  /*6a60*/  WARPGROUP.ARRIVE ;  /* 0x00000000000079c5 */ /* 0x000fd40000000000 */
[----:B------:R-:W-:Y:S01]  /*6a70*/  QGMMA.64x64x32.F32.E4M3.E4M3 R24, R136, gdesc[UR4], R24, gsb0 ;  /* 0x00e0000488187df3 */ /* 0x000fe20008000818 */
[----:B------:R-:W-:Y:S02]  /*6a80*/  VIADD R12, R10, 0x100 ;  /* 0x000001000a0c7836 */ /* 0x000fe40000000000 */
[----:B------:R-:W-:-:S03]  /*6a90*/  IMAD.MOV.U32 R13, RZ, RZ, -0x3ffffff0 ;  /* 0xc0000010ff0d7424 */ /* 0x000fc600078e00ff */
[----:B------:R-:W-:Y:S02]  /*6aa0*/  R2UR UR6, R12 ;  /* 0x000000000c0672ca */ /* 0x000fe400000e0000 */
[----:B------:R-:W-:Y:S01]  /*6ab0*/  R2UR UR7, R13 ;  /* 0x000000000d0772ca */ /* 0x000fe200000e0000 */
[----:B------:R-:W-:Y:S02]  /*6ac0*/  VIADD R12, R10, 0x180 ;  /* 0x000001800a0c7836 */ /* 0x000fe40000000000 */
[----:B------:R-:W-:Y:S01]  /*6ad0*/  IMAD.MOV.U32 R13, RZ, RZ, -0x3ffffff0 ;  /* 0xc0000010ff0d7424 */ /* 0x000fe200078e00ff */
[----:B------:R-:W-:Y:S02]  /*6ae0*/  WARPGROUP.DEPBAR.LE gsb0, 0x0 ;  /* 0x00008000000079c5 */ /* 0x000fe40000010000 */
[----:B------:R-:W-:-:S07]  /*6af0*/  WARPGROUP.ARRIVE ;  /* 0x00000000000079c5 */ /* 0x000fce0000000000 */
[----:B------:R-:W-:Y:S01]  /*6b00*/  QGMMA.64x64x32.F32.E4M3.E4M3 R24, R140, gdesc[UR4], R24, gsb0 ;  /* 0x00e000048c187df3 */ /* 0x000fe20008000818 */
[----:B------:R-:W-:Y:S02]  /*6b10*/  R2UR UR6, R12 ;  /* 0x000000000c0672ca */ /* 0x000fe400000e0000 */
[----:B------:R-:W-:Y:S01]  /*6b20*/  R2UR UR7, R13 ;  /* 0x000000000d0772ca */ /* 0x000fe200000e0000 */
[----:B------:R-:W0:Y:S04]  /*6b30*/  SHFL.BFLY PT, R4, R7, 0x2, 0x1f ;  /* 0x0c401f0007047f89 */ /* 0x000e2800000e0000 */
[----:B------:R-:W1:Y:S01]  /*6b40*/  SHFL.BFLY PT, R9, R8, 0x2, 0x1f ;  /* 0x0c401f0008097f89 */ /* 0x000e6200000e0000 */
[----:B------:R-:W-:Y:S02]  /*6b50*/  VIADD R10, R10, 0x200 ;  /* 0x000002000a0a7836 */ /* 0x000fe40000000000 */
[----:B------:R-:W-:Y:S01]  /*6b60*/  IMAD.MOV.U32 R11, RZ, RZ, -0x3ffffff0 ;  /* 0xc0000010ff0b7424 */ /* 0x000fe200078e00ff */
[----:B------:R-:W-:-:S02]  /*6b70*/  WARPGROUP.DEPBAR.LE gsb0, 0x0 ;  /* 0x00008000000079c5 */ /* 0x000fc40000010000 */
[----:B------:R-:W-:-:S06]  /*6b80*/  WARPGROUP.ARRIVE ;  /* 0x00000000000079c5 */ /* 0x000fcc0000000000 */
[----:B------:R-:W-:Y:S01]  /*6b90*/  QGMMA.64x64x32.F32.E4M3.E4M3 R24, R144, gdesc[UR4], R24, gsb0 ;  /* 0x00e0000490187df3 */ /* 0x000fe20008000818 */
[----:B------:R-:W-:Y:S02]  /*6ba0*/  R2UR UR6, R10 ;  /* 0x000000000a0672ca */ /* 0x000fe400000e0000 */
[----:B------:R-:W-:Y:S01]  /*6bb0*/  R2UR UR7, R11 ;  /* 0x000000000b0772ca */ /* 0x000fe200000e0000 */
[----:B0-----:R-:W-:-:S01]  /*6bc0*/  FADD.FTZ R4, R4, R7 ;  /* 0x0000000704047221 */ /* 0x001fc20000010000 */
[----:B-1----:R-:W-:-:S04]  /*6bd0*/  FADD.FTZ R9, R9, R8 ;  /* 0x0000000809097221 */ /* 0x002fc80000010000 */
[----:B------:R-:W0:Y:S04]  /*6be0*/  SHFL.BFLY PT, R3, R4, 0x1, 0x1f ;  /* 0x0c201f0004037f89 */ /* 0x000e2800000e0000 */
[----:B------:R-:W1:Y:S01]  /*6bf0*/  SHFL.BFLY PT, R10, R9, 0x1, 0x1f ;  /* 0x0c201f00090a7f89 */ /* 0x000e6200000e0000 */
[----:B0-----:R-:W-:-:S01]  /*6c00*/  FADD.FTZ R11, R4, R3 ;  /* 0x00000003040b7221 */ /* 0x001fc20000010000 */
[----:B-1----:R-:W-:-:S04]  /*6c10*/  FADD.FTZ R10, R9, R10 ;  /* 0x0000000a090a7221 */ /* 0x002fc80000010000 */
[C---:B------:R-:W-:Y:S01]  /*6c20*/  FSETP.NE.FTZ.AND P1, PT, R11.reuse, RZ, PT ;  /* 0x000000ff0b00720b */ /* 0x040fe20003f35000 */
[----:B------:R-:W-:Y:S01]  /*6c30*/  FMUL.FTZ R7, R11, 0.00390625 ;  /* 0x3b8000000b077820 */ /* 0x000fe20000410000 */
[----:B------:R-:W-:Y:S01]  /*6c40*/  FMUL.FTZ R8, R10, 0.00390625 ;  /* 0x3b8000000a087820 */ /* 0x000fe20000410000 */
[----:B------:R-:W-:Y:S02]  /*6c50*/  WARPGROUP.DEPBAR.LE gsb0, 0x0 ;  /* 0x00008000000079c5 */ /* 0x000fe40000010000 */
[----:B------:R-:W-:-:S06]  /*6c60*/  WARPGROUP.ARRIVE ;  /* 0x00000000000079c5 */ /* 0x000fcc0000000000 */
[----:B------:R-:W-:Y:S01]  /*6c70*/  QGMMA.64x64x32.F32.E4M3.E4M3 R24, R148, gdesc[UR4], R24, gsb0 ;  /* 0x00e0000494187df3 */ /* 0x000fe20008000818 */
[----:B------:R-:W-:Y:S01]  /*6c80*/  IMAD.MOV.U32 R3, RZ, RZ, RZ ;  /* 0x000000ffff037224 */ /* 0x000fe200078e00ff */
[----:B------:R-:W-:Y:S02]  /*6c90*/  FSETP.NE.FTZ.AND P3, PT, R8, RZ, PT ;  /* 0x000000ff0800720b */ /* 0x000fe40003f75000 */
[----:B------:R-:W-:-:S03]  /*6ca0*/  FSETP.NE.FTZ.AND P2, PT, R7, RZ, PT ;  /* 0x000000ff0700720b */ /* 0x000fc60003f55000 */
[----:B------:R-:W-:Y:S01]  /*6cb0*/  @P1 MUFU.RCP R3, R11 ;  /* 0x0000000b00031308 */ /* 0x000fe20000001000 */
[----:B------:R-:W-:Y:S01]  /*6cc0*/  FSETP.NE.FTZ.AND P1, PT, R10, RZ, PT ;  /* 0x000000ff0a00720b */ /* 0x000fe20003f35000 */
[----:B------:R-:W-:-:S06]  /*6cd0*/  IMAD.MOV.U32 R9, RZ, RZ, RZ ;  /* 0x000000ffff097224 */ /* 0x000fcc00078e00ff */
[----:B------:R-:W0:Y:S08]  /*6ce0*/  @P3 MUFU.LG2 R8, R8 ;  /* 0x0000000800083308 */ /* 0x000e300000000c00 */
[----:B------:R-:W1:Y:S01]  /*6cf0*/  @P2 MUFU.LG2 R7, R7 ;  /* 0x0000000700072308 */ /* 0x000e620000000c00 */
[----:B------:R-:W-:-:S07]  /*6d00*/  IMAD.U32 R12, RZ, RZ, UR45 ;  /* 0x0000002dff0c7e24 */ /* 0x000fce000f8e00ff */
[----:B------:R-:W3:Y:S01]  /*6d10*/  @P1 MUFU.RCP R9, R10 ;  /* 0x0000000a00091308 */ /* 0x000ee20000001000 */
[----:B------:R-:W-:Y:S02]  /*6d20*/  IMAD.U32 R4, RZ, RZ, UR45 ;  /* 0x0000002dff047e24 */ /* 0x000fe4000f8e00ff */
[----:B------:R-:W-:Y:S01]  /*6d30*/  @P3 FMUL.FTZ R12, R12, 0.69314718246459960938 ;  /* 0x3f3172180c0c3820 */ /* 0x000fe20000410000 */
[----:B0-----:R-:W-:Y:S01]  /*6d40*/  @P3 FMUL.FTZ R11, R8, 0.69314718246459960938 ;  /* 0x3f317218080b3820 */ /* 0x001fe20000410000 */
[----:B------:R-:W-:Y:S02]  /*6d50*/  IMAD.MOV.U32 R57, RZ, RZ, -0x800000 ;  /* 0xff800000ff397424 */ /* 0x000fe400078e00ff */
[----:B------:R-:W-:Y:S01]  /*6d60*/  @P2 FMUL.FTZ R4, R4, 0.69314718246459960938 ;  /* 0x3f31721804042820 */ /* 0x000fe20000410000 */
[----:B------:R-:W-:Y:S02]  /*6d70*/  IMAD.MOV.U32 R56, RZ, RZ, -0x800000 ;  /* 0xff800000ff387424 */ /* 0x000fe400078e00ff */
[----:B------:R-:W-:-:S01]  /*6d80*/  @P3 FFMA.FTZ R57, R12, R6, R11 ;  /* 0x000000060c393223 */ /* 0x000fc2000001000b */
[----:B-1----:R-:W-:Y:S01]  /*6d90*/  @P2 FMUL.FTZ R7, R7, 0.69314718246459960938 ;  /* 0x3f31721807072820 */ /* 0x002fe20000410000 */
[----:B--2---:R-:W-:-:S03]  /*6da0*/  FMUL.FTZ R6, R3, R0 ;  /* 0x0000000003067220 */ /* 0x004fc60000410000 */
[----:B------:R-:W-:Y:S01]  /*6db0*/  @P2 FFMA.FTZ R56, R4, R5, R7 ;  /* 0x0000000504382223 */ /* 0x000fe20000010007 */
[----:B---3--:R-:W-:Y:S01]  /*6dc0*/  FMUL.FTZ R0, R9, R0 ;  /* 0x0000000009007220 */ /* 0x008fe20000410000 */
[----:B------:R-:W-:Y:S02]  /*6dd0*/  WARPGROUP.DEPBAR.LE gsb0, 0x0 ;  /* 0x00008000000079c5 */ /* 0x000fe40000010000 */
[----:B------:R-:W-:Y:S05]  /*6de0*/  @!P0 BRA `(.L_x_160) ;  /* 0x0000000000048947 */ /* 0x000fea0003800000 */
[----:B------:R-:W-:Y:S01]  /*6df0*/  BPT.TRAP 0x1 ;  /* 0x000000040000795c */ /* 0x000fe20000300000 */
.L_x_160:
[----:B------:R-:W-:Y:S01]  /*6e00*/  VIADD R3, R20, 0x13260 ;  /* 0x0001326014037836 */ /* 0x000fe20000000000 */
[----:B------:R-:W-:Y:S01]  /*6e10*/  UIADD3 UR36, UR36, 0x1, URZ ;  /* 0x0000000124247890 */ /* 0x000fe2000fffe03f */
[-C--:B------:R-:W-:Y:S01]  /*6e20*/  FMUL.FTZ R5, R24, R6.reuse ;  /* 0x0000000618057220 */ /* 0x080fe20000410000 */
[-C--:B------:R-:W-:Y:S01]  /*6e30*/  FMUL.FTZ R7, R29, R6.reuse ;  /* 0x000000061d077220 */ /* 0x080fe20000410000 */
[-C--:B------:R-:W-:Y:S01]  /*6e40*/  FMUL.FTZ R10, R32, R6.reuse ;  /* 0x00000006200a7220 */ /* 0x080fe20000410000 */
[----:B------:R-:W-:Y:S01]  /*6e50*/  PRMT R3, R2, 0x654, R3 ;  /* 0x0000065402037816 */ /* 0x000fe20000000003 */
[----:B------:R-:W-:Y:S01]  /*6e60*/  UISETP.NE.AND UP0, UPT, UR36, 0x2, UPT ;  /* 0x000000022400788c */ /* 0x000fe2000bf05270 */
[-C--:B------:R-:W-:Y:S01]  /*6e70*/  FMUL.FTZ R11, R37, R6.reuse ;  /* 0x00000006250b7220 */ /* 0x080fe20000410000 */
[-C--:B------:R-:W-:Y:S01]  /*6e80*/  FMUL.FTZ R12, R40, R6.reuse ;  /* 0x00000006280c7220 */ /* 0x080fe20000410000 */
[----:B------:R0:W-:Y:S01]  /*6e90*/  SYNCS.ARRIVE.TRANS64.RED.A1T0 RZ, [R3+URZ], RZ ;  /* 0x000000ff03ff79a7 */ /* 0x0001e2000810043f */
        /* <DEDUP_REMOVED lines=11> */
[----:B------:R-:W-:Y:S01]  /*6f50*/  USEL UR4, URZ, 0x1, UP0 ;  /* 0x000000013f047887 */ /* 0x000fe20008000000 */
        /* <DEDUP_REMOVED lines=16> */
[----:B------:R-:W-:Y:S01]  /*7060*/  FMUL.FTZ R20, R51, R0 ;  /* 0x0000000033147220 */ /* 0x000fe20000410000 */
[----:B------:R-:W-:-:S02]  /*7070*/  UIADD3 UR47, UR47, 0x1, URZ ;  /* 0x000000012f2f7890 */ /* 0x000fc4000fffe03f */
[----:B------:R-:W-:Y:S02]  /*7080*/  USEL UR36, UR36, URZ, UP0 ;  /* 0x0000003f24247287 */ /* 0x000fe40008000000 */
[----:B0-----:R-:W-:-:S12]  /*7090*/  ULOP3.LUT UR46, UR46, UR4, URZ, 0x3c, !UPT ;  /* 0x000000042e2e7292 */ /* 0x001fd8000f8e3c3f */
.L_x_138:
[----:B------:R-:W0:Y:S01]  /*70a0*/  S2R R3, SR_CgaCtaId ;  /* 0x0000000000037919 */ /* 0x000e220000008800 */
[----:B------:R-:W-:Y:S01]  /*70b0*/  MOV R0, 0x400 ;  /* 0x0000040000007802 */ /* 0x000fe20000000f00 */
[----:B------:R-:W-:Y:S01]  /*70c0*/  UISETP.NE.AND UP0, UPT, UR43, URZ, UPT ;  /* 0x0000003f2b00728c */ /* 0x000fe2000bf05270 */
[----:B------:R-:W-:Y:S01]  /*70d0*/  BSSY B0, `(.L_x_161) ;  /* 0x00002ab000007945 */ /* 0x000fe20003800000 */
[----:B------:R-:W-:Y:S09]  /*70e0*/  BAR.SYNC.DEFER_BLOCKING 0x5, 0x200 ;  /* 0x0148000000007b1d */ /* 0x000ff20000010000 */
[----:B------:R-:W-:Y:S01]  /*70f0*/  @!UP0 ULDC UR43, c[0x0][0xad4] ;  /* 0x0002b500002b8ab9 */ /* 0x000fe20000000800 */
[----:B0-----:R-:W-:-:S05]  /*7100*/  LEA R0, R3, R0, 0x18 ;  /* 0x0000000003007211 */ /* 0x001fca00078ec0ff */
[----:B------:R-:W0:Y:S02]  /*7110*/  LDS.128 R28, [R0+0x132d0] ;  /* 0x0132d000001c7984 */ /* 0x000e240000000c00 */
[----:B0-----:R-:W-:Y:S02]  /*7120*/  R2UR UR5, R29 ;  /* 0x000000001d0572ca */ /* 0x001fe400000e0000 */
[----:B------:R-:W-:Y:S01]  /*7130*/  R2UR UR6, R30 ;  /* 0x000000001e0672ca */ /* 0x000fe200000e0000 */
[----:B------:R-:W-:Y:S06]  /*7140*/  BAR.ARV 0x4, 0x200 ;  /* 0x0108000000007b1d */ /* 0x000fec0000002000 */
[----:B------:R-:W-:Y:S08]  /*7150*/  @P0 BRA `(.L_x_162) ;  /* 0x0000001c00dc0947 */ /* 0x000ff00003800000 */
[----:B------:R-:W0:Y:S01]  /*7160*/  S2R R24, SR_TID.X ;  /* 0x0000000000187919 */ /* 0x000e220000002100 */
[----:B------:R-:W-:Y:S01]  /*7170*/  ULDC.64 UR8, c[0x4][0x38] ;  /* 0x01000e0000087ab9 */ /* 0x000fe20000000a00 */
[----:B------:R-:W2:Y:S01]  /*7180*/  LDL R37, [R1+0x1c] ;  /* 0x00001c0001257983 */ /* 0x000ea20000100800 */
[----:B------:R-:W1:Y:S01]  /*7190*/  S2R R29, SR_SWINHI ;  /* 0x00000000001d7919 */ /* 0x000e620000002f00 */
[----:B------:R-:W-:Y:S01]  /*71a0*/  USHF.L.U32 UR4, UR37, 0x2, URZ ;  /* 0x0000000225047899 */ /* 0x000fe2000800063f */
[----:B------:R-:W-:Y:S01]  /*71b0*/  ULDC.64 UR10, c[0x0][0xc00] ;  /* 0x00030000000a7ab9 */ /* 0x000fe20000000a00 */
[----:B------:R-:W3:Y:S01]  /*71c0*/  LDL R69, [R1+0x18] ;  /* 0x0000180001457983 */ /* 0x000ee20000100800 */
[----:B0-----:R-:W-:-:S05]  /*71d0*/  IMAD.SHL.U32 R2, R24, 0x4, RZ ;  /* 0x0000000418027824 */ /* 0x001fca00078e00ff */
[----:B------:R-:W-:Y:S01]  /*71e0*/  LOP3.LUT R2, R2, 0xc, RZ, 0xc0, !PT ;  /* 0x0000000c02027812 */ /* 0x000fe200078ec0ff */
[----:B------:R-:W-:Y:S03]  /*71f0*/  BAR.SYNC.DEFER_BLOCKING 0x1, 0x180 ;  /* 0x0046000000007b1d */ /* 0x000fe60000010000 */
[----:B------:R-:W-:-:S05]  /*7200*/  IADD3 R2, P0, R2, UR8, RZ ;  /* 0x0000000802027c10 */ /* 0x000fca000ff1e0ff */
[----:B------:R-:W-:-:S05]  /*7210*/  IMAD.X R3, RZ, RZ, UR9, P0 ;  /* 0x00000009ff037e24 */ /* 0x000fca00080e06ff */
[----:B------:R2:W4:Y:S01]  /*7220*/  LDG.E.CONSTANT R25, desc[UR50][R2.64] ;  /* 0x0000003202197981 */ /* 0x000522000c1e9900 */
[----:B------:R-:W-:Y:S02]  /*7230*/  MOV R50, R0 ;  /* 0x0000000000327202 */ /* 0x000fe40000000f00 */
[----:B-1----:R-:W-:Y:S02]  /*7240*/  MOV R51, R29 ;  /* 0x0000001d00337202 */ /* 0x002fe40000000f00 */
[----:B------:R-:W-:-:S04]  /*7250*/  LOP3.LUT P0, R24, R24, 0x3, RZ, 0xc0, !PT ;  /* 0x0000000318187812 */ /* 0x000fc8000780c0ff */
[----:B------:R-:W-:-:S04]  /*7260*/  ISETP.EQ.OR P0, PT, R24, 0x3, !P0 ;  /* 0x000000031800780c */ /* 0x000fc80004702670 */
        /* <DEDUP_REMOVED lines=31> */
[----:B------:R-:W-:Y:S01]  /*7460*/  SEL R20, R20, R15, P0 ;  /* 0x0000000f14147207 */ /* 0x000fe20000000000 */
[----:B------:R-:W-:Y:S02]  /*7470*/  USHF.L.U64.HI UR12, UR37, 0x2, UR39 ;  /* 0x00000002250c7899 */ /* 0x000fe40008010227 */
[----:B------:R-:W-:-:S04]  /*7480*/  UIADD3 UR7, UP0, UR4, UR10, URZ ;  /* 0x0000000a04077290 */ /* 0x000fc8000ff1e03f */
[----:B------:R-:W-:Y:S01]  /*7490*/  UIADD3.X UR8, UR12, UR11, URZ, UP0, !UPT ;  /* 0x0000000b0c087290 */ /* 0x000fe200087fe43f */
[----:B--2---:R-:W-:-:S03]  /*74a0*/  IMAD.WIDE R2, R37, 0x2, R50 ;  /* 0x0000000225027825 */ /* 0x004fc600078e0232 */
[C---:B------:R-:W-:Y:S02]  /*74b0*/  IADD3 R11, P2, R2.reuse, 0x40, RZ ;  /* 0x00000040020b7810 */ /* 0x040fe40007f5e0ff */
[C---:B------:R-:W-:Y:S02]  /*74c0*/  IADD3 R9, P3, R2.reuse, 0x20, RZ ;  /* 0x0000002002097810 */ /* 0x040fe40007f7e0ff */
[C---:B------:R-:W-:Y:S02]  /*74d0*/  IADD3 R30, P1, R2.reuse, 0x60, RZ ;  /* 0x00000060021e7810 */ /* 0x040fe40007f3e0ff */
[----:B------:R-:W-:Y:S02]  /*74e0*/  LOP3.LUT R7, R2, 0x380, RZ, 0xc0, !PT ;  /* 0x0000038002077812 */ /* 0x000fe400078ec0ff */
[----:B------:R-:W-:Y:S02]  /*74f0*/  LOP3.LUT R4, R11, 0x380, RZ, 0xc0, !PT ;  /* 0x000003800b047812 */ /* 0x000fe400078ec0ff */
[----:B------:R-:W-:-:S02]  /*7500*/  LOP3.LUT R8, R9, 0x380, RZ, 0xc0, !PT ;  /* 0x0000038009087812 */ /* 0x000fc400078ec0ff */
[----:B------:R-:W-:Y:S02]  /*7510*/  LOP3.LUT R13, R30, 0x380, RZ, 0xc0, !PT ;  /* 0x000003801e0d7812 */ /* 0x000fe400078ec0ff */
[----:B------:R-:W-:Y:S02]  /*7520*/  SHF.R.U64 R7, R7, 0x3, RZ ;  /* 0x0000000307077819 */ /* 0x000fe400000012ff */
[----:B------:R-:W-:Y:S02]  /*7530*/  SHF.R.U64 R4, R4, 0x3, RZ ;  /* 0x0000000304047819 */ /* 0x000fe400000012ff */
[----:B------:R-:W-:Y:S02]  /*7540*/  SHF.R.U64 R8, R8, 0x3, RZ ;  /* 0x0000000308087819 */ /* 0x000fe400000012ff */
[----:B------:R-:W-:Y:S02]  /*7550*/  SHF.R.U64 R13, R13, 0x3, RZ ;  /* 0x000000030d0d7819 */ /* 0x000fe400000012ff */
[----:B------:R-:W-:-:S02]  /*7560*/  LOP3.LUT R2, R7, R2, RZ, 0x3c, !PT ;  /* 0x0000000207027212 */ /* 0x000fc400078e3cff */
[----:B------:R-:W-:Y:S01]  /*7570*/  LOP3.LUT R6, R4, R11, RZ, 0x3c, !PT ;  /* 0x0000000b04067212 */ /* 0x000fe200078e3cff */
[--C-:B------:R-:W-:Y:S01]  /*7580*/  IMAD.X R5, RZ, RZ, R3.reuse, P1 ;  /* 0x000000ffff057224 */ /* 0x100fe200008e0603 */
[----:B------:R-:W-:Y:S01]  /*7590*/  LOP3.LUT R8, R8, R9, RZ, 0x3c, !PT ;  /* 0x0000000908087212 */ /* 0x000fe200078e3cff */
[--C-:B------:R-:W-:Y:S01]  /*75a0*/  IMAD.X R7, RZ, RZ, R3.reuse, P2 ;  /* 0x000000ffff077224 */ /* 0x100fe200010e0603 */
[----:B------:R-:W-:Y:S01]  /*75b0*/  LOP3.LUT R4, R13, R30, RZ, 0x3c, !PT ;  /* 0x0000001e0d047212 */ /* 0x000fe200078e3cff */
[----:B------:R-:W-:Y:S01]  /*75c0*/  IMAD.X R9, RZ, RZ, R3, P3 ;  /* 0x000000ffff097224 */ /* 0x000fe200018e0603 */
[----:B------:R-:W-:Y:S02]  /*75d0*/  MOV R30, R2 ;  /* 0x00000002001e7202 */ /* 0x000fe40000000f00 */
[----:B------:R-:W-:Y:S02]  /*75e0*/  MOV R64, R4 ;  /* 0x0000000400407202 */ /* 0x000fe40000000f00 */
[----:B------:R-:W-:-:S02]  /*75f0*/  MOV R66, R6 ;  /* 0x0000000600427202 */ /* 0x000fc40000000f00 */
[----:B----4-:R-:W-:Y:S01]  /*7600*/  LOP3.LUT R3, R25, 0x2, RZ, 0x3c, !PT ;  /* 0x0000000219037812 */ /* 0x010fe200078e3cff */
[----:B------:R-:W-:Y:S01]  /*7610*/  SHFL.IDX PT, R54, R92, R25, 0x1c1f ;  /* 0x001c1f195c367589 */ /* 0x000fe200000e0000 */
[----:B------:R-:W-:-:S03]  /*7620*/  MOV R67, R8 ;  /* 0x0000000800437202 */ /* 0x000fc60000000f00 */
[----:B------:R-:W0:Y:S04]  /*7630*/  SHFL.IDX PT, R55, R88, R3, 0x1c1f ;  /* 0x001c1f0358377589 */ /* 0x000e2800000e0000 */
[----:B------:R0:W-:Y:S04]  /*7640*/  SHFL.IDX PT, R38, R52, R25, 0x1c1f ;  /* 0x001c1f1934267589 */ /* 0x0001e800000e0000 */
[----:B------:R-:W1:Y:S04]  /*7650*/  SHFL.IDX PT, R39, R58, R3, 0x1c1f ;  /* 0x001c1f033a277589 */ /* 0x000e6800000e0000 */
[----:B------:R-:W-:Y:S04]  /*7660*/  SHFL.IDX PT, R60, R60, R25, 0x1c1f ;  /* 0x001c1f193c3c7589 */ /* 0x000fe800000e0000 */
[----:B------:R-:W2:Y:S04]  /*7670*/  SHFL.IDX PT, R61, R82, R3, 0x1c1f ;  /* 0x001c1f03523d7589 */ /* 0x000ea800000e0000 */
[----:B------:R-:W-:Y:S04]  /*7680*/  SHFL.IDX PT, R32, R32, R25, 0x1c1f ;  /* 0x001c1f1920207589 */ /* 0x000fe800000e0000 */
[----:B------:R-:W4:Y:S04]  /*7690*/  SHFL.IDX PT, R33, R36, R3, 0x1c1f ;  /* 0x001c1f0324217589 */ /* 0x000f2800000e0000 */
[----:B------:R-:W-:Y:S04]  /*76a0*/  SHFL.IDX PT, R2, R94, R25, 0x1c1f ;  /* 0x001c1f195e027589 */ /* 0x000fe800000e0000 */
[----:B------:R-:W-:Y:S04]  /*76b0*/  SHFL.IDX PT, R44, R78, R25, 0x1c1f ;  /* 0x001c1f194e2c7589 */ /* 0x000fe800000e0000 */
[----:B------:R-:W3:Y:S04]  /*76c0*/  SHFL.IDX PT, R5, R90, R3, 0x1c1f ;  /* 0x001c1f035a057589 */ /* 0x000ee800000e0000 */
[----:B------:R-:W-:Y:S04]  /*76d0*/  SHFL.IDX PT, R10, R10, R25, 0x1c1f ;  /* 0x001c1f190a0a7589 */ /* 0x000fe800000e0000 */
[----:B------:R-:W3:Y:S04]  /*76e0*/  SHFL.IDX PT, R45, R74, R3, 0x1c1f ;  /* 0x001c1f034a2d7589 */ /* 0x000ee800000e0000 */
[----:B------:R-:W-:Y:S04]  /*76f0*/  SHFL.IDX PT, R28, R28, R25, 0x1c1f ;  /* 0x001c1f191c1c7589 */ /* 0x000fe800000e0000 */
[----:B------:R-:W3:Y:S04]  /*7700*/  SHFL.IDX PT, R13, R62, R3, 0x1c1f ;  /* 0x001c1f033e0d7589 */ /* 0x000ee800000e0000 */
[----:B------:R-:W3:Y:S04]  /*7710*/  SHFL.IDX PT, R29, R42, R3, 0x1c1f ;  /* 0x001c1f032a1d7589 */ /* 0x000ee800000e0000 */
[----:B------:R-:W-:Y:S04]  /*7720*/  SHFL.IDX PT, R4, R86, R25, 0x1c1f ;  /* 0x001c1f1956047589 */ /* 0x000fe800000e0000 */
[----:B------:R-:W-:Y:S04]  /*7730*/  SHFL.IDX PT, R48, R48, R25, 0x1c1f ;  /* 0x001c1f1930307589 */ /* 0x000fe800000e0000 */
[----:B------:R-:W3:Y:S04]  /*7740*/  SHFL.IDX PT, R7, R84, R3, 0x1c1f ;  /* 0x001c1f0354077589 */ /* 0x000ee800000e0000 */
[----:B------:R-:W-:Y:S04]  /*7750*/  SHFL.IDX PT, R12, R12, R25, 0x1c1f ;  /* 0x001c1f190c0c7589 */ /* 0x000fe800000e0000 */
[----:B------:R-:W3:Y:S04]  /*7760*/  SHFL.IDX PT, R49, R68, R3, 0x1c1f ;  /* 0x001c1f0344317589 */ /* 0x000ee800000e0000 */
[----:B------:R1:W3:Y:S04]  /*7770*/  SHFL.IDX PT, R15, R40, R3, 0x1c1f ;  /* 0x001c1f03280f7589 */ /* 0x0002e800000e0000 */
[----:B------:R-:W-:Y:S04]  /*7780*/  SHFL.IDX PT, R6, R80, R25, 0x1c1f ;  /* 0x001c1f1950067589 */ /* 0x000fe800000e0000 */
[----:B------:R-:W3:Y:S04]  /*7790*/  SHFL.IDX PT, R9, R76, R3, 0x1c1f ;  /* 0x001c1f034c097589 */ /* 0x000ee800000e0000 */
[----:B------:R-:W-:Y:S04]  /*77a0*/  SHFL.IDX PT, R14, R14, R25, 0x1c1f ;  /* 0x001c1f190e0e7589 */ /* 0x000fe800000e0000 */
[----:B------:R-:W3:Y:S04]  /*77b0*/  SHFL.IDX PT, R21, R46, R3, 0x1c1f ;  /* 0x001c1f032e157589 */ /* 0x000ee800000e0000 */
[----:B------:R-:W-:Y:S04]  /*77c0*/  SHFL.IDX PT, R8, R72, R25, 0x1c1f ;  /* 0x001c1f1948087589 */ /* 0x000fe800000e0000 */
[----:B------:R-:W-:Y:S04]  /*77d0*/  SHFL.IDX PT, R24, R24, R25, 0x1c1f ;  /* 0x001c1f1918187589 */ /* 0x000fe800000e0000 */
[----:B------:R-:W3:Y:S04]  /*77e0*/  SHFL.IDX PT, R11, R70, R3, 0x1c1f ;  /* 0x001c1f03460b7589 */ /* 0x000ee800000e0000 */
[----:B------:R-:W-:Y:S04]  /*77f0*/  SHFL.IDX PT, R26, R26, R25, 0x1c1f ;  /* 0x001c1f191a1a7589 */ /* 0x000fe800000e0000 */
[----:B------:R3:W-:Y:S04]  /*7800*/  SHFL.IDX PT, R27, R34, R3, 0x1c1f ;  /* 0x001c1f03221b7589 */ /* 0x0007e800000e0000 */
[----:B------:R-:W3:Y:S01]  /*7810*/  SHFL.IDX PT, R63, R20, R3, 0x1c1f ;  /* 0x001c1f03143f7589 */ /* 0x000ee200000e0000 */
[----:B0-----:R-:W-:-:S02]  /*7820*/  SEL R52, R54, R55, P0 ;  /* 0x0000003736347207 */ /* 0x001fc40000000000 */
[----:B-1----:R-:W-:Y:S02]  /*7830*/  SEL R40, R38, R39, P0 ;  /* 0x0000002726287207 */ /* 0x002fe40000000000 */
[----:B------:R-:W-:Y:S02]  /*7840*/  SEL R54, R55, R54, P0 ;  /* 0x0000003637367207 */ /* 0x000fe40000000000 */
[----:B--2---:R-:W-:Y:S02]  /*7850*/  SEL R58, R60, R61, P0 ;  /* 0x0000003d3c3a7207 */ /* 0x004fe40000000000 */
[----:B------:R-:W-:Y:S02]  /*7860*/  SEL R38, R39, R38, P0 ;  /* 0x0000002627267207 */ /* 0x000fe40000000000 */
[----:B----4-:R-:W-:Y:S02]  /*7870*/  SEL R36, R32, R33, P0 ;  /* 0x0000002120247207 */ /* 0x010fe40000000000 */
[----:B---3--:R-:W-:-:S02]  /*7880*/  SEL R53, R2, R5, P0 ;  /* 0x0000000502357207 */ /* 0x008fc40000000000 */
        /* <DEDUP_REMOVED lines=25> */
[----:B------:R-:W-:Y:S02]  /*7a20*/  F2FP.BF16.F32.PACK_AB R4, R53, R52 ;  /* 0x000000343504723e */ /* 0x000fe400000010ff */
[----:B------:R-:W-:Y:S02]  /*7a30*/  F2FP.BF16.F32.PACK_AB R5, R41, R40 ;  /* 0x000000282905723e */ /* 0x000fe400000010ff */
[----:B------:R-:W-:Y:S02]  /*7a40*/  F2FP.BF16.F32.PACK_AB R6, R55, R54 ;  /* 0x000000363706723e */ /* 0x000fe400000010ff */
[----:B------:R-:W-:Y:S02]  /*7a50*/  F2FP.BF16.F32.PACK_AB R7, R39, R38 ;  /* 0x000000262707723e */ /* 0x000fe400000010ff */
[----:B------:R-:W-:-:S02]  /*7a60*/  F2FP.BF16.F32.PACK_AB R8, R59, R58 ;  /* 0x0000003a3b08723e */ /* 0x000fc400000010ff */
[----:B------:R-:W-:Y:S02]  /*7a70*/  F2FP.BF16.F32.PACK_AB R9, R37, R36 ;  /* 0x000000242509723e */ /* 0x000fe400000010ff */
        /* <DEDUP_REMOVED lines=9> */
[----:B------:R-:W-:Y:S01]  /*7b10*/  F2FP.BF16.F32.PACK_AB R27, R3, R2 ;  /* 0x00000002031b723e */ /* 0x000fe200000010ff */
[----:B------:R-:W-:Y:S04]  /*7b20*/  STSM.16.M88.4 [R30], R4 ;  /* 0x000000041e007844 */ /* 0x000fe80000000200 */
[----:B------:R-:W-:Y:S04]  /*7b30*/  STSM.16.M88.4 [R67], R8 ;  /* 0x0000000843007844 */ /* 0x000fe80000000200 */
[----:B------:R-:W-:Y:S04]  /*7b40*/  STSM.16.M88.4 [R66], R12 ;  /* 0x0000000c42007844 */ /* 0x000fe80000000200 */
[----:B------:R0:W-:Y:S01]  /*7b50*/  STSM.16.M88.4 [R64], R24 ;  /* 0x0000001840007844 */ /* 0x0001e20000000200 */
[----:B------:R-:W-:Y:S01]  /*7b60*/  BAR.SYNC.DEFER_BLOCKING 0x1, 0x180 ;  /* 0x0046000000007b1d */ /* 0x000fe20000010000 */
[----:B------:R-:W-:-:S04]  /*7b70*/  ISETP.NE.U32.AND P1, PT, RZ, UR10, PT ;  /* 0x0000000aff007c0c */ /* 0x000fc8000bf25070 */
[----:B------:R-:W-:Y:S01]  /*7b80*/  ISETP.NE.AND.EX P0, PT, RZ, UR11, PT, P1 ;  /* 0x0000000bff007c0c */ /* 0x000fe2000bf05310 */
[----:B------:R-:W-:Y:S02]  /*7b90*/  IMAD.U32 R62, RZ, RZ, UR7 ;  /* 0x00000007ff3e7e24 */ /* 0x000fe4000f8e00ff */
[----:B------:R-:W-:Y:S01]  /*7ba0*/  IMAD.U32 R63, RZ, RZ, UR8 ;  /* 0x00000008ff3f7e24 */ /* 0x000fe2000f8e00ff */
[----:B------:R-:W-:Y:S01]  /*7bb0*/  ULDC.64 UR8, c[0x0][0xc08] ;  /* 0x0003020000087ab9 */ /* 0x000fe20000000a00 */
[----:B0-----:R-:W0:Y:S08]  /*7bc0*/  LDC R64, c[0x0][0xbe8] ;  /* 0x0002fa00ff407b82 */ /* 0x001e300000000800 */
[----:B------:R-:W2:Y:S01]  /*7bd0*/  @P0 LDG.E R65, desc[UR50][R62.64] ;  /* 0x000000323e410981 */ /* 0x000ea2000c1e1900 */
[----:B------:R-:W-:-:S04]  /*7be0*/  UISETP.NE.U32.AND UP0, UPT, UR8, URZ, UPT ;  /* 0x0000003f0800728c */ /* 0x000fc8000bf05070 */
[----:B------:R-:W-:Y:S01]  /*7bf0*/  UISETP.NE.AND.EX UP0, UPT, UR9, URZ, UPT, UP0 ;  /* 0x0000003f0900728c */ /* 0x000fe2000bf05300 */
[----:B0-----:R-:W-:-:S10]  /*7c00*/  ISETP.NE.AND P1, PT, R64, 0x1, PT ;  /* 0x000000014000780c */ /* 0x001fd40003f25270 */
[----:B------:R-:W-:-:S04]  /*7c10*/  @UP0 UIADD3 UR8, UP1, UR4, UR8, URZ ;  /* 0x0000000804080290 */ /* 0x000fc8000ff3e03f */
[----:B------:R-:W-:Y:S01]  /*7c20*/  @UP0 UIADD3.X UR9, UR12, UR9, URZ, UP1, !UPT ;  /* 0x000000090c090290 */ /* 0x000fe20008ffe43f */
[----:B------:R-:W0:Y:S01]  /*7c30*/  @P1 LDC R6, c[0x0][0xbec] ;  /* 0x0002fb00ff061b82 */ /* 0x000e220000000800 */
[----:B------:R-:W-:Y:S01]  /*7c40*/  UISETP.GT.AND UP1, UPT, UR43, 0x1, UPT ;  /* 0x000000012b00788c */ /* 0x000fe2000bf24270 */
[----:B------:R-:W-:-:S06]  /*7c50*/  UMOV UR16, 0x9b8 ;  /* 0x000009b800107882 */ /* 0x000fcc0000000000 */
[----:B------:R-:W1:Y:S01]  /*7c60*/  @P1 LDC R11, c[0x0][0xbf0] ;  /* 0x0002fc00ff0b1b82 */ /* 0x000e620000000800 */
[----:B------:R-:W-:Y:S01]  /*7c70*/  USEL UR16, UR16, 0x978, UP1 ;  /* 0x0000097810107887 */ /* 0x000fe20008800000 */
[----:B------:R-:W-:Y:S01]  /*7c80*/  PLOP3.LUT P4, PT, PT, PT, UP0, 0x80, 0x0 ;  /* 0x000000000000781c */ /* 0x000fe20003f8f008 */
[----:B------:R-:W-:Y:S01]  /*7c90*/  UISETP.NE.U32.AND UP0, UPT, UR10, URZ, UPT ;  /* 0x0000003f0a00728c */ /* 0x000fe2000bf05070 */
[----:B------:R-:W-:Y:S01]  /*7ca0*/  IMAD.U32 R13, RZ, RZ, UR41 ;  /* 0x00000029ff0d7e24 */ /* 0x000fe2000f8e00ff */
[----:B------:R-:W-:Y:S01]  /*7cb0*/  ULDC UR4, c[0x0][0xa88] ;  /* 0x0002a20000047ab9 */ /* 0x000fe20000000800 */
[----:B------:R-:W-:Y:S01]  /*7cc0*/  IMAD.U32 R4, RZ, RZ, UR8 ;  /* 0x00000008ff047e24 */ /* 0x000fe2000f8e00ff */
[----:B------:R-:W-:Y:S01]  /*7cd0*/  UISETP.NE.AND.EX UP0, UPT, UR11, URZ, UPT, UP0 ;  /* 0x0000003f0b00728c */ /* 0x000fe2000bf05300 */
[----:B------:R-:W-:Y:S01]  /*7ce0*/  IMAD.U32 R9, RZ, RZ, UR4 ;  /* 0x00000004ff097e24 */ /* 0x000fe2000f8e00ff */
[----:B------:R-:W-:Y:S01]  /*7cf0*/  UMOV UR4, URZ ;  /* 0x0000003f00047c82 */ /* 0x000fe20008000000 */
[----:B------:R-:W-:Y:S01]  /*7d00*/  IMAD.U32 R5, RZ, RZ, UR9 ;  /* 0x00000009ff057e24 */ /* 0x000fe2000f8e00ff */
[----:B------:R-:W-:Y:S01]  /*7d10*/  USEL UR7, UR42, URZ, UP1 ;  /* 0x0000003f2a077287 */ /* 0x000fe20008800000 */
[----:B------:R-:W-:Y:S01]  /*7d20*/  IMAD R13, R13, 0xc0, R69 ;  /* 0x000000c00d0d7824 */ /* 0x000fe200078e0245 */
[----:B------:R-:W-:Y:S01]  /*7d30*/  ULDC.64 UR10, c[0x0][UR16+0x218] ;  /* 0x00008600100a7abb */ /* 0x000fe20008000a00 */
[----:B------:R-:W-:Y:S01]  /*7d40*/  ULDC.64 UR14, c[0x0][UR16+0x228] ;  /* 0x00008a00100e7abb */ /* 0x000fe20008000a00 */
[----:B------:R-:W-:Y:S01]  /*7d50*/  USEL UR37, UR37, URZ, !UP0 ;  /* 0x0000003f25257287 */ /* 0x000fe2000c000000 */
[----:B------:R0:W5:Y:S01]  /*7d60*/  @P4 LDG.E R9, desc[UR50][R4.64] ;  /* 0x0000003204094981 */ /* 0x000162000c1e1900 */
[----:B------:R-:W-:Y:S01]  /*7d70*/  ULDC.64 UR12, c[0x0][UR16+0x220] ;  /* 0x00008800100c7abb */ /* 0x000fe20008000a00 */
[----:B------:R-:W-:-:S02]  /*7d80*/  UIMAD.WIDE.U32 UR8, UR10, UR40, URZ ;  /* 0x000000280a0872a5 */ /* 0x000fc4000f8e003f */
[----:B------:R-:W-:Y:S02]  /*7d90*/  UIMAD.WIDE.U32 UR18, UR14, UR7, URZ ;  /* 0x000000070e1272a5 */ /* 0x000fe4000f8e003f */
[----:B------:R-:W-:Y:S02]  /*7da0*/  UIMAD UR10, UR11, UR40, URZ ;  /* 0x000000280b0a72a4 */ /* 0x000fe4000f8e023f */
[----:B------:R-:W-:Y:S01]  /*7db0*/  UIMAD UR14, UR15, UR7, URZ ;  /* 0x000000070f0e72a4 */ /* 0x000fe2000f8e023f */
[----:B0-----:R-:W-:Y:S01]  /*7dc0*/  @P1 IMAD.HI.U32 R4, R13, R6, RZ ;  /* 0x000000060d041227 */ /* 0x001fe200078e00ff */
[----:B------:R-:W-:Y:S02]  /*7dd0*/  USEL UR39, UR39, URZ, !UP0 ;  /* 0x0000003f27277287 */ /* 0x000fe4000c000000 */
[----:B------:R-:W-:Y:S01]  /*7de0*/  UIMAD UR7, UR13, UR37, URZ ;  /* 0x000000250d0772a4 */ /* 0x000fe2000f8e023f */
[----:B------:R-:W-:Y:S01]  /*7df0*/  IMAD.MOV.U32 R7, RZ, RZ, R13 ;  /* 0x000000ffff077224 */ /* 0x000fe200078e000d */
[----:B------:R-:W-:Y:S01]  /*7e00*/  UIADD3 UR9, UR9, UR10, URZ ;  /* 0x0000000a09097290 */ /* 0x000fe2000fffe03f */
[----:B-1----:R-:W-:Y:S01]  /*7e10*/  @P1 SHF.R.U32.HI R7, RZ, R11, R4 ;  /* 0x0000000bff071219 */ /* 0x002fe20000011604 */
[----:B------:R-:W-:-:S02]  /*7e20*/  UIMAD.WIDE.U32 UR10, UR12, UR37, URZ ;  /* 0x000000250c0a72a5 */ /* 0x000fc4000f8e003f */
[----:B------:R-:W-:Y:S02]  /*7e30*/  UIMAD UR7, UR12, UR39, UR7 ;  /* 0x000000270c0772a4 */ /* 0x000fe4000f8e0207 */
[----:B------:R-:W-:Y:S01]  /*7e40*/  UIADD3 UR14, UR19, UR14, URZ ;  /* 0x0000000e130e7290 */ /* 0x000fe2000fffe03f */
[----:B------:R-:W-:Y:S01]  /*7e50*/  IMAD.U32 R4, RZ, RZ, UR18 ;  /* 0x00000012ff047e24 */ /* 0x000fe2000f8e00ff */
[----:B------:R-:W-:Y:S01]  /*7e60*/  UIADD3 UR7, UR11, UR7, URZ ;  /* 0x000000070b077290 */ /* 0x000fe2000fffe03f */
[--C-:B------:R-:W-:Y:S02]  /*7e70*/  IMAD.MOV R11, RZ, RZ, -R7.reuse ;  /* 0x000000ffff0b7224 */ /* 0x100fe400078e0a07 */
[----:B------:R-:W-:Y:S01]  /*7e80*/  IMAD.U32 R5, RZ, RZ, UR19 ;  /* 0x00000013ff057e24 */ /* 0x000fe2000f8e00ff */
[----:B------:R-:W-:Y:S01]  /*7e90*/  SHF.R.S32.HI R5, RZ, 0x1f, R7 ;  /* 0x0000001fff057819 */ /* 0x000fe20000011407 */
[----:B------:R-:W-:Y:S02]  /*7ea0*/  IMAD R11, R64, R11, R13 ;  /* 0x0000000b400b7224 */ /* 0x000fe400078e020d */
[----:B------:R-:W-:-:S03]  /*7eb0*/  IMAD.U32 R8, RZ, RZ, UR14 ;  /* 0x0000000eff087e24 */ /* 0x000fc6000f8e00ff */
[----:B------:R-:W-:Y:S01]  /*7ec0*/  SHF.R.S32.HI R6, RZ, 0x1f, R11 ;  /* 0x0000001fff067819 */ /* 0x000fe2000001140b */
[----:B------:R-:W-:Y:S01]  /*7ed0*/  IMAD.U32 R15, RZ, RZ, UR41 ;  /* 0x00000029ff0f7e24 */ /* 0x000fe2000f8e00ff */
[----:B--2---:R-:W-:-:S13]  /*7ee0*/  @P0 R2UR UR4, R65 ;  /* 0x00000000410402ca */ /* 0x004fda00000e0000 */
[----:B------:R-:W-:Y:S02]  /*7ef0*/  UIADD3 UR8, UP0, UP2, UR10, UR8, UR4 ;  /* 0x000000080a087290 */ /* 0x000fe4000fa1e004 */
[----:B------:R-:W-:Y:S01]  /*7f00*/  USHF.R.S32.HI UR12, URZ, 0x1f, UR4 ;  /* 0x0000001f3f0c7899 */ /* 0x000fe20008011404 */
[----:B------:R-:W-:Y:S01]  /*7f10*/  ULDC.64 UR10, c[0x0][0xba8] ;  /* 0x0002ea00000a7ab9 */ /* 0x000fe20000000a00 */
[----:B------:R-:W-:Y:S02]  /*7f20*/  @!UP1 ULDC UR10, c[0x0][0xb50] ;  /* 0x0002d400000a9ab9 */ /* 0x000fe40000000800 */
[----:B------:R-:W-:Y:S01]  /*7f30*/  UIADD3.X UR7, UR7, UR9, UR12, UP0, UP2 ;  /* 0x0000000907077290 */ /* 0x000fe200087e440c */
[----:B------:R-:W-:Y:S01]  /*7f40*/  IADD3 R4, P2, P3, R7, UR8, R4 ;  /* 0x0000000807047c10 */ /* 0x000fe2000fb5e004 */
[----:B------:R-:W-:Y:S01]  /*7f50*/  @!UP1 ULDC UR11, c[0x0][0xb54] ;  /* 0x0002d500000b9ab9 */ /* 0x000fe20000000800 */
[----:B------:R-:W-:Y:S02]  /*7f60*/  ULDC.64 UR8, c[0x0][UR16+0x210] ;  /* 0x0000840010087abb */ /* 0x000fe40008000a00 */
[----:B------:R-:W-:Y:S01]  /*7f70*/  IMAD R7, R11, UR9, RZ ;  /* 0x000000090b077c24 */ /* 0x000fe2000f8e02ff */
[----:B------:R-:W-:-:S03]  /*7f80*/  IADD3.X R5, R5, UR7, R8, P2, P3 ;  /* 0x0000000705057c10 */ /* 0x000fc600097e6408 */
[----:B------:R-:W-:Y:S02]  /*7f90*/  IMAD R7, R6, UR8, R7 ;  /* 0x0000000806077c24 */ /* 0x000fe4000f8e0207 */
[----:B------:R-:W-:-:S04]  /*7fa0*/  IMAD.WIDE.U32 R4, R11, UR8, R4 ;  /* 0x000000080b047c25 */ /* 0x000fc8000f8e0004 */
[----:B------:R-:W-:Y:S01]  /*7fb0*/  IMAD.IADD R5, R5, 0x1, R7 ;  /* 0x0000000105057824 */ /* 0x000fe200078e0207 */
[----:B------:R-:W-:-:S04]  /*7fc0*/  LEA R8, P2, R4, UR10, 0x2 ;  /* 0x0000000a04087c11 */ /* 0x000fc8000f8410ff */
[----:B------:R-:W-:Y:S01]  /*7fd0*/  LEA.HI.X R10, R4, UR11, R5, 0x2, P2 ;  /* 0x0000000b040a7c11 */ /* 0x000fe200090f1405 */
[----:B------:R-:W-:Y:S08]  /*7fe0*/  @P4 BRA `(.L_x_163) ;  /* 0x0000000000104947 */ /* 0x000ff00003800000 */
[----:B------:R-:W-:Y:S05]  /*7ff0*/  @!P0 BRA `(.L_x_163) ;  /* 0x00000000000c8947 */ /* 0x000fea0003800000 */
[----:B------:R-:W2:Y:S04]  /*8000*/  LDG.E R4, desc[UR50][R62.64] ;  /* 0x000000323e047981 */ /* 0x000ea8000c1e1900 */
[----:B-----5:R-:W2:Y:S02]  /*8010*/  LDG.E R9, desc[UR50][R62.64+0x4] ;  /* 0x000004323e097981 */ /* 0x020ea4000c1e1900 */
[----:B--2---:R-:W-:-:S07]  /*8020*/  IMAD.IADD R9, R9, 0x1, -R4 ;  /* 0x0000000109097824 */ /* 0x004fce00078e0a04 */
.L_x_163:
[----:B------:R-:W2:Y:S01]  /*8030*/  LDL R12, [R1+0x14] ;  /* 0x00001400010c7983 */ /* 0x000ea20000100800 */
[----:B------:R-:W0:Y:S03]  /*8040*/  S2R R4, SR_TID.X ;  /* 0x0000000000047919 */ /* 0x000e260000002100 */
[----:B------:R-:W-:Y:S04]  /*8050*/  SHFL.IDX PT, R5, R10, RZ, 0x1c1f ;  /* 0x001c1fff0a057589 */ /* 0x000fe800000e0000 */
[----:B------:R-:W-:Y:S04]  /*8060*/  SHFL.IDX PT, R6, R8, 0x1, 0x1c1f ;  /* 0x003c1f0008067f89 */ /* 0x000fe800000e0000 */
[----:B------:R-:W-:Y:S01]  /*8070*/  SHFL.IDX PT, R7, R10, 0x1, 0x1c1f ;  /* 0x003c1f000a077f89 */ /* 0x000fe200000e0000 */
[----:B0-----:R-:W-:-:S05]  /*8080*/  VIADD R14, R4, 0xffffff80 ;  /* 0xffffff80040e7836 */ /* 0x001fca0000000000 */
[----:B------:R-:W-:-:S04]  /*8090*/  SHF.R.S32.HI R11, RZ, 0x1f, R14 ;  /* 0x0000001fff0b7819 */ /* 0x000fc8000001140e */
[----:B------:R-:W-:Y:S01]  /*80a0*/  LEA.HI R11, R11, R14, RZ, 0x7 ;  /* 0x0000000e0b0b7211 */ /* 0x000fe200078f38ff */
[----:B------:R-:W0:Y:S03]  /*80b0*/  SHFL.IDX PT, R4, R8, RZ, 0x1c1f ;  /* 0x001c1fff08047589 */ /* 0x000e2600000e0000 */
[----:B------:R-:W-:Y:S01]  /*80c0*/  LOP3.LUT R11, R11, 0xffffff80, RZ, 0xc0, !PT ;  /* 0xffffff800b0b7812 */ /* 0x000fe200078ec0ff */
[----:B-----5:R-:W-:-:S04]  /*80d0*/  IMAD R30, R9, R64, RZ ;  /* 0x00000040091e7224 */ /* 0x020fc800078e02ff */
[----:B------:R-:W-:-:S05]  /*80e0*/  IMAD.IADD R11, R14, 0x1, -R11 ;  /* 0x000000010e0b7824 */ /* 0x000fca00078e0a0b */
[----:B------:R-:W-:Y:S01]  /*80f0*/  LOP3.LUT P0, RZ, R11, 0x3, RZ, 0xc0, !PT ;  /* 0x000000030bff7812 */ /* 0x000fe2000780c0ff */
[----:B--2---:R-:W-:-:S04]  /*8100*/  IMAD R15, R15, 0xc0, R12 ;  /* 0x000000c00f0f7824 */ /* 0x004fc800078e020c */
[C---:B------:R-:W-:Y:S01]  /*8110*/  VIADD R25, R15.reuse, 0x8 ;  /* 0x000000080f197836 */ /* 0x040fe20000000000 */
[----:B------:R-:W-:-:S04]  /*8120*/  ISETP.GE.OR P2, PT, R15, R30, P0 ;  /* 0x0000001e0f00720c */ /* 0x000fc80000746670 */
[----:B------:R-:W-:-:S09]  /*8130*/  ISETP.GE.OR P0, PT, R25, R30, P0 ;  /* 0x0000001e1900720c */ /* 0x000fd20000706670 */
[----:B0-----:R0:W-:Y:S04]  /*8140*/  @!P2 ST.E desc[UR50][R4.64], R56 ;  /* 0x000000380400a985 */ /* 0x0011e8000c101932 */
[----:B------:R0:W-:Y:S01]  /*8150*/  @!P0 ST.E desc[UR50][R6.64], R57 ;  /* 0x0000003906008985 */ /* 0x0001e2000c101932 */
[----:B------:R-:W-:-:S13]  /*8160*/  PLOP3.LUT P0, PT, PT, PT, UP1, 0x80, 0x0 ;  /* 0x000000000000781c */ /* 0x000fda0003f0f018 */
[----:B0-----:R-:W-:Y:S05]  /*8170*/  @P0 BRA `(.L_x_164) ;  /* 0x0000000400cc0947 */ /* 0x001fea0003800000 */
[----:B------:R-:W0:Y:S01]  /*8180*/  S2R R11, SR_TID.X ;  /* 0x00000000000b7919 */ /* 0x000e220000002100 */
[----:B------:R-:W1:Y:S01]  /*8190*/  @P1 LDC R29, c[0x0][0xbf0] ;  /* 0x0002fc00ff1d1b82 */ /* 0x000e620000000800 */
[----:B------:R-:W-:Y:S01]  /*81a0*/  ULDC.64 UR10, c[0x0][0xaa0] ;  /* 0x0002a800000a7ab9 */ /* 0x000fe20000000a00 */
[----:B0-----:R-:W-:-:S05]  /*81b0*/  VIADD R11, R11, 0xffffff80 ;  /* 0xffffff800b0b7836 */ /* 0x001fca0000000000 */
[----:B------:R-:W-:-:S04]  /*81c0*/  SHF.R.S32.HI R62, RZ, 0x1f, R11 ;  /* 0x0000001fff3e7819 */ /* 0x000fc8000001140b */
[----:B------:R-:W-:-:S04]  /*81d0*/  LEA.HI R62, R62, R11, RZ, 0x3 ;  /* 0x0000000b3e3e7211 */ /* 0x000fc800078f18ff */
[----:B------:R-:W-:-:S05]  /*81e0*/  SHF.R.S32.HI R62, RZ, 0x3, R62 ;  /* 0x00000003ff3e7819 */ /* 0x000fca000001143e */
[----:B------:R-:W-:-:S04]  /*81f0*/  IMAD R3, R62, 0x40, R17 ;  /* 0x000000403e037824 */ /* 0x000fc800078e0211 */
[----:B------:R-:W-:-:S03]  /*8200*/  IMAD.WIDE R50, R3, 0x2, R50 ;  /* 0x0000000203327825 */ /* 0x000fc600078e0232 */
[C---:B------:R-:W-:Y:S02]  /*8210*/  IADD3 R9, P0, R50.reuse, 0x1800, RZ ;  /* 0x0000180032097810 */ /* 0x040fe40007f1e0ff */
[C---:B------:R-:W-:Y:S02]  /*8220*/  IADD3 R13, P2, R50.reuse, 0x3000, RZ ;  /* 0x00003000320d7810 */ /* 0x040fe40007f5e0ff */
[----:B------:R-:W-:Y:S02]  /*8230*/  LOP3.LUT R5, R50, 0x380, RZ, 0xc0, !PT ;  /* 0x0000038032057812 */ /* 0x000fe400078ec0ff */
[----:B------:R-:W-:Y:S02]  /*8240*/  LOP3.LUT R8, R9, 0x380, RZ, 0xc0, !PT ;  /* 0x0000038009087812 */ /* 0x000fe400078ec0ff */
[----:B------:R-:W-:Y:S02]  /*8250*/  LOP3.LUT R12, R13, 0x380, RZ, 0xc0, !PT ;  /* 0x000003800d0c7812 */ /* 0x000fe400078ec0ff */
[----:B------:R-:W-:-:S02]  /*8260*/  SHF.R.U64 R5, R5, 0x3, RZ ;  /* 0x0000000305057819 */ /* 0x000fc400000012ff */
[----:B------:R-:W-:Y:S02]  /*8270*/  SHF.R.U64 R8, R8, 0x3, RZ ;  /* 0x0000000308087819 */ /* 0x000fe400000012ff */
[----:B------:R-:W-:Y:S02]  /*8280*/  SHF.R.U64 R12, R12, 0x3, RZ ;  /* 0x000000030c0c7819 */ /* 0x000fe400000012ff */
[----:B------:R-:W-:Y:S01]  /*8290*/  LOP3.LUT R4, R5, R50, RZ, 0x3c, !PT ;  /* 0x0000003205047212 */ /* 0x000fe200078e3cff */
[--C-:B------:R-:W-:Y:S01]  /*82a0*/  IMAD.MOV.U32 R5, RZ, RZ, R51.reuse ;  /* 0x000000ffff057224 */ /* 0x100fe200078e0033 */
[----:B------:R-:W-:Y:S01]  /*82b0*/  LOP3.LUT R8, R8, R9, RZ, 0x3c, !PT ;  /* 0x0000000908087212 */ /* 0x000fe200078e3cff */
[--C-:B------:R-:W-:Y:S01]  /*82c0*/  IMAD.X R9, RZ, RZ, R51.reuse, P0 ;  /* 0x000000ffff097224 */ /* 0x100fe200000e0633 */
[----:B------:R-:W-:Y:S01]  /*82d0*/  LOP3.LUT R12, R12, R13, RZ, 0x3c, !PT ;  /* 0x0000000d0c0c7212 */ /* 0x000fe200078e3cff */
[----:B------:R-:W-:Y:S02]  /*82e0*/  IMAD.X R13, RZ, RZ, R51, P2 ;  /* 0x000000ffff0d7224 */ /* 0x000fe400010e0633 */
[----:B------:R-:W2:Y:S04]  /*82f0*/  LD.E.128 R4, desc[UR50][R4.64] ;  /* 0x0000003204047980 */ /* 0x000ea8000c101d00 */
[----:B------:R-:W3:Y:S04]  /*8300*/  LD.E.128 R8, desc[UR50][R8.64] ;  /* 0x0000003208087980 */ /* 0x000ee8000c101d00 */
[----:B------:R-:W4:Y:S01]  /*8310*/  LD.E.128 R12, desc[UR50][R12.64] ;  /* 0x000000320c0c7980 */ /* 0x000f22000c101d00 */
[----:B------:R-:W-:-:S04]  /*8320*/  IADD3 R3, P0, R50, 0x4800, RZ ;  /* 0x0000480032037810 */ /* 0x000fc80007f1e0ff */
[----:B------:R-:W-:Y:S01]  /*8330*/  LOP3.LUT R2, R3, 0x380, RZ, 0xc0, !PT ;  /* 0x0000038003027812 */ /* 0x000fe200078ec0ff */
[----:B------:R-:W-:Y:S01]  /*8340*/  UIMAD UR7, UR12, UR10, URZ ;  /* 0x0000000a0c0772a4 */ /* 0x000fe2000f8e023f */
[----:B------:R-:W-:Y:S02]  /*8350*/  IMAD.U32 R21, RZ, RZ, UR41 ;  /* 0x00000029ff157e24 */ /* 0x000fe4000f8e00ff */
[----:B------:R-:W-:Y:S01]  /*8360*/  SHF.R.U64 R2, R2, 0x3, RZ ;  /* 0x0000000302027819 */ /* 0x000fe200000012ff */
[----:B------:R-:W-:Y:S01]  /*8370*/  UIMAD.WIDE.U32 UR8, UR4, UR10, URZ ;  /* 0x0000000a040872a5 */ /* 0x000fe2000f8e003f */
[----:B------:R-:W-:Y:S01]  /*8380*/  IMAD.X R25, RZ, RZ, R51, P0 ;  /* 0x000000ffff197224 */ /* 0x000fe200000e0633 */
[----:B------:R-:W-:Y:S01]  /*8390*/  ULDC.64 UR12, c[0x0][0xaf0] ;  /* 0x0002bc00000c7ab9 */ /* 0x000fe20000000a00 */
[----:B------:R-:W-:Y:S02]  /*83a0*/  LOP3.LUT R24, R2, R3, RZ, 0x3c, !PT ;  /* 0x0000000302187212 */ /* 0x000fe400078e3cff */
[----:B------:R-:W0:Y:S01]  /*83b0*/  @P1 LDC R3, c[0x0][0xbec] ;  /* 0x0002fb00ff031b82 */ /* 0x000e220000000800 */
[----:B------:R-:W-:Y:S01]  /*83c0*/  UIMAD UR7, UR4, UR11, UR7 ;  /* 0x0000000b040772a4 */ /* 0x000fe2000f8e0207 */
[----:B------:R-:W-:-:S02]  /*83d0*/  IMAD R2, R16, 0x30, R62 ;  /* 0x0000003010027824 */ /* 0x000fc400078e023e */
[----:B------:R-:W-:Y:S01]  /*83e0*/  ULDC.64 UR10, c[0x0][0xae8] ;  /* 0x0002ba00000a7ab9 */ /* 0x000fe20000000a00 */
[----:B------:R-:W-:Y:S01]  /*83f0*/  UIADD3 UR9, UR9, UR7, URZ ;  /* 0x0000000709097290 */ /* 0x000fe2000fffe03f */
[----:B------:R-:W-:Y:S01]  /*8400*/  IMAD R28, R21, 0xc0, R2 ;  /* 0x000000c0151c7824 */ /* 0x000fe200078e0202 */
[----:B------:R-:W-:Y:S01]  /*8410*/  USHF.R.S32.HI UR4, URZ, 0x1f, UR37 ;  /* 0x0000001f3f047899 */ /* 0x000fe20008011425 */
[----:B------:R-:W5:Y:S01]  /*8420*/  LD.E.128 R24, desc[UR50][R24.64] ;  /* 0x0000003218187980 */ /* 0x000f62000c101d00 */
[----:B------:R-:W-:Y:S01]  /*8430*/  UIMAD.WIDE.U32 UR8, UR40, UR10, UR8 ;  /* 0x0000000a280872a5 */ /* 0x000fe2000f8e0008 */
[----:B------:R-:W-:Y:S01]  /*8440*/  IMAD.MOV.U32 R21, RZ, RZ, R28 ;  /* 0x000000ffff157224 */ /* 0x000fe200078e001c */
[----:B------:R-:W-:Y:S01]  /*8450*/  UIMAD UR4, UR4, UR12, URZ ;  /* 0x0000000c040472a4 */ /* 0x000fe2000f8e023f */
[----:B------:R-:W-:Y:S01]  /*8460*/  @!PT LDS RZ, [RZ] ;  /* 0x00000000fffff984 */ /* 0x000fe20000000800 */
[----:B------:R-:W-:Y:S01]  /*8470*/  @!PT LDS RZ, [RZ] ;  /* 0x00000000fffff984 */ /* 0x000fe20000000800 */
[----:B------:R-:W-:Y:S01]  /*8480*/  @!PT LDS RZ, [RZ] ;  /* 0x00000000fffff984 */ /* 0x000fe20000000800 */
[----:B------:R-:W-:Y:S01]  /*8490*/  @!PT LDS RZ, [RZ] ;  /* 0x00000000fffff984 */ /* 0x000fe20000000800 */
[----:B------:R1:W-:Y:S06]  /*84a0*/  MEMBAR.ALL.CTA ;  /* 0x0000000000007992 */ /* 0x0003ec0000008000 */
[----:B-1----:R-:W1:Y:S01]  /*84b0*/  FENCE.VIEW.ASYNC.S ;  /* 0x00000000000073c6 */ /* 0x002e620000000000 */
[----:B------:R-:W-:Y:S01]  /*84c0*/  UIMAD UR9, UR40, UR11, UR9 ;  /* 0x0000000b280972a4 */ /* 0x000fe2000f8e0209 */
[----:B------:R-:W-:Y:S01]  /*84d0*/  VIADD R0, R0, 0x13220 ;  /* 0x0001322000007836 */ /* 0x000fe20000000000 */
[----:B------:R-:W-:-:S02]  /*84e0*/  UIMAD UR4, UR37, UR13, UR4 ;  /* 0x0000000d250472a4 */ /* 0x000fc4000f8e0204 */
[----:B------:R-:W-:Y:S01]  /*84f0*/  UIMAD.WIDE.U32 UR8, UR37, UR12, UR8 ;  /* 0x0000000c250872a5 */ /* 0x000fe2000f8e0008 */
[----:B------:R-:W-:Y:S01]  /*8500*/  ULDC.64 UR10, c[0x0][0xae0] ;  /* 0x0002b800000a7ab9 */ /* 0x000fe20000000a00 */
[----:B------:R-:W-:Y:S02]  /*8510*/  PRMT R0, RZ, 0x654, R0 ;  /* 0x00000654ff007816 */ /* 0x000fe40000000000 */
[----:B------:R-:W-:Y:S01]  /*8520*/  UIADD3 UR4, UR9, UR4, URZ ;  /* 0x0000000409047290 */ /* 0x000fe2000fffe03f */
[----:B0-----:R-:W-:-:S04]  /*8530*/  @P1 IMAD.HI.U32 R2, R28, R3, RZ ;  /* 0x000000031c021227 */ /* 0x001fc800078e00ff */
[----:B------:R-:W-:Y:S01]  /*8540*/  IMAD.U32 R3, RZ, RZ, UR9 ;  /* 0x00000009ff037e24 */ /* 0x000fe2000f8e00ff */
[----:B------:R-:W-:Y:S01]  /*8550*/  @P1 SHF.R.U32.HI R21, RZ, R29, R2 ;  /* 0x0000001dff151219 */ /* 0x000fe20000011602 */
[----:B------:R-:W-:Y:S01]  /*8560*/  IMAD.U32 R2, RZ, RZ, UR8 ;  /* 0x00000008ff027e24 */ /* 0x000fe2000f8e00ff */
[----:B------:R-:W-:Y:S01]  /*8570*/  ULDC.64 UR8, c[0x0][0xad8] ;  /* 0x0002b60000087ab9 */ /* 0x000fe20000000a00 */
[----:B------:R-:W-:Y:S01]  /*8580*/  IMAD.U32 R3, RZ, RZ, UR4 ;  /* 0x00000004ff037e24 */ /* 0x000fe2000f8e00ff */
[--C-:B------:R-:W-:Y:S01]  /*8590*/  SHF.R.S32.HI R20, RZ, 0x1f, R21.reuse ;  /* 0x0000001fff147819 */ /* 0x100fe20000011415 */
[----:B------:R-:W-:Y:S01]  /*85a0*/  IMAD.MOV R29, RZ, RZ, -R21 ;  /* 0x000000ffff1d7224 */ /* 0x000fe200078e0a15 */
[----:B------:R-:W-:Y:S01]  /*85b0*/  ULDC UR4, c[0x0][0xac8] ;  /* 0x0002b20000047ab9 */ /* 0x000fe20000000800 */
[----:B------:R-:W-:Y:S01]  /*85c0*/  IMAD.WIDE.U32 R2, R21, UR10, R2 ;  /* 0x0000000a15027c25 */ /* 0x000fe2000f8e0002 */
[----:B-1----:R0:W-:Y:S03]  /*85d0*/  SYNCS.ARRIVE.TRANS64.RED.A1T0 RZ, [R0+URZ], RZ ;  /* 0x000000ff00ff79a7 */ /* 0x0021e6000810043f */
[----:B------:R-:W-:-:S02]  /*85e0*/  IMAD R20, R20, UR10, RZ ;  /* 0x0000000a14147c24 */ /* 0x000fc4000f8e02ff */
[----:B------:R-:W-:Y:S02]  /*85f0*/  IMAD R29, R64, R29, R28 ;  /* 0x0000001d401d7224 */ /* 0x000fe400078e021c */
[----:B------:R-:W-:-:S03]  /*8600*/  IMAD R33, R21, UR11, R20 ;  /* 0x0000000b15217c24 */ /* 0x000fc6000f8e0214 */
[----:B------:R-:W-:Y:S01]  /*8610*/  SHF.R.S32.HI R20, RZ, 0x1f, R29 ;  /* 0x0000001fff147819 */ /* 0x000fe2000001141d */
[----:B------:R-:W-:Y:S02]  /*8620*/  IMAD.IADD R3, R3, 0x1, R33 ;  /* 0x0000000103037824 */ /* 0x000fe400078e0221 */
[----:B------:R-:W-:Y:S02]  /*8630*/  IMAD.U32 R33, RZ, RZ, UR41 ;  /* 0x00000029ff217e24 */ /* 0x000fe4000f8e00ff */
[----:B------:R-:W-:Y:S02]  /*8640*/  IMAD R20, R20, UR8, RZ ;  /* 0x0000000814147c24 */ /* 0x000fe4000f8e02ff */
[----:B------:R-:W-:-:S04]  /*8650*/  IMAD.WIDE.U32 R2, R29, UR8, R2 ;  /* 0x000000081d027c25 */ /* 0x000fc8000f8e0002 */
[----:B------:R-:W-:Y:S01]  /*8660*/  IMAD R21, R29, UR9, R20 ;  /* 0x000000091d157c24 */ /* 0x000fe2000f8e0214 */
[----:B------:R-:W-:Y:S01]  /*8670*/  ULDC.64 UR8, c[0x0][0xa80] ;  /* 0x0002a00000087ab9 */ /* 0x000fe20000000a00 */
[----:B------:R-:W-:Y:S01]  /*8680*/  IMAD R33, R33, 0xc0, R62 ;  /* 0x000000c021217824 */ /* 0x000fe200078e023e */
[C---:B------:R-:W-:Y:S01]  /*8690*/  LEA R32, P0, R2.reuse, UR8, 0x1 ;  /* 0x0000000802207c11 */ /* 0x040fe2000f8008ff */
[----:B------:R-:W-:Y:S01]  /*86a0*/  IMAD.IADD R3, R3, 0x1, R21 ;  /* 0x0000000103037824 */ /* 0x000fe200078e0215 */
[----:B------:R-:W-:Y:S01]  /*86b0*/  SHF.R.S32.HI R62, RZ, 0x1f, R17 ;  /* 0x0000001fff3e7819 */ /* 0x000fe20000011411 */
[C---:B------:R-:W-:Y:S02]  /*86c0*/  VIADD R21, R33.reuse, 0x60 ;  /* 0x0000006021157836 */ /* 0x040fe40000000000 */
[----:B------:R-:W1:Y:S01]  /*86d0*/  SHFL.IDX PT, R20, R32, 0x1, 0x181f ;  /* 0x00381f0020147f89 */ /* 0x000e6200000e0000 */
[----:B------:R-:W-:Y:S01]  /*86e0*/  LEA.HI.X R34, R2, UR9, R3, 0x1, P0 ;  /* 0x0000000902227c11 */ /* 0x000fe200080f0c03 */
[----:B------:R-:W-:Y:S01]  /*86f0*/  VIADD R3, R33, 0x30 ;  /* 0x0000003021037836 */ /* 0x000fe20000000000 */
[----:B------:R-:W-:Y:S01]  /*8700*/  ISETP.GE.AND P0, PT, R17, UR4, PT ;  /* 0x0000000411007c0c */ /* 0x000fe2000bf06270 */
[----:B------:R-:W0:Y:S03]  /*8710*/  SHFL.IDX PT, R2, R32, RZ, 0x181f ;  /* 0x00181fff20027589 */ /* 0x000e2600000e0000 */
[-C--:B------:R-:W-:Y:S01]  /*8720*/  ISETP.GE.OR P1, PT, R33, R30.reuse, P0 ;  /* 0x0000001e2100720c */ /* 0x080fe20000726670 */
[----:B------:R-:W0:Y:S01]  /*8730*/  SHFL.IDX PT, R28, R32, 0x2, 0x181f ;  /* 0x00581f00201c7f89 */ /* 0x000e2200000e0000 */
[-C--:B------:R-:W-:Y:S01]  /*8740*/  ISETP.GE.OR P2, PT, R3, R30.reuse, P0 ;  /* 0x0000001e0300720c */ /* 0x080fe20000746670 */
[----:B------:R-:W-:Y:S01]  /*8750*/  VIADD R33, R33, 0x90 ;  /* 0x0000009021217836 */ /* 0x000fe20000000000 */
[-C--:B------:R-:W-:Y:S01]  /*8760*/  ISETP.GE.OR P3, PT, R21, R30.reuse, P0 ;  /* 0x0000001e1500720c */ /* 0x080fe20000766670 */
[----:B------:R-:W0:Y:S03]  /*8770*/  SHFL.IDX PT, R36, R34, RZ, 0x181f ;  /* 0x00181fff22247589 */ /* 0x000e2600000e0000 */
[----:B------:R-:W-:Y:S01]  /*8780*/  ISETP.GE.OR P0, PT, R33, R30, P0 ;  /* 0x0000001e2100720c */ /* 0x000fe20000706670 */
[----:B------:R-:W0:Y:S04]  /*8790*/  SHFL.IDX PT, R38, R34, 0x1, 0x181f ;  /* 0x00381f0022267f89 */ /* 0x000e2800000e0000 */
[----:B------:R-:W0:Y:S02]  /*87a0*/  SHFL.IDX PT, R40, R34, 0x2, 0x181f ;  /* 0x00581f0022287f89 */ /* 0x000e2400000e0000 */
[----:B-1----:R-:W-:-:S02]  /*87b0*/  @!P2 LEA R20, P5, R17, R20, 0x1 ;  /* 0x000000141114a211 */ /* 0x002fc400078a08ff */
[----:B------:R-:W1:Y:S01]  /*87c0*/  SHFL.IDX PT, R32, R32, 0x3, 0x181f ;  /* 0x00781f0020207f89 */ /* 0x000e6200000e0000 */
[----:B0-----:R-:W-:-:S03]  /*87d0*/  @!P1 LEA R2, P4, R17, R2, 0x1 ;  /* 0x0000000211029211 */ /* 0x001fc600078808ff */
[----:B------:R-:W0:Y:S01]  /*87e0*/  SHFL.IDX PT, R34, R34, 0x3, 0x181f ;  /* 0x00781f0022227f89 */ /* 0x000e2200000e0000 */
[C---:B------:R-:W-:Y:S02]  /*87f0*/  @!P3 LEA R28, P6, R17.reuse, R28, 0x1 ;  /* 0x0000001c111cb211 */ /* 0x040fe400078c08ff */
[C-C-:B------:R-:W-:Y:S02]  /*8800*/  @!P1 LEA.HI.X R3, R17.reuse, R36, R62.reuse, 0x1, P4 ;  /* 0x0000002411039211 */ /* 0x140fe400020f0c3e */
[C-C-:B------:R-:W-:Y:S02]  /*8810*/  @!P2 LEA.HI.X R21, R17.reuse, R38, R62.reuse, 0x1, P5 ;  /* 0x000000261115a211 */ /* 0x140fe400028f0c3e */
[----:B------:R-:W-:Y:S01]  /*8820*/  @!P3 LEA.HI.X R29, R17, R40, R62, 0x1, P6 ;  /* 0x00000028111db211 */ /* 0x000fe200030f0c3e */
[----:B--2---:R2:W-:Y:S04]  /*8830*/  @!P1 ST.E.128 desc[UR50][R2.64], R4 ;  /* 0x0000000402009985 */ /* 0x0045e8000c101d32 */
[----:B---3--:R2:W-:Y:S04]  /*8840*/  @!P2 ST.E.128 desc[UR50][R20.64], R8 ;  /* 0x000000081400a985 */ /* 0x0085e8000c101d32 */
[----:B----4-:R2:W-:Y:S01]  /*8850*/  @!P3 ST.E.128 desc[UR50][R28.64], R12 ;  /* 0x0000000c1c00b985 */ /* 0x0105e2000c101d32 */
[----:B01----:R-:W-:Y:S05]  /*8860*/  @P0 BRA `(.L_x_165) ;  /* 0x0000001000c40947 */ /* 0x003fea0003800000 */
[----:B--2---:R-:W-:-:S04]  /*8870*/  LEA R2, P0, R17, R32, 0x1 ;  /* 0x0000002011027211 */ /* 0x004fc800078008ff */
[----:B------:R-:W-:-:S05]  /*8880*/  LEA.HI.X R3, R17, R34, R62, 0x1, P0 ;  /* 0x0000002211037211 */ /* 0x000fca00000f0c3e */
[----:B-----5:R0:W-:Y:S01]  /*8890*/  ST.E.128 desc[UR50][R2.64], R24 ;  /* 0x0000001802007985 */ /* 0x0201e2000c101d32 */
[----:B------:R-:W-:Y:S05]  /*88a0*/  BRA `(.L_x_165) ;  /* 0x0000001000b47947 */ /* 0x000fea0003800000 */
.L_x_164:
[----:B------:R0:W5:Y:S01]  /*88b0*/  LDL R65, [R1+0x4] ;  /* 0x0000040001417983 */ /* 0x0001620000100800 */
[----:B------:R-:W-:Y:S01]  /*88c0*/  ULDC.64 UR10, c[0x0][0xb08] ;  /* 0x0002c200000a7ab9 */ /* 0x000fe20000000a00 */
[----:B------:R-:W1:Y:S02]  /*88d0*/  @P1 LDC R4, c[0x0][0xbec] ;  /* 0x0002fb00ff041b82 */ /* 0x000e640000000800 */
[----:B------:R0:W5:Y:S04]  /*88e0*/  LDL R63, [R1+0x10] ;  /* 0x00001000013f7983 */ /* 0x0001680000100800 */
[----:B------:R0:W5:Y:S01]  /*88f0*/  LDL R62, [R1] ;  /* 0x00000000013e7983 */ /* 0x0001620000100800 */
[----:B------:R-:W-:Y:S01]  /*8900*/  UIMAD UR7, UR12, UR10, URZ ;  /* 0x0000000a0c0772a4 */ /* 0x000fe2000f8e023f */
[----:B------:R-:W2:Y:S01]  /*8910*/  @P1 LDC R5, c[0x0][0xbf0] ;  /* 0x0002fc00ff051b82 */ /* 0x000ea20000000800 */
[----:B------:R-:W-:Y:S01]  /*8920*/  UIMAD.WIDE.U32 UR8, UR4, UR10, URZ ;  /* 0x0000000a040872a5 */ /* 0x000fe2000f8e003f */
[----:B------:R-:W-:Y:S01]  /*8930*/  IMAD.MOV.U32 R7, RZ, RZ, R13 ;  /* 0x000000ffff077224 */ /* 0x000fe200078e000d */
[----:B------:R-:W-:Y:S01]  /*8940*/  UIMAD UR7, UR4, UR11, UR7 ;  /* 0x0000000b040772a4 */ /* 0x000fe2000f8e0207 */
[----:B------:R-:W-:Y:S01]  /*8950*/  ISETP.GE.AND P0, PT, R15, R30, PT ;  /* 0x0000001e0f00720c */ /* 0x000fe20003f06270 */
[----:B------:R-:W-:Y:S01]  /*8960*/  USHF.R.S32.HI UR4, URZ, 0x1f, UR37 ;  /* 0x0000001f3f047899 */ /* 0x000fe20008011425 */
[----:B------:R-:W-:Y:S01]  /*8970*/  BSSY B1, `(.L_x_166) ;  /* 0x000004f000017945 */ /* 0x000fe20003800000 */
[----:B------:R-:W-:Y:S01]  /*8980*/  UIADD3 UR9, UR9, UR7, URZ ;  /* 0x0000000709097290 */ /* 0x000fe2000fffe03f */
[----:B------:R-:W-:Y:S01]  /*8990*/  SHF.R.S32.HI R26, RZ, 0x1f, R18 ;  /* 0x0000001fff1a7819 */ /* 0x000fe20000011412 */
[----:B------:R-:W-:Y:S01]  /*89a0*/  ULDC.64 UR10, c[0x0][0xb38] ;  /* 0x0002ce00000a7ab9 */ /* 0x000fe20000000a00 */
[----:B------:R-:W-:Y:S01]  /*89b0*/  SHF.R.S32.HI R27, RZ, 0x1f, R19 ;  /* 0x0000001fff1b7819 */ /* 0x000fe20000011413 */
[----:B------:R-:W-:Y:S01]  /*89c0*/  UIMAD.WIDE.U32 UR8, UR40, UR10, UR8 ;  /* 0x0000000a280872a5 */ /* 0x000fe2000f8e0008 */
[----:B------:R-:W-:-:S02]  /*89d0*/  SHF.R.S32.HI R50, RZ, 0x1f, R22 ;  /* 0x0000001fff327819 */ /* 0x000fc40000011416 */
[----:B------:R-:W-:Y:S01]  /*89e0*/  SHF.R.S32.HI R51, RZ, 0x1f, R23 ;  /* 0x0000001fff337819 */ /* 0x000fe20000011417 */
[----:B------:R-:W-:Y:S01]  /*89f0*/  UIMAD UR9, UR40, UR11, UR9 ;  /* 0x0000000b280972a4 */ /* 0x000fe2000f8e0209 */
[----:B-1----:R-:W-:Y:S01]  /*8a00*/  @P1 IMAD.HI.U32 R4, R13, R4, RZ ;  /* 0x000000040d041227 */ /* 0x002fe200078e00ff */
[----:B------:R-:W-:Y:S01]  /*8a10*/  SHF.R.S32.HI R56, RZ, 0x1f, R156 ;  /* 0x0000001fff387819 */ /* 0x000fe2000001149c */
[----:B------:R-:W-:Y:S01]  /*8a20*/  ULDC.64 UR10, c[0x0][0xb40] ;  /* 0x0002d000000a7ab9 */ /* 0x000fe20000000a00 */
[----:B------:R-:W-:Y:S01]  /*8a30*/  SHF.R.S32.HI R57, RZ, 0x1f, R157 ;  /* 0x0000001fff397819 */ /* 0x000fe2000001149d */
[----:B------:R-:W-:Y:S02]  /*8a40*/  UIMAD UR4, UR4, UR10, URZ ;  /* 0x0000000a040472a4 */ /* 0x000fe4000f8e023f */
[----:B------:R-:W-:Y:S02]  /*8a50*/  UIMAD.WIDE.U32 UR8, UR37, UR10, UR8 ;  /* 0x0000000a250872a5 */ /* 0x000fe4000f8e0008 */
[----:B------:R-:W-:Y:S01]  /*8a60*/  UIMAD UR4, UR37, UR11, UR4 ;  /* 0x0000000b250472a4 */ /* 0x000fe2000f8e0204 */
[----:B--2---:R-:W-:-:S02]  /*8a70*/  @P1 SHF.R.U32.HI R7, RZ, R5, R4 ;  /* 0x00000005ff071219 */ /* 0x004fc40000011604 */
[----:B------:R-:W-:Y:S01]  /*8a80*/  ULDC.64 UR10, c[0x0][0xb48] ;  /* 0x0002d200000a7ab9 */ /* 0x000fe20000000a00 */
[----:B------:R-:W-:Y:S01]  /*8a90*/  UIADD3 UR9, UR9, UR4, URZ ;  /* 0x0000000409097290 */ /* 0x000fe2000fffe03f */
[--C-:B------:R-:W-:Y:S01]  /*8aa0*/  SHF.R.S32.HI R4, RZ, 0x1f, R7.reuse ;  /* 0x0000001fff047819 */ /* 0x100fe20000011407 */
[----:B------:R-:W-:Y:S02]  /*8ab0*/  IMAD.MOV R9, RZ, RZ, -R7 ;  /* 0x000000ffff097224 */ /* 0x000fe400078e0a07 */
[----:B------:R-:W-:Y:S02]  /*8ac0*/  UIMAD.WIDE.U32 UR8, UR42, UR10, UR8 ;  /* 0x0000000a2a0872a5 */ /* 0x000fe4000f8e0008 */
[----:B------:R-:W-:Y:S02]  /*8ad0*/  IMAD R9, R64, R9, R13 ;  /* 0x0000000940097224 */ /* 0x000fe400078e020d */
[----:B------:R-:W-:Y:S02]  /*8ae0*/  UIMAD UR42, UR42, UR11, UR9 ;  /* 0x0000000b2a2a72a4 */ /* 0x000fe4000f8e0209 */
[----:B------:R-:W-:Y:S01]  /*8af0*/  IMAD.U32 R5, RZ, RZ, UR9 ;  /* 0x00000009ff057e24 */ /* 0x000fe2000f8e00ff */
[----:B------:R-:W-:-:S02]  /*8b00*/  ULDC.64 UR10, c[0x0][0xb30] ;  /* 0x0002cc00000a7ab9 */ /* 0x000fc40000000a00 */
[----:B------:R-:W-:Y:S02]  /*8b10*/  IMAD R6, R4, UR10, RZ ;  /* 0x0000000a04067c24 */ /* 0x000fe4000f8e02ff */
[----:B------:R-:W-:Y:S01]  /*8b20*/  IMAD.U32 R4, RZ, RZ, UR8 ;  /* 0x00000008ff047e24 */ /* 0x000fe2000f8e00ff */
[----:B------:R-:W-:Y:S01]  /*8b30*/  ULDC.64 UR8, c[0x0][0xb28] ;  /* 0x0002ca0000087ab9 */ /* 0x000fe20000000a00 */
[----:B------:R-:W-:Y:S02]  /*8b40*/  IMAD.U32 R5, RZ, RZ, UR42 ;  /* 0x0000002aff057e24 */ /* 0x000fe4000f8e00ff */
[C---:B------:R-:W-:Y:S01]  /*8b50*/  IMAD R11, R7.reuse, UR11, R6 ;  /* 0x0000000b070b7c24 */ /* 0x040fe2000f8e0206 */
[----:B------:R-:W-:Y:S01]  /*8b60*/  SHF.R.S32.HI R6, RZ, 0x1f, R9 ;  /* 0x0000001fff067819 */ /* 0x000fe20000011409 */
[----:B------:R-:W-:-:S04]  /*8b70*/  IMAD.WIDE.U32 R4, R7, UR10, R4 ;  /* 0x0000000a07047c25 */ /* 0x000fc8000f8e0004 */
[----:B------:R-:W-:Y:S02]  /*8b80*/  IMAD R6, R6, UR8, RZ ;  /* 0x0000000806067c24 */ /* 0x000fe4000f8e02ff */
[----:B------:R-:W-:Y:S02]  /*8b90*/  IMAD.IADD R5, R5, 0x1, R11 ;  /* 0x0000000105057824 */ /* 0x000fe400078e020b */
[C---:B------:R-:W-:Y:S02]  /*8ba0*/  IMAD R7, R9.reuse, UR9, R6 ;  /* 0x0000000909077c24 */ /* 0x040fe4000f8e0206 */
[----:B------:R-:W-:Y:S01]  /*8bb0*/  IMAD.WIDE.U32 R4, R9, UR8, R4 ;  /* 0x0000000809047c25 */ /* 0x000fe2000f8e0004 */
[----:B------:R-:W-:-:S03]  /*8bc0*/  ULDC.64 UR8, c[0x0][0xb00] ;  /* 0x0002c00000087ab9 */ /* 0x000fc60000000a00 */
[----:B------:R-:W-:Y:S01]  /*8bd0*/  VIADD R6, R0, 0x13220 ;  /* 0x0001322000067836 */ /* 0x000fe20000000000 */
[----:B------:R-:W-:Y:S01]  /*8be0*/  LEA R0, P1, R4, UR8, 0x2 ;  /* 0x0000000804007c11 */ /* 0x000fe2000f8210ff */
[----:B------:R-:W-:-:S03]  /*8bf0*/  IMAD.IADD R5, R5, 0x1, R7 ;  /* 0x0000000105057824 */ /* 0x000fc600078e0207 */
[----:B------:R-:W-:Y:S02]  /*8c00*/  PRMT R6, RZ, 0x654, R6 ;  /* 0x00000654ff067816 */ /* 0x000fe40000000006 */
[----:B------:R-:W-:Y:S02]  /*8c10*/  LEA.HI.X R24, R4, UR9, R5, 0x2, P1 ;  /* 0x0000000904187c11 */ /* 0x000fe400088f1405 */
[----:B------:R1:W-:Y:S03]  /*8c20*/  SYNCS.ARRIVE.TRANS64.RED.A1T0 RZ, [R6+URZ], RZ ;  /* 0x000000ff06ff79a7 */ /* 0x0003e6000810043f */
[----:B------:R0:W2:Y:S04]  /*8c30*/  SHFL.IDX PT, R7, R24, RZ, 0x1c1f ;  /* 0x001c1fff18077589 */ /* 0x0000a800000e0000 */
[----:B-1----:R0:W1:Y:S01]  /*8c40*/  SHFL.IDX PT, R6, R0, RZ, 0x1c1f ;  /* 0x001c1fff00067589 */ /* 0x00206200000e0000 */
[----:B------:R-:W-:Y:S05]  /*8c50*/  @P0 BRA `(.L_x_167) ;  /* 0x0000000000800947 */ /* 0x000fea0003800000 */
[----:B------:R-:W-:Y:S02]  /*8c60*/  ULDC UR4, c[0x0][0xac8] ;  /* 0x0002b20000047ab9 */ /* 0x000fe40000000800 */
[----:B-----5:R-:W-:Y:S02]  /*8c70*/  ISETP.GE.AND P1, PT, R62, UR4, PT ;  /* 0x000000043e007c0c */ /* 0x020fe4000bf26270 */
[----:B------:R-:W-:Y:S02]  /*8c80*/  ISETP.GE.AND P0, PT, R65, UR4, PT ;  /* 0x0000000441007c0c */ /* 0x000fe4000bf06270 */
[----:B------:R-:W-:Y:S02]  /*8c90*/  ISETP.GE.AND P4, PT, R157, UR4, PT ;  /* 0x000000049d007c0c */ /* 0x000fe4000bf86270 */
[----:B------:R-:W-:Y:S02]  /*8ca0*/  ISETP.GE.AND P5, PT, R156, UR4, PT ;  /* 0x000000049c007c0c */ /* 0x000fe4000bfa6270 */
[----:B------:R-:W-:-:S05]  /*8cb0*/  ISETP.GE.AND P3, PT, R23, UR4, PT ;  /* 0x0000000417007c0c */ /* 0x000fca000bf66270 */
[CC--:B-1----:R-:W-:Y:S02]  /*8cc0*/  @!P1 LEA R8, P2, R62.reuse, R6.reuse, 0x2 ;  /* 0x000000063e089211 */ /* 0x0c2fe400078410ff */
[----:B--2---:R-:W-:Y:S02]  /*8cd0*/  @!P0 IMAD.WIDE R4, R65, 0x4, R6 ;  /* 0x0000000441048825 */ /* 0x004fe400078e0206 */
[-C--:B------:R-:W-:Y:S02]  /*8ce0*/  @!P1 LEA.HI.X R9, R62, R7.reuse, R63, 0x2, P2 ;  /* 0x000000073e099211 */ /* 0x080fe400010f143f */
[----:B------:R-:W-:Y:S01]  /*8cf0*/  ISETP.GE.AND P2, PT, R22, UR4, PT ;  /* 0x0000000416007c0c */ /* 0x000fe2000bf46270 */
[----:B------:R1:W-:Y:S01]  /*8d00*/  @!P0 ST.E.64 desc[UR50][R4.64], R52 ;  /* 0x0000003404008985 */ /* 0x0003e2000c101b32 */
[CC--:B------:R-:W-:Y:S02]  /*8d10*/  @!P4 LEA R10, P0, R157.reuse, R6.reuse, 0x2 ;  /* 0x000000069d0ac211 */ /* 0x0c0fe400078010ff */
[----:B------:R-:W-:Y:S01]  /*8d20*/  @!P5 LEA R12, P6, R156, R6, 0x2 ;  /* 0x000000069c0cd211 */ /* 0x000fe200078c10ff */
[----:B------:R2:W-:Y:S01]  /*8d30*/  @!P1 ST.E.64 desc[UR50][R8.64], R54 ;  /* 0x0000003608009985 */ /* 0x0005e2000c101b32 */
[----:B------:R-:W-:-:S02]  /*8d40*/  @!P4 LEA.HI.X R11, R157, R7, R57, 0x2, P0 ;  /* 0x000000079d0bc211 */ /* 0x000fc400000f1439 */
[----:B------:R-:W-:Y:S02]  /*8d50*/  ISETP.GE.AND P1, PT, R19, UR4, PT ;  /* 0x0000000413007c0c */ /* 0x000fe4000bf26270 */
[----:B------:R-:W-:Y:S01]  /*8d60*/  ISETP.GE.AND P0, PT, R18, UR4, PT ;  /* 0x0000000412007c0c */ /* 0x000fe2000bf06270 */
[----:B------:R3:W-:Y:S01]  /*8d70*/  @!P4 ST.E.64 desc[UR50][R10.64], R58 ;  /* 0x0000003a0a00c985 */ /* 0x0007e2000c101b32 */
[-C--:B------:R-:W-:Y:S02]  /*8d80*/  @!P5 LEA.HI.X R13, R156, R7.reuse, R56, 0x2, P6 ;  /* 0x000000079c0dd211 */ /* 0x080fe400030f1438 */
[CC--:B------:R-:W-:Y:S02]  /*8d90*/  @!P2 LEA R14, P4, R22.reuse, R6.reuse, 0x2 ;  /* 0x00000006160ea211 */ /* 0x0c0fe400078810ff */
[----:B-1----:R-:W-:Y:S01]  /*8da0*/  @!P3 LEA R4, P6, R23, R6, 0x2 ;  /* 0x000000061704b211 */ /* 0x002fe200078c10ff */
[----:B------:R3:W-:Y:S01]  /*8db0*/  @!P5 ST.E.64 desc[UR50][R12.64], R60 ;  /* 0x0000003c0c00d985 */ /* 0x0007e2000c101b32 */
[----:B------:R-:W-:-:S02]  /*8dc0*/  @!P2 LEA.HI.X R15, R22, R7, R50, 0x2, P4 ;  /* 0x00000007160fa211 */ /* 0x000fc400020f1432 */
[-C--:B------:R-:W-:Y:S02]  /*8dd0*/  @!P3 LEA.HI.X R5, R23, R7.reuse, R51, 0x2, P6 ;  /* 0x000000071705b211 */ /* 0x080fe400030f1433 */
[CC--:B--2---:R-:W-:Y:S02]  /*8de0*/  @!P1 LEA R8, P5, R19.reuse, R6.reuse, 0x2 ;  /* 0x0000000613089211 */ /* 0x0c4fe400078a10ff */
[C---:B------:R-:W-:Y:S01]  /*8df0*/  @!P0 LEA R6, P6, R18.reuse, R6, 0x2 ;  /* 0x0000000612068211 */ /* 0x040fe200078c10ff */
[----:B------:R3:W-:Y:S01]  /*8e00*/  @!P3 ST.E.64 desc[UR50][R4.64], R42 ;  /* 0x0000002a0400b985 */ /* 0x0007e2000c101b32 */
[-C--:B------:R-:W-:Y:S02]  /*8e10*/  @!P1 LEA.HI.X R9, R19, R7.reuse, R27, 0x2, P5 ;  /* 0x0000000713099211 */ /* 0x080fe400028f141b */
[----:B------:R-:W-:Y:S01]  /*8e20*/  @!P0 LEA.HI.X R7, R18, R7, R26, 0x2, P6 ;  /* 0x0000000712078211 */ /* 0x000fe200030f141a */
[----:B------:R3:W-:Y:S04]  /*8e30*/  @!P2 ST.E.64 desc[UR50][R14.64], R44 ;  /* 0x0000002c0e00a985 */ /* 0x0007e8000c101b32 */
[----:B------:R3:W-:Y:S04]  /*8e40*/  @!P1 ST.E.64 desc[UR50][R8.64], R46 ;  /* 0x0000002e08009985 */ /* 0x0007e8000c101b32 */
[----:B------:R3:W-:Y:S02]  /*8e50*/  @!P0 ST.E.64 desc[UR50][R6.64], R48 ;  /* 0x0000003006008985 */ /* 0x0007e4000c101b32 */
.L_x_167:
[----:B------:R-:W-:Y:S05]  /*8e60*/  BSYNC B1 ;  /* 0x0000000000017941 */ /* 0x000fea0003800000 */
.L_x_166:
[----:B------:R-:W-:Y:S01]  /*8e70*/  ISETP.GE.AND P0, PT, R25, R30, PT ;  /* 0x0000001e1900720c */ /* 0x000fe20003f06270 */
[----:B--23--:R2:W3:Y:S04]  /*8e80*/  SHFL.IDX PT, R7, R24, 0x1, 0x1c1f ;  /* 0x003c1f0018077f89 */ /* 0x00c4e800000e0000 */
[----:B-1----:R2:W4:Y:S08]  /*8e90*/  SHFL.IDX PT, R6, R0, 0x1, 0x1c1f ;  /* 0x003c1f0000067f89 */ /* 0x00253000000e0000 */
[----:B--2---:R-:W-:Y:S05]  /*8ea0*/  @P0 BRA `(.L_x_165) ;  /* 0x0000000c00340947 */ /* 0x004fea0003800000 */
[----:B------:R-:W-:Y:S02]  /*8eb0*/  ULDC UR4, c[0x0][0xac8] ;  /* 0x0002b20000047ab9 */ /* 0x000fe40000000800 */
[----:B-----5:R-:W-:Y:S02]  /*8ec0*/  ISETP.GE.AND P1, PT, R65, UR4, PT ;  /* 0x0000000441007c0c */ /* 0x020fe4000bf26270 */
[----:B------:R-:W-:Y:S02]  /*8ed0*/  ISETP.GE.AND P4, PT, R62, UR4, PT ;  /* 0x000000043e007c0c */ /* 0x000fe4000bf86270 */
[----:B------:R-:W-:Y:S02]  /*8ee0*/  ISETP.GE.AND P5, PT, R157, UR4, PT ;  /* 0x000000049d007c0c */ /* 0x000fe4000bfa6270 */
[----:B------:R-:W-:Y:S02]  /*8ef0*/  ISETP.GE.AND P3, PT, R156, UR4, PT ;  /* 0x000000049c007c0c */ /* 0x000fe4000bf66270 */
[----:B------:R-:W-:-:S05]  /*8f00*/  ISETP.GE.AND P2, PT, R23, UR4, PT ;  /* 0x0000000417007c0c */ /* 0x000fca000bf46270 */
[----:B---34-:R-:W-:Y:S02]  /*8f10*/  @!P1 IMAD.WIDE R4, R65, 0x4, R6 ;  /* 0x0000000441049825 */ /* 0x018fe400078e0206 */
[CC--:B------:R-:W-:Y:S02]  /*8f20*/  @!P4 LEA R8, P0, R62.reuse, R6.reuse, 0x2 ;  /* 0x000000063e08c211 */ /* 0x0c0fe400078010ff */
[----:B------:R-:W-:Y:S01]  /*8f30*/  @!P5 LEA R10, P6, R157, R6, 0x2 ;  /* 0x000000069d0ad211 */ /* 0x000fe200078c10ff */
[----:B------:R1:W-:Y:S01]  /*8f40*/  @!P1 ST.E.64 desc[UR50][R4.64], R40 ;  /* 0x0000002804009985 */ /* 0x0003e2000c101b32 */
[-C--:B------:R-:W-:Y:S02]  /*8f50*/  @!P4 LEA.HI.X R9, R62, R7.reuse, R63, 0x2, P0 ;  /* 0x000000073e09c211 */ /* 0x080fe400000f143f */
[----:B------:R-:W-:Y:S02]  /*8f60*/  ISETP.GE.AND P1, PT, R22, UR4, PT ;  /* 0x0000000416007c0c */ /* 0x000fe4000bf26270 */
[----:B------:R-:W-:Y:S01]  /*8f70*/  ISETP.GE.AND P0, PT, R19, UR4, PT ;  /* 0x0000000413007c0c */ /* 0x000fe2000bf06270 */
[----:B------:R2:W-:Y:S01]  /*8f80*/  @!P4 ST.E.64 desc[UR50][R8.64], R38 ;  /* 0x000000260800c985 */ /* 0x0005e2000c101b32 */
[----:B------:R-:W-:-:S02]  /*8f90*/  @!P5 LEA.HI.X R11, R157, R7, R57, 0x2, P6 ;  /* 0x000000079d0bd211 */ /* 0x000fc400030f1439 */
[CC--:B------:R-:W-:Y:S02]  /*8fa0*/  @!P3 LEA R12, P6, R156.reuse, R6.reuse, 0x2 ;  /* 0x000000069c0cb211 */ /* 0x0c0fe400078c10ff */
[CC--:B------:R-:W-:Y:S01]  /*8fb0*/  @!P2 LEA R14, P4, R23.reuse, R6.reuse, 0x2 ;  /* 0x00000006170ea211 */ /* 0x0c0fe200078810ff */
[----:B------:R2:W-:Y:S01]  /*8fc0*/  @!P5 ST.E.64 desc[UR50][R10.64], R36 ;  /* 0x000000240a00d985 */ /* 0x0005e2000c101b32 */
[-C--:B------:R-:W-:Y:S02]  /*8fd0*/  @!P3 LEA.HI.X R13, R156, R7.reuse, R56, 0x2, P6 ;  /* 0x000000079c0db211 */ /* 0x080fe400030f1438 */
[----:B------:R-:W-:Y:S02]  /*8fe0*/  @!P2 LEA.HI.X R15, R23, R7, R51, 0x2, P4 ;  /* 0x00000007170fa211 */ /* 0x000fe400020f1433 */
[-C--:B-1----:R-:W-:Y:S01]  /*8ff0*/  @!P1 LEA R4, P5, R22, R6.reuse, 0x2 ;  /* 0x0000000616049211 */ /* 0x082fe200078a10ff */
[----:B------:R2:W-:Y:S01]  /*9000*/  @!P3 ST.E.64 desc[UR50][R12.64], R32 ;  /* 0x000000200c00b985 */ /* 0x0005e2000c101b32 */
[----:B0-----:R-:W-:-:S02]  /*9010*/  @!P0 LEA R24, P6, R19, R6, 0x2 ;  /* 0x0000000613188211 */ /* 0x001fc400078c10ff */
[-C--:B------:R-:W-:Y:S01]  /*9020*/  @!P1 LEA.HI.X R5, R22, R7.reuse, R50, 0x2, P5 ;  /* 0x0000000716059211 */ /* 0x080fe200028f1432 */
[----:B------:R2:W-:Y:S01]  /*9030*/  @!P2 ST.E.64 desc[UR50][R14.64], R34 ;  /* 0x000000220e00a985 */ /* 0x0005e2000c101b32 */
[----:B------:R-:W-:-:S03]  /*9040*/  @!P0 LEA.HI.X R25, R19, R7, R27, 0x2, P6 ;  /* 0x0000000713198211 */ /* 0x000fc600030f141b */
[----:B------:R2:W-:Y:S04]  /*9050*/  @!P1 ST.E.64 desc[UR50][R4.64], R28 ;  /* 0x0000001c04009985 */ /* 0x0005e8000c101b32 */
[----:B------:R2:W-:Y:S01]  /*9060*/  @!P0 ST.E.64 desc[UR50][R24.64], R20 ;  /* 0x0000001418008985 */ /* 0x0005e2000c101b32 */
[----:B------:R-:W-:-:S13]  /*9070*/  ISETP.GE.AND P0, PT, R18, UR4, PT ;  /* 0x0000000412007c0c */ /* 0x000fda000bf06270 */
[----:B--2---:R-:W-:Y:S05]  /*9080*/  @P0 BRA `(.L_x_165) ;  /* 0x0000000800bc0947 */ /* 0x004fea0003800000 */
[----:B------:R-:W-:-:S04]  /*9090*/  LEA R4, P0, R18, R6, 0x2 ;  /* 0x0000000612047211 */ /* 0x000fc800078010ff */
[----:B------:R-:W-:-:S05]  /*90a0*/  LEA.HI.X R5, R18, R7, R26, 0x2, P0 ;  /* 0x0000000712057211 */ /* 0x000fca00000f141a */
[----:B------:R2:W-:Y:S01]  /*90b0*/  ST.E.64 desc[UR50][R4.64], R2 ;  /* 0x0000000204007985 */ /* 0x0005e2000c101b32 */
[----:B------:R-:W-:Y:S05]  /*90c0*/  BRA `(.L_x_165) ;  /* 0x0000000800ac7947 */ /* 0x000fea0003800000 */
.L_x_162:
[----:B------:R-:W-:Y:S02]  /*90d0*/  ULDC.64 UR8, c[0x0][0xc00] ;  /* 0x0003000000087ab9 */ /* 0x000fe40000000a00 */
[----:B------:R-:W-:-:S04]  /*90e0*/  UISETP.NE.U32.AND UP0, UPT, UR8, URZ, UPT ;  /* 0x0000003f0800728c */ /* 0x000fc8000bf05070 */
[----:B------:R-:W-:-:S03]  /*90f0*/  UISETP.NE.AND.EX UP0, UPT, UR9, URZ, UPT, UP0 ;  /* 0x0000003f0900728c */ /* 0x000fc6000bf05300 */
[----:B------:R-:W-:Y:S02]  /*9100*/  ULDC.64 UR8, c[0x0][0xc00] ;  /* 0x0003000000087ab9 */ /* 0x000fe40000000a00 */
[----:B------:R-:W-:Y:S01]  /*9110*/  UIMAD.WIDE UR8, UR37, 0x4, UR8 ;  /* 0x00000004250878a5 */ /* 0x000fe2000f8e0208 */
[----:B------:R-:W-:-:S05]  /*9120*/  PLOP3.LUT P1, PT, PT, PT, UP0, 0x80, 0x0 ;  /* 0x000000000000781c */ /* 0x000fca0003f2f008 */
[----:B------:R-:W-:Y:S02]  /*9130*/  IMAD.U32 R2, RZ, RZ, UR8 ;  /* 0x00000008ff027e24 */ /* 0x000fe4000f8e00ff */
[----:B------:R-:W-:Y:S01]  /*9140*/  IMAD.U32 R3, RZ, RZ, UR9 ;  /* 0x00000009ff037e24 */ /* 0x000fe2000f8e00ff */
[----:B------:R-:W-:Y:S02]  /*9150*/  ULDC.64 UR8, c[0x0][0xc08] ;  /* 0x0003020000087ab9 */ /* 0x000fe40000000a00 */
[----:B------:R-:W-:-:S03]  /*9160*/  UISETP.NE.U32.AND UP1, UPT, UR8, URZ, UPT ;  /* 0x0000003f0800728c */ /* 0x000fc6000bf25070 */
[----:B------:R-:W2:Y:S01]  /*9170*/  @P1 LDG.E R6, desc[UR50][R2.64] ;  /* 0x0000003202061981 */ /* 0x000ea2000c1e1900 */
[----:B------:R-:W-:Y:S01]  /*9180*/  UISETP.NE.AND.EX UP1, UPT, UR9, URZ, UPT, UP1 ;  /* 0x0000003f0900728c */ /* 0x000fe2000bf25310 */
[----:B------:R-:W-:Y:S01]  /*9190*/  ULDC UR4, c[0x0][0xa88] ;  /* 0x0002a20000047ab9 */ /* 0x000fe20000000800 */
[----:B------:R-:W0:Y:S01]  /*91a0*/  S2R R7, SR_TID.X ;  /* 0x0000000000077919 */ /* 0x000e220000002100 */
[----:B------:R-:W-:-:S03]  /*91b0*/  IMAD.U32 R0, RZ, RZ, UR4 ;  /* 0x00000004ff007e24 */ /* 0x000fc6000f8e00ff */
[----:B------:R-:W-:-:S05]  /*91c0*/  PLOP3.LUT P2, PT, PT, PT, UP1, 0x80, 0x0 ;  /* 0x000000000000781c */ /* 0x000fca0003f4f018 */
[----:B------:R-:W-:Y:S02]  /*91d0*/  @UP1 ULDC.64 UR8, c[0x0][0xc08] ;  /* 0x0003020000081ab9 */ /* 0x000fe40000000a00 */
[----:B------:R-:W-:-:S06]  /*91e0*/  @UP1 UIMAD.WIDE UR8, UR37, 0x4, UR8 ;  /* 0x00000004250818a5 */ /* 0x000fcc000f8e0208 */
[----:B------:R-:W-:Y:S02]  /*91f0*/  IMAD.U32 R4, RZ, RZ, UR8 ;  /* 0x00000008ff047e24 */ /* 0x000fe4000f8e00ff */
[----:B------:R-:W-:-:S05]  /*9200*/  IMAD.U32 R5, RZ, RZ, UR9 ;  /* 0x00000009ff057e24 */ /* 0x000fca000f8e00ff */
[----:B------:R1:W5:Y:S01]  /*9210*/  @P2 LDG.E R0, desc[UR50][R4.64] ;  /* 0x0000003204002981 */ /* 0x000362000c1e1900 */
[----:B------:R-:W-:Y:S01]  /*9220*/  UMOV UR4, URZ ;  /* 0x0000003f00047c82 */ /* 0x000fe20008000000 */
[----:B0-----:R-:W-:-:S05]  /*9230*/  VIADD R8, R7, 0xffffff80 ;  /* 0xffffff8007087836 */ /* 0x001fca0000000000 */
[----:B------:R-:W-:Y:S02]  /*9240*/  ISETP.GT.AND P0, PT, R8, 0xbf, PT ;  /* 0x000000bf0800780c */ /* 0x000fe40003f04270 */
[----:B--2---:R-:W-:-:S13]  /*9250*/  @P1 R2UR UR4, R6 ;  /* 0x00000000060412ca */ /* 0x004fda00000e0000 */
[----:B------:R-:W-:Y:S01]  /*9260*/  USHF.R.S32.HI UR16, URZ, 0x1f, UR4 ;  /* 0x0000001f3f107899 */ /* 0x000fe20008011404 */
[----:B-1----:R-:W-:Y:S11]  /*9270*/  @P2 BRA `(.L_x_168) ;  /* 0x0000000000102947 */ /* 0x002ff60003800000 */
[----:B------:R-:W-:Y:S05]  /*9280*/  @!P1 BRA `(.L_x_168) ;  /* 0x00000000000c9947 */ /* 0x000fea0003800000 */
[----:B------:R-:W2:Y:S04]  /*9290*/  LDG.E R5, desc[UR50][R2.64] ;  /* 0x0000003202057981 */ /* 0x000ea8000c1e1900 */
[----:B-----5:R-:W2:Y:S02]  /*92a0*/  LDG.E R0, desc[UR50][R2.64+0x4] ;  /* 0x0000043202007981 */ /* 0x020ea4000c1e1900 */
[----:B--2---:R-:W-:-:S07]  /*92b0*/  IMAD.IADD R0, R0, 0x1, -R5 ;  /* 0x0000000100007824 */ /* 0x004fce00078e0a05 */
.L_x_168:
[----:B------:R-:W-:Y:S01]  /*92c0*/  USEL UR37, UR37, URZ, !UP0 ;  /* 0x0000003f25257287 */ /* 0x000fe2000c000000 */
[----:B------:R-:W-:Y:S01]  /*92d0*/  BSSY B1, `(.L_x_169) ;  /* 0x0000038000017945 */ /* 0x000fe20003800000 */
[----:B------:R-:W-:-:S03]  /*92e0*/  USEL UR39, UR39, URZ, !UP0 ;  /* 0x0000003f27277287 */ /* 0x000fc6000c000000 */
[----:B------:R-:W-:Y:S09]  /*92f0*/  @P0 BRA `(.L_x_170) ;  /* 0x0000000000d40947 */ /* 0x000ff20003800000 */
[----:B------:R-:W0:Y:S01]  /*9300*/  LDC R9, c[0x0][0xbe8] ;  /* 0x0002fa00ff097b82 */ /* 0x000e220000000800 */
[----:B------:R-:W-:-:S04]  /*9310*/  IMAD.U32 R2, RZ, RZ, UR41 ;  /* 0x00000029ff027e24 */ /* 0x000fc8000f8e00ff */
[----:B------:R-:W-:-:S04]  /*9320*/  IMAD R2, R2, 0xc0, R7 ;  /* 0x000000c002027824 */ /* 0x000fc800078e0207 */
[----:B------:R-:W-:Y:S02]  /*9330*/  VIADD R4, R2, 0xffffff80 ;  /* 0xffffff8002047836 */ /* 0x000fe40000000000 */
[----:B0----5:R-:W-:-:S05]  /*9340*/  IMAD R3, R0, R9, RZ ;  /* 0x0000000900037224 */ /* 0x021fca00078e02ff */
[----:B------:R-:W-:-:S13]  /*9350*/  ISETP.GE.AND P0, PT, R4, R3, PT ;  /* 0x000000030400720c */ /* 0x000fda0003f06270 */
[----:B------:R-:W-:Y:S05]  /*9360*/  @P0 BRA `(.L_x_170) ;  /* 0x0000000000b80947 */ /* 0x000fea0003800000 */
[----:B------:R-:W-:Y:S01]  /*9370*/  ISETP.NE.AND P0, PT, R9, 0x1, PT ;  /* 0x000000010900780c */ /* 0x000fe20003f05270 */
[----:B------:R-:W-:Y:S01]  /*9380*/  UISETP.GT.AND UP2, UPT, UR43, 0x1, UPT ;  /* 0x000000012b00788c */ /* 0x000fe2000bf44270 */
[----:B------:R-:W-:Y:S01]  /*9390*/  IMAD.MOV.U32 R5, RZ, RZ, R4 ;  /* 0x000000ffff057224 */ /* 0x000fe200078e0004 */
[----:B------:R-:W-:Y:S02]  /*93a0*/  UMOV UR7, 0x9b8 ;  /* 0x000009b800077882 */ /* 0x000fe40000000000 */
[----:B------:R-:W-:Y:S02]  /*93b0*/  USEL UR17, UR7, 0x978, UP2 ;  /* 0x0000097807117887 */ /* 0x000fe40009000000 */
[----:B------:R-:W-:-:S06]  /*93c0*/  USEL UR19, UR42, URZ, UP2 ;  /* 0x0000003f2a137287 */ /* 0x000fcc0009000000 */
[----:B------:R-:W0:Y:S04]  /*93d0*/  @P0 LDC R3, c[0x0][0xbec] ;  /* 0x0002fb00ff030b82 */ /* 0x000e280000000800 */
[----:B------:R-:W-:Y:S01]  /*93e0*/  ULDC.64 UR10, c[0x0][UR17+0x220] ;  /* 0x00008800110a7abb */ /* 0x000fe20008000a00 */
[----:B------:R-:W-:Y:S01]  /*93f0*/  ULDC.64 UR8, c[0x0][UR17+0x218] ;  /* 0x0000860011087abb */ /* 0x000fe20008000a00 */
[----:B------:R-:W-:Y:S01]  /*9400*/  ULDC.64 UR12, c[0x0][UR17+0x228] ;  /* 0x00008a00110c7abb */ /* 0x000fe20008000a00 */
[----:B------:R-:W-:Y:S01]  /*9410*/  UIMAD UR7, UR11, UR37, URZ ;  /* 0x000000250b0772a4 */ /* 0x000fe2000f8e023f */
[----:B------:R-:W1:Y:S01]  /*9420*/  @P0 LDC R7, c[0x0][0xbf0] ;  /* 0x0002fc00ff070b82 */ /* 0x000e620000000800 */
[----:B------:R-:W-:Y:S02]  /*9430*/  UIMAD.WIDE.U32 UR14, UR8, UR40, URZ ;  /* 0x00000028080e72a5 */ /* 0x000fe4000f8e003f */
[----:B------:R-:W-:-:S02]  /*9440*/  UIMAD UR18, UR9, UR40, URZ ;  /* 0x00000028091272a4 */ /* 0x000fc4000f8e023f */
[----:B------:R-:W-:Y:S02]  /*9450*/  UIMAD.WIDE.U32 UR8, UR10, UR37, URZ ;  /* 0x000000250a0872a5 */ /* 0x000fe4000f8e003f */
[----:B------:R-:W-:Y:S02]  /*9460*/  UIMAD.WIDE.U32 UR20, UR12, UR19, URZ ;  /* 0x000000130c1472a5 */ /* 0x000fe4000f8e003f */
[----:B------:R-:W-:Y:S02]  /*9470*/  UIMAD UR12, UR13, UR19, URZ ;  /* 0x000000130d0c72a4 */ /* 0x000fe4000f8e023f */
[----:B------:R-:W-:Y:S02]  /*9480*/  UIMAD UR7, UR10, UR39, UR7 ;  /* 0x000000270a0772a4 */ /* 0x000fe4000f8e0207 */
[----:B------:R-:W-:Y:S02]  /*9490*/  UIADD3 UR14, UP0, UP1, UR8, UR14, UR4 ;  /* 0x0000000e080e7290 */ /* 0x000fe4000f91e004 */
[----:B------:R-:W-:Y:S01]  /*94a0*/  UIADD3 UR8, UR12, UR21, URZ ;  /* 0x000000150c087290 */ /* 0x000fe2000fffe03f */
[----:B0-----:R-:W-:Y:S01]  /*94b0*/  @P0 IMAD.HI.U32 R2, R4, R3, RZ ;  /* 0x0000000304020227 */ /* 0x001fe200078e00ff */
[----:B------:R-:W-:-:S02]  /*94c0*/  UIADD3 UR11, UR18, UR15, URZ ;  /* 0x0000000f120b7290 */ /* 0x000fc4000fffe03f */
[----:B------:R-:W-:Y:S01]  /*94d0*/  UIADD3 UR7, UR9, UR7, URZ ;  /* 0x0000000709077290 */ /* 0x000fe2000fffe03f */
[----:B------:R-:W-:Y:S02]  /*94e0*/  IMAD.U32 R3, RZ, RZ, UR21 ;  /* 0x00000015ff037e24 */ /* 0x000fe4000f8e00ff */
[----:B------:R-:W-:Y:S01]  /*94f0*/  IMAD.U32 R6, RZ, RZ, UR8 ;  /* 0x00000008ff067e24 */ /* 0x000fe2000f8e00ff */
[----:B------:R-:W-:Y:S01]  /*9500*/  UIADD3.X UR7, UR7, UR11, UR16, UP0, UP1 ;  /* 0x0000000b07077290 */ /* 0x000fe200087e2410 */
[----:B-1----:R-:W-:Y:S01]  /*9510*/  @P0 SHF.R.U32.HI R5, RZ, R7, R2 ;  /* 0x00000007ff050219 */ /* 0x002fe20000011602 */
[----:B------:R-:W-:Y:S01]  /*9520*/  IMAD.U32 R2, RZ, RZ, UR20 ;  /* 0x00000014ff027e24 */ /* 0x000fe2000f8e00ff */
[----:B------:R-:W-:Y:S01]  /*9530*/  ULDC.64 UR8, c[0x0][UR17+0x210] ;  /* 0x0000840011087abb */ /* 0x000fe20008000a00 */
[----:B------:R-:W-:Y:S01]  /*9540*/  ULDC.64 UR10, c[0x0][0xba8] ;  /* 0x0002ea00000a7ab9 */ /* 0x000fe20000000a00 */
[----:B------:R-:W-:Y:S01]  /*9550*/  @!UP2 ULDC UR10, c[0x0][0xb50] ;  /* 0x0002d400000aaab9 */ /* 0x000fe20000000800 */
[--C-:B------:R-:W-:Y:S01]  /*9560*/  IMAD.MOV R7, RZ, RZ, -R5.reuse ;  /* 0x000000ffff077224 */ /* 0x100fe200078e0a05 */
[----:B------:R-:W-:Y:S01]  /*9570*/  IADD3 R2, P0, P1, R5, UR14, R2 ;  /* 0x0000000e05027c10 */ /* 0x000fe2000f91e002 */
[----:B------:R-:W-:Y:S01]  /*9580*/  @!UP2 ULDC UR11, c[0x0][0xb54] ;  /* 0x0002d500000baab9 */ /* 0x000fe20000000800 */
[----:B------:R-:W-:Y:S01]  /*9590*/  SHF.R.S32.HI R5, RZ, 0x1f, R5 ;  /* 0x0000001fff057819 */ /* 0x000fe20000011405 */
[----:B------:R-:W-:-:S03]  /*95a0*/  IMAD R7, R9, R7, R4 ;  /* 0x0000000709077224 */ /* 0x000fc600078e0204 */
[----:B------:R-:W-:Y:S01]  /*95b0*/  IADD3.X R3, R5, UR7, R6, P0, P1 ;  /* 0x0000000705037c10 */ /* 0x000fe200087e2406 */
[C---:B------:R-:W-:Y:S01]  /*95c0*/  IMAD R9, R7.reuse, UR9, RZ ;  /* 0x0000000907097c24 */ /* 0x040fe2000f8e02ff */
[----:B------:R-:W-:Y:S01]  /*95d0*/  SHF.R.S32.HI R4, RZ, 0x1f, R7 ;  /* 0x0000001fff047819 */ /* 0x000fe20000011407 */
[----:B------:R-:W-:-:S04]  /*95e0*/  IMAD.WIDE.U32 R2, R7, UR8, R2 ;  /* 0x0000000807027c25 */ /* 0x000fc8000f8e0002 */
[----:B------:R-:W-:Y:S01]  /*95f0*/  IMAD R9, R4, UR8, R9 ;  /* 0x0000000804097c24 */ /* 0x000fe2000f8e0209 */
[----:B------:R-:W-:-:S03]  /*9600*/  LEA R4, P0, R2, UR10, 0x2 ;  /* 0x0000000a02047c11 */ /* 0x000fc6000f8010ff */
[----:B------:R-:W-:-:S05]  /*9610*/  IMAD.IADD R3, R3, 0x1, R9 ;  /* 0x0000000103037824 */ /* 0x000fca00078e0209 */
[----:B------:R-:W-:Y:S01]  /*9620*/  LEA.HI.X R5, R2, UR11, R3, 0x2, P0 ;  /* 0x0000000b02057c11 */ /* 0x000fe200080f1403 */
[----:B------:R-:W-:-:S05]  /*9630*/  IMAD.MOV.U32 R3, RZ, RZ, -0x800000 ;  /* 0xff800000ff037424 */ /* 0x000fca00078e00ff */
[----:B------:R0:W-:Y:S02]  /*9640*/  STG.E desc[UR50][R4.64], R3 ;  /* 0x0000000304007986 */ /* 0x0001e4000c101932 */
.L_x_170:
[----:B------:R-:W-:Y:S05]  /*9650*/  BSYNC B1 ;  /* 0x0000000000017941 */ /* 0x000fea0003800000 */
.L_x_169:
[----:B------:R-:W-:-:S06]  /*9660*/  UISETP.GT.AND UP0, UPT, UR43, 0x1, UPT ;  /* 0x000000012b00788c */ /* 0x000fcc000bf04270 */
[----:B------:R-:W-:-:S13]  /*9670*/  PLOP3.LUT P0, PT, PT, PT, UP0, 0x80, 0x0 ;  /* 0x000000000000781c */ /* 0x000fda0003f0f008 */
[----:B------:R-:W-:Y:S05]  /*9680*/  @P0 BRA `(.L_x_165) ;  /* 0x00000004003c0947 */ /* 0x000fea0003800000 */
[----:B------:R-:W1:Y:S01]  /*9690*/  LDC R11, c[0x0][0xbe8] ;  /* 0x0002fa00ff0b7b82 */ /* 0x000e620000000800 */
[----:B------:R-:W-:Y:S01]  /*96a0*/  SHF.R.S32.HI R6, RZ, 0x1f, R8 ;  /* 0x0000001fff067819 */ /* 0x000fe20000011408 */
[----:B------:R-:W-:Y:S01]  /*96b0*/  ULDC.64 UR10, c[0x0][0xaa0] ;  /* 0x0002a800000a7ab9 */ /* 0x000fe20000000a00 */
[----:B0-----:R-:W-:Y:S01]  /*96c0*/  IMAD.U32 R5, RZ, RZ, UR41 ;  /* 0x00000029ff057e24 */ /* 0x001fe2000f8e00ff */
[----:B------:R-:W-:Y:S01]  /*96d0*/  UIMAD UR7, UR16, UR10, URZ ;  /* 0x0000000a100772a4 */ /* 0x000fe2000f8e023f */
[----:B------:R-:W-:Y:S01]  /*96e0*/  LEA.HI R6, R6, R8, RZ, 0x3 ;  /* 0x0000000806067211 */ /* 0x000fe200078f18ff */
[----:B------:R-:W-:Y:S01]  /*96f0*/  UIMAD.WIDE.U32 UR8, UR4, UR10, URZ ;  /* 0x0000000a040872a5 */ /* 0x000fe2000f8e003f */
[----:B------:R-:W-:Y:S01]  /*9700*/  IMAD.U32 R30, RZ, RZ, UR41 ;  /* 0x00000029ff1e7e24 */ /* 0x000fe2000f8e00ff */
[----:B------:R-:W-:Y:S01]  /*9710*/  UIMAD UR7, UR4, UR11, UR7 ;  /* 0x0000000b040772a4 */ /* 0x000fe2000f8e0207 */
[----:B------:R-:W-:Y:S02]  /*9720*/  SHF.R.S32.HI R6, RZ, 0x3, R6 ;  /* 0x00000003ff067819 */ /* 0x000fe40000011406 */
[----:B------:R-:W-:Y:S01]  /*9730*/  ULDC.64 UR10, c[0x0][0xae8] ;  /* 0x0002ba00000a7ab9 */ /* 0x000fe20000000a00 */
[----:B------:R-:W-:Y:S01]  /*9740*/  UIADD3 UR9, UR9, UR7, URZ ;  /* 0x0000000709097290 */ /* 0x000fe2000fffe03f */
[----:B------:R-:W-:Y:S01]  /*9750*/  SHF.R.S32.HI R13, RZ, 0x1f, R17 ;  /* 0x0000001fff0d7819 */ /* 0x000fe20000011411 */
[----:B------:R-:W-:-:S02]  /*9760*/  IMAD R2, R16, 0x30, R6 ;  /* 0x0000003010027824 */ /* 0x000fc400078e0206 */
[----:B------:R-:W-:Y:S01]  /*9770*/  UIMAD.WIDE.U32 UR8, UR40, UR10, UR8 ;  /* 0x0000000a280872a5 */ /* 0x000fe2000f8e0008 */
[----:B------:R-:W-:Y:S02]  /*9780*/  IMAD R30, R30, 0xc0, R6 ;  /* 0x000000c01e1e7824 */ /* 0x000fe400078e0206 */
[----:B------:R-:W-:Y:S01]  /*9790*/  IMAD R4, R5, 0xc0, R2 ;  /* 0x000000c005047824 */ /* 0x000fe200078e0202 */
[----:B------:R-:W-:-:S03]  /*97a0*/  UIMAD UR9, UR40, UR11, UR9 ;  /* 0x0000000b280972a4 */ /* 0x000fc6000f8e0209 */
[----:B------:R-:W-:Y:S01]  /*97b0*/  ULDC.64 UR10, c[0x0][0xaf0] ;  /* 0x0002bc00000a7ab9 */ /* 0x000fe20000000a00 */
[----:B-1----:R-:W-:Y:S01]  /*97c0*/  ISETP.NE.AND P0, PT, R11, 0x1, PT ;  /* 0x000000010b00780c */ /* 0x002fe20003f05270 */
[----:B------:R-:W-:Y:S01]  /*97d0*/  UIMAD UR39, UR39, UR10, URZ ;  /* 0x0000000a272772a4 */ /* 0x000fe2000f8e023f */
[----:B------:R-:W-:Y:S01]  /*97e0*/  IMAD.MOV.U32 R5, RZ, RZ, R4 ;  /* 0x000000ffff057224 */ /* 0x000fe200078e0004 */
[----:B------:R-:W-:Y:S02]  /*97f0*/  UIMAD.WIDE.U32 UR8, UR37, UR10, UR8 ;  /* 0x0000000a250872a5 */ /* 0x000fe4000f8e0008 */
[----:B------:R-:W-:-:S03]  /*9800*/  UIMAD UR4, UR37, UR11, UR39 ;  /* 0x0000000b250472a4 */ /* 0x000fc6000f8e0227 */
[----:B------:R-:W-:Y:S01]  /*9810*/  ULDC.64 UR10, c[0x0][0xae0] ;  /* 0x0002b800000a7ab9 */ /* 0x000fe20000000a00 */
[----:B------:R-:W-:-:S04]  /*9820*/  UIADD3 UR4, UR9, UR4, URZ ;  /* 0x0000000409047290 */ /* 0x000fc8000fffe03f */
[----:B------:R-:W0:Y:S08]  /*9830*/  @P0 LDC R3, c[0x0][0xbec] ;  /* 0x0002fb00ff030b82 */ /* 0x000e300000000800 */
[----:B------:R-:W1:Y:S01]  /*9840*/  @P0 LDC R7, c[0x0][0xbf0] ;  /* 0x0002fc00ff070b82 */ /* 0x000e620000000800 */
[----:B0-----:R-:W-:-:S04]  /*9850*/  @P0 IMAD.HI.U32 R2, R4, R3, RZ ;  /* 0x0000000304020227 */ /* 0x001fc800078e00ff */
[----:B------:R-:W-:Y:S02]  /*9860*/  IMAD.U32 R3, RZ, RZ, UR9 ;  /* 0x00000009ff037e24 */ /* 0x000fe4000f8e00ff */
[----:B------:R-:W-:Y:S01]  /*9870*/  IMAD.U32 R3, RZ, RZ, UR4 ;  /* 0x00000004ff037e24 */ /* 0x000fe2000f8e00ff */
[----:B------:R-:W-:Y:S01]  /*9880*/  ULDC UR4, c[0x0][0xac8] ;  /* 0x0002b20000047ab9 */ /* 0x000fe20000000800 */
[----:B-1----:R-:W-:-:S04]  /*9890*/  @P0 SHF.R.U32.HI R5, RZ, R7, R2 ;  /* 0x00000007ff050219 */ /* 0x002fc80000011602 */
[--C-:B------:R-:W-:Y:S01]  /*98a0*/  SHF.R.S32.HI R2, RZ, 0x1f, R5.reuse ;  /* 0x0000001fff027819 */ /* 0x100fe20000011405 */
[----:B------:R-:W-:-:S04]  /*98b0*/  IMAD.MOV R7, RZ, RZ, -R5 ;  /* 0x000000ffff077224 */ /* 0x000fc800078e0a05 */
[----:B------:R-:W-:Y:S02]  /*98c0*/  IMAD R7, R11, R7, R4 ;  /* 0x000000070b077224 */ /* 0x000fe400078e0204 */
[----:B------:R-:W-:Y:S02]  /*98d0*/  IMAD R4, R2, UR10, RZ ;  /* 0x0000000a02047c24 */ /* 0x000fe4000f8e02ff */
[----:B------:R-:W-:Y:S01]  /*98e0*/  IMAD.U32 R2, RZ, RZ, UR8 ;  /* 0x00000008ff027e24 */ /* 0x000fe2000f8e00ff */
[----:B------:R-:W-:Y:S01]  /*98f0*/  ULDC.64 UR8, c[0x0][0xad8] ;  /* 0x0002b60000087ab9 */ /* 0x000fe20000000a00 */
        /* <DEDUP_REMOVED lines=8> */
[----:B------:R-:W-:Y:S01]  /*9980*/  IMAD.IADD R3, R3, 0x1, R5 ;  /* 0x0000000103037824 */ /* 0x000fe200078e0205 */
[----:B------:R-:W-:Y:S01]  /*9990*/  LEA R4, P0, R2, UR8, 0x1 ;  /* 0x0000000802047c11 */ /* 0x000fe2000f8008ff */
[----:B-----5:R-:W-:Y:S02]  /*99a0*/  IMAD R11, R0, R11, RZ ;  /* 0x0000000b000b7224 */ /* 0x020fe400078e02ff */
[----:B------:R-:W-:Y:S01]  /*99b0*/  VIADD R0, R30, 0x30 ;  /* 0x000000301e007836 */ /* 0x000fe20000000000 */
[----:B------:R-:W-:Y:S01]  /*99c0*/  LEA.HI.X R8, R2, UR9, R3, 0x1, P0 ;  /* 0x0000000902087c11 */ /* 0x000fe200080f0c03 */
[----:B------:R-:W0:Y:S01]  /*99d0*/  SHFL.IDX PT, R6, R4, RZ, 0x181f ;  /* 0x00181fff04067589 */ /* 0x000e2200000e0000 */
[----:B------:R-:W-:Y:S01]  /*99e0*/  ISETP.GE.AND P0, PT, R17, UR4, PT ;  /* 0x0000000411007c0c */ /* 0x000fe2000bf06270 */
[C---:B------:R-:W-:Y:S02]  /*99f0*/  VIADD R2, R30.reuse, 0x60 ;  /* 0x000000601e027836 */ /* 0x040fe40000000000 */
[----:B------:R-:W1:Y:S01]  /*9a00*/  SHFL.IDX PT, R14, R4, 0x1, 0x181f ;  /* 0x00381f00040e7f89 */ /* 0x000e6200000e0000 */
[CC--:B------:R-:W-:Y:S01]  /*9a10*/  ISETP.GE.OR P3, PT, R30.reuse, R11.reuse, P0 ;  /* 0x0000000b1e00720c */ /* 0x0c0fe20000766670 */
[----:B------:R-:W-:Y:S01]  /*9a20*/  VIADD R3, R30, 0x90 ;  /* 0x000000901e037836 */ /* 0x000fe20000000000 */
[-C--:B------:R-:W-:Y:S01]  /*9a30*/  ISETP.GE.OR P2, PT, R0, R11.reuse, P0 ;  /* 0x0000000b0000720c */ /* 0x080fe20000746670 */
[----:B------:R-:W2:Y:S01]  /*9a40*/  SHFL.IDX PT, R24, R4, 0x2, 0x181f ;  /* 0x00581f0004187f89 */ /* 0x000ea200000e0000 */
[----:B------:R-:W-:-:S02]  /*9a50*/  ISETP.GE.OR P1, PT, R2, R11, P0 ;  /* 0x0000000b0200720c */ /* 0x000fc40000726670 */
[----:B------:R-:W-:Y:S01]  /*9a60*/  ISETP.GE.OR P0, PT, R3, R11, P0 ;  /* 0x0000000b0300720c */ /* 0x000fe20000706670 */
[----:B------:R-:W3:Y:S04]  /*9a70*/  SHFL.IDX PT, R10, R8, RZ, 0x181f ;  /* 0x00181fff080a7589 */ /* 0x000ee800000e0000 */
[----:B------:R1:W4:Y:S04]  /*9a80*/  SHFL.IDX PT, R28, R4, 0x3, 0x181f ;  /* 0x00781f00041c7f89 */ /* 0x00032800000e0000 */
[----:B------:R-:W4:Y:S04]  /*9a90*/  SHFL.IDX PT, R12, R8, 0x1, 0x181f ;  /* 0x00381f00080c7f89 */ /* 0x000f2800000e0000 */
[----:B------:R-:W4:Y:S01]  /*9aa0*/  SHFL.IDX PT, R20, R8, 0x2, 0x181f ;  /* 0x00581f0008147f89 */ /* 0x000f2200000e0000 */
[----:B0-----:R-:W-:-:S03]  /*9ab0*/  @!P3 LEA R2, P6, R17, R6, 0x1 ;  /* 0x000000061102b211 */ /* 0x001fc600078c08ff */
[----:B------:R4:W0:Y:S01]  /*9ac0*/  SHFL.IDX PT, R26, R8, 0x3, 0x181f ;  /* 0x00781f00081a7f89 */ /* 0x00082200000e0000 */
[C---:B-1----:R-:W-:Y:S02]  /*9ad0*/  @!P2 LEA R4, P5, R17.reuse, R14, 0x1 ;  /* 0x0000000e1104a211 */ /* 0x042fe400078a08ff */
[C---:B--2---:R-:W-:Y:S02]  /*9ae0*/  @!P1 LEA R6, P4, R17.reuse, R24, 0x1 ;  /* 0x0000001811069211 */ /* 0x044fe400078808ff */
[C---:B---3--:R-:W-:Y:S02]  /*9af0*/  @!P3 LEA.HI.X R3, R17.reuse, R10, R13, 0x1, P6 ;  /* 0x0000000a1103b211 */ /* 0x048fe400030f0c0d */
[----:B----4-:R-:W-:-:S03]  /*9b00*/  @!P0 LEA R8, P6, R17, R28, 0x1 ;  /* 0x0000001c11088211 */ /* 0x010fc600078c08ff */
[----:B------:R1:W-:Y:S01]  /*9b10*/  @!P3 ST.E.128 desc[UR50][R2.64], RZ ;  /* 0x000000ff0200b985 */ /* 0x0003e2000c101d32 */
[C-C-:B------:R-:W-:Y:S02]  /*9b20*/  @!P2 LEA.HI.X R5, R17.reuse, R12, R13.reuse, 0x1, P5 ;  /* 0x0000000c1105a211 */ /* 0x140fe400028f0c0d */
[----:B------:R-:W-:-:S03]  /*9b30*/  @!P1 LEA.HI.X R7, R17, R20, R13, 0x1, P4 ;  /* 0x0000001411079211 */ /* 0x000fc600020f0c0d */
[----:B------:R1:W-:Y:S01]  /*9b40*/  @!P2 ST.E.128 desc[UR50][R4.64], RZ ;  /* 0x000000ff0400a985 */ /* 0x0003e2000c101d32 */
[----:B0-----:R-:W-:-:S03]  /*9b50*/  @!P0 LEA.HI.X R9, R17, R26, R13, 0x1, P6 ;  /* 0x0000001a11098211 */ /* 0x001fc600030f0c0d */
[----:B------:R1:W-:Y:S04]  /*9b60*/  @!P1 ST.E.128 desc[UR50][R6.64], RZ ;  /* 0x000000ff06009985 */ /* 0x0003e8000c101d32 */
[----:B------:R1:W-:Y:S02]  /*9b70*/  @!P0 ST.E.128 desc[UR50][R8.64], RZ ;  /* 0x000000ff08008985 */ /* 0x0003e4000c101d32 */
.L_x_165:
[----:B------:R-:W-:Y:S05]  /*9b80*/  BSYNC B0 ;  /* 0x0000000000007941 */ /* 0x000fea0003800000 */
.L_x_161:
[----:B------:R-:W-:Y:S02]  /*9b90*/  ULDC UR4, c[0x0][0xc3c] ;  /* 0x00030f0000047ab9 */ /* 0x000fe40000000800 */
[----:B------:R-:W-:-:S13]  /*9ba0*/  ISETP.GE.AND P0, PT, R31, UR4, PT ;  /* 0x000000041f007c0c */ /* 0x000fda000bf06270 */
[----:B------:R-:W-:Y:S05]  /*9bb0*/  @!P0 BRA `(.L_x_171) ;  /* 0xffffff7000d08947 */ /* 0x000fea000383ffff */
[----:B------:R-:W-:Y:S05]  /*9bc0*/  EXIT ;  /* 0x000000000000794d */ /* 0x000fea0003800000 */
.L_x_134:
[----:B------:R-:W-:-:S08]  /*9bd0*/  NOP ;  /* 0x0000000000007918 */ /* 0x000fd00000000000 */
[----:B------:R-:W0:-:S00]  /*9be0*/  USETMAXREG.DEALLOC.CTAPOOL 0x20 ;  /* 0x00000020000079c8 */ /* 0x000e0000080e0500 */
[----:B0-----:R-:W-:Y:S02]  /*9bf0*/  LOP3.LUT R0, R0, 0x3, RZ, 0xc0, !PT ;  /* 0x0000000300007812 */ /* 0x001fe400078ec0ff */
[----:B------:R-:W-:-:S04]  /*9c00*/  LOP3.LUT R23, R23, 0xfffffffd, RZ, 0xc0, !PT ;  /* 0xfffffffd17177812 */ /* 0x000fc800078ec0ff */
[----:B------:R-:W0:Y:S02]  /*9c10*/  SHFL.IDX PT, R0, R0, RZ, 0x1f ;  /* 0x00001fff00007589 */ /* 0x000e2400000e0000 */
[----:B0-----:R-:W-:Y:S01]  /*9c20*/  ISETP.NE.AND P0, PT, R0, RZ, PT ;  /* 0x000000ff0000720c */ /* 0x001fe20003f05270 */
[----:B------:R-:W-:-:S12]  /*9c30*/  IMAD.MOV.U32 R0, RZ, RZ, RZ ;  /* 0x000000ffff007224 */ /* 0x000fd800078e00ff */
[----:B------:R-:W-:Y:S01]  /*9c40*/  @P0 LOP3.LUT R23, R23, 0x2, RZ, 0xfc, !PT ;  /* 0x0000000217170812 */ /* 0x000fe200078efcff */
[----:B------:R-:W-:Y:S06]  /*9c50*/  @!P0 BRA `(.L_x_172) ;  /* 0x0000000000208947 */ /* 0x000fec0003800000 */
[----:B------:R-:W0:Y:S08]  /*9c60*/  S2UR UR5, SR_CgaCtaId ;  /* 0x00000000000579c3 */ /* 0x000e300000008800 */
[----:B------:R-:W-:Y:S06]  /*9c70*/  BAR.SYNC.DEFER_BLOCKING 0x5, 0x200 ;  /* 0x0148000000007b1d */ /* 0x000fec0000010000 */
[----:B------:R-:W-:-:S02]  /*9c80*/  UMOV UR4, 0x400 ;  /* 0x0000040000047882 */ /* 0x000fc40000000000 */
[----:B0-----:R-:W-:-:S09]  /*9c90*/  ULEA UR4, UR5, UR4, 0x18 ;  /* 0x0000000405047291 */ /* 0x001fd2000f8ec03f */
[----:B------:R-:W0:Y:S02]  /*9ca0*/  LDS.128 R24, [UR4+0x132d0] ;  /* 0x0132d004ff187984 */ /* 0x000e240008000c00 */
[----:B0-----:R-:W-:Y:S01]  /*9cb0*/  R2UR UR43, R27 ;  /* 0x000000001b2b72ca */ /* 0x001fe200000e0000 */
[----:B------:R-:W-:Y:S06]  /*9cc0*/  BAR.ARV 0x4, 0x200 ;  /* 0x0108000000007b1d */ /* 0x000fec0000002000 */
[----:B------:R-:W-:Y:S08]  /*9cd0*/  BRA `(.L_x_173) ;  /* 0x0000000800b47947 */ /* 0x000ff00003800000 */
.L_x_172:
[----:B------:R-:W0:Y:S01]  /*9ce0*/  S2R R2, SR_TID.X ;  /* 0x0000000000027919 */ /* 0x000e220000002100 */
[----:B------:R-:W-:Y:S01]  /*9cf0*/  ULDC UR4, c[0x0][0xc3c] ;  /* 0x00030f0000047ab9 */ /* 0x000fe20000000800 */
[----:B------:R-:W-:Y:S01]  /*9d00*/  IMAD.MOV.U32 R9, RZ, RZ, RZ ;  /* 0x000000ffff097224 */ /* 0x000fe200078e00ff */
[----:B------:R-:W1:Y:S01]  /*9d10*/  LDC R24, c[0x0][0xc38] ;  /* 0x00030e00ff187b82 */ /* 0x000e620000000800 */
[----:B0-----:R-:W-:-:S04]  /*9d20*/  LOP3.LUT R7, R2, 0x1f, RZ, 0xc0, !PT ;  /* 0x0000001f02077812 */ /* 0x001fc800078ec0ff */
[----:B------:R-:W-:-:S04]  /*9d30*/  ISETP.NE.AND P0, PT, R7, 0x1f, PT ;  /* 0x0000001f0700780c */ /* 0x000fc80003f05270 */
[----:B------:R-:W-:-:S13]  /*9d40*/  ISETP.GE.OR P1, PT, R7, UR4, !P0 ;  /* 0x0000000407007c0c */ /* 0x000fda000c726670 */
[----:B------:R-:W0:Y:S08]  /*9d50*/  @!P1 LDC.64 R4, c[0x0][0xc80] ;  /* 0x00032000ff049b82 */ /* 0x000e300000000a00 */
[----:B------:R-:W2:Y:S01]  /*9d60*/  @!P1 LDC.64 R2, c[0x0][0xc78] ;  /* 0x00031e00ff029b82 */ /* 0x000ea20000000a00 */
[----:B0-----:R-:W-:-:S05]  /*9d70*/  @!P1 IMAD.WIDE.U32 R4, R7, 0x4, R4 ;  /* 0x0000000407049825 */ /* 0x001fca00078e0004 */
[----:B------:R-:W3:Y:S01]  /*9d80*/  @!P1 LDG.E R0, desc[UR50][R4.64] ;  /* 0x0000003204009981 */ /* 0x000ee2000c1e1900 */
[----:B--2---:R-:W-:-:S05]  /*9d90*/  @!P1 IMAD.WIDE.U32 R2, R7, 0x4, R2 ;  /* 0x0000000407029825 */ /* 0x004fca00078e0002 */
[----:B------:R-:W3:Y:S01]  /*9da0*/  @!P1 LDG.E R9, desc[UR50][R2.64] ;  /* 0x0000003202099981 */ /* 0x000ee2000c1e1900 */
[C---:B------:R-:W-:Y:S02]  /*9db0*/  ISETP.NE.AND P1, PT, R7.reuse, RZ, PT ;  /* 0x000000ff0700720c */ /* 0x040fe40003f25270 */
[C---:B------:R-:W-:Y:S02]  /*9dc0*/  ISETP.GE.U32.AND P2, PT, R7.reuse, 0x2, PT ;  /* 0x000000020700780c */ /* 0x040fe40003f46070 */
[C---:B------:R-:W-:Y:S02]  /*9dd0*/  ISETP.GE.U32.AND P3, PT, R7.reuse, 0x4, PT ;  /* 0x000000040700780c */ /* 0x040fe40003f66070 */
[C---:B------:R-:W-:Y:S02]  /*9de0*/  ISETP.GE.U32.AND P4, PT, R7.reuse, 0x8, PT ;  /* 0x000000080700780c */ /* 0x040fe40003f86070 */
[----:B------:R-:W-:Y:S01]  /*9df0*/  ISETP.GE.U32.AND P5, PT, R7, 0x10, PT ;  /* 0x000000100700780c */ /* 0x000fe20003fa6070 */
[----:B------:R-:W-:Y:S01]  /*9e00*/  UMOV UR43, URZ ;  /* 0x0000003f002b7c82 */ /* 0x000fe20008000000 */
[----:B---3--:R-:W-:-:S05]  /*9e10*/  IMAD R6, R0, R9, RZ ;  /* 0x0000000900067224 */ /* 0x008fca00078e02ff */
[----:B------:R-:W0:Y:S02]  /*9e20*/  SHFL.UP PT, R8, R6, 0x1, RZ ;  /* 0x0420000006087989 */ /* 0x000e2400000e00ff */
[----:B0-----:R-:W-:-:S05]  /*9e30*/  SEL R11, R8, RZ, P1 ;  /* 0x000000ff080b7207 */ /* 0x001fca0000800000 */
[----:B------:R-:W-:-:S05]  /*9e40*/  IMAD.IADD R11, R6, 0x1, R11 ;  /* 0x00000001060b7824 */ /* 0x000fca00078e020b */
        /* <DEDUP_REMOVED lines=9> */
[----:B------:R-:W0:Y:S01]  /*9ee0*/  SHFL.UP PT, R4, R2, 0x10, RZ ;  /* 0x0600000002047989 */ /* 0x000e2200000e00ff */
[----:B------:R-:W2:Y:S01]  /*9ef0*/  S2R R11, SR_CTAID.X ;  /* 0x00000000000b7919 */ /* 0x000ea20000002500 */
[----:B0-----:R-:W-:-:S05]  /*9f00*/  SEL R5, R4, RZ, P5 ;  /* 0x000000ff04057207 */ /* 0x001fca0002800000 */
[----:B------:R-:W-:-:S05]  /*9f10*/  IMAD.IADD R5, R2, 0x1, R5 ;  /* 0x0000000102057824 */ /* 0x000fca00078e0205 */
[----:B------:R-:W1:Y:S02]  /*9f20*/  SHFL.IDX PT, R13, R5, 0x1f, 0x1f ;  /* 0x03e01f00050d7f89 */ /* 0x000e6400000e0000 */
[----:B-1----:R-:W-:-:S05]  /*9f30*/  IMAD R6, R13, R24, RZ ;  /* 0x000000180d067224 */ /* 0x002fca00078e02ff */
[----:B--2---:R-:W-:Y:S01]  /*9f40*/  ISETP.GT.AND P6, PT, R6, R11, PT ;  /* 0x0000000b0600720c */ /* 0x004fe20003fc4270 */
[----:B------:R-:W-:-:S12]  /*9f50*/  IMAD.MOV.U32 R3, RZ, RZ, R6 ;  /* 0x000000ffff037224 */ /* 0x000fd800078e0006 */
[----:B------:R-:W-:Y:S05]  /*9f60*/  @P6 BRA `(.L_x_174) ;  /* 0x0000000000a86947 */ /* 0x000fea0003800000 */
[----:B------:R-:W-:Y:S01]  /*9f70*/  IMAD.MOV.U32 R6, RZ, RZ, R3 ;  /* 0x000000ffff067224 */ /* 0x000fe200078e0003 */
[----:B------:R-:W-:Y:S01]  /*9f80*/  UMOV UR43, URZ ;  /* 0x0000003f002b7c82 */ /* 0x000fe20008000000 */
[----:B------:R-:W-:-:S05]  /*9f90*/  ULDC UR5, c[0x0][0xc3c] ;  /* 0x00030f0000057ab9 */ /* 0x000fca0000000800 */
.L_x_176:
[----:B------:R-:W-:-:S03]  /*9fa0*/  UIADD3 UR4, UR43, 0x1f, URZ ;  /* 0x0000001f2b047890 */ /* 0x000fc6000fffe03f */
[----:B------:R-:W-:Y:S01]  /*9fb0*/  ULDC UR43, c[0x0][0xc3c] ;  /* 0x00030f00002b7ab9 */ /* 0x000fe20000000800 */
[----:B------:R-:W-:-:S06]  /*9fc0*/  UISETP.GE.AND UP0, UPT, UR4, UR5, UPT ;  /* 0x000000050400728c */ /* 0x000fcc000bf06270 */
[----:B------:R-:W-:-:S13]  /*9fd0*/  PLOP3.LUT P6, PT, PT, PT, UP0, 0x40, 0x0 ;  /* 0x000000000000781c */ /* 0x000fda0003fce808 */
[----:B------:R-:W-:Y:S05]  /*9fe0*/  @!P6 BRA `(.L_x_175) ;  /* 0x0000000400c8e947 */ /* 0x000fea0003800000 */
[----:B------:R-:W-:Y:S01]  /*9ff0*/  UMOV UR43, UR4 ;  /* 0x00000004002b7c82 */ /* 0x000fe20008000000 */
[----:B------:R-:W-:Y:S01]  /*a000*/  IMAD.MOV.U32 R0, RZ, RZ, RZ ;  /* 0x000000ffff007224 */ /* 0x000fe200078e00ff */
[----:B------:R-:W0:Y:S01]  /*a010*/  LDC R24, c[0x0][0xc38] ;  /* 0x00030e00ff187b82 */ /* 0x000e220000000800 */
[----:B------:R-:W-:-:S05]  /*a020*/  VIADD R9, R7, UR43 ;  /* 0x0000002b07097c36 */ /* 0x000fca0008000000 */
[----:B------:R-:W-:-:S13]  /*a030*/  ISETP.GE.OR P6, PT, R9, UR5, !P0 ;  /* 0x0000000509007c0c */ /* 0x000fda000c7c6670 */
[----:B------:R-:W1:Y:S08]  /*a040*/  @!P6 LDC.64 R4, c[0x0][0xc80] ;  /* 0x00032000ff04eb82 */ /* 0x000e700000000a00 */
[----:B------:R-:W2:Y:S01]  /*a050*/  @!P6 LDC.64 R2, c[0x0][0xc78] ;  /* 0x00031e00ff02eb82 */ /* 0x000ea20000000a00 */
[----:B-1----:R-:W-:-:S05]  /*a060*/  @!P6 IMAD.WIDE R4, R9, 0x4, R4 ;  /* 0x000000040904e825 */ /* 0x002fca00078e0204 */
[----:B------:R-:W3:Y:S01]  /*a070*/  @!P6 LDG.E R0, desc[UR50][R4.64] ;  /* 0x000000320400e981 */ /* 0x000ee2000c1e1900 */
[----:B--2---:R-:W-:-:S04]  /*a080*/  @!P6 IMAD.WIDE R2, R9, 0x4, R2 ;  /* 0x000000040902e825 */ /* 0x004fc800078e0202 */
[----:B------:R-:W-:-:S06]  /*a090*/  IMAD.MOV.U32 R9, RZ, RZ, RZ ;  /* 0x000000ffff097224 */ /* 0x000fcc00078e00ff */
[----:B------:R-:W3:Y:S02]  /*a0a0*/  @!P6 LDG.E R9, desc[UR50][R2.64] ;  /* 0x000000320209e981 */ /* 0x000ee4000c1e1900 */
[----:B---3--:R-:W-:-:S05]  /*a0b0*/  IMAD R15, R0, R9, RZ ;  /* 0x00000009000f7224 */ /* 0x008fca00078e02ff */
[----:B------:R-:W1:Y:S02]  /*a0c0*/  SHFL.UP PT, R8, R15, 0x1, RZ ;  /* 0x042000000f087989 */ /* 0x000e6400000e00ff */
[----:B-1----:R-:W-:-:S05]  /*a0d0*/  SEL R8, R8, RZ, P1 ;  /* 0x000000ff08087207 */ /* 0x002fca0000800000 */
[----:B------:R-:W-:-:S05]  /*a0e0*/  IMAD.IADD R8, R15, 0x1, R8 ;  /* 0x000000010f087824 */ /* 0x000fca00078e0208 */
        /* <DEDUP_REMOVED lines=12> */
[----:B------:R-:W0:Y:S02]  /*a1b0*/  SHFL.IDX PT, R15, R5, 0x1f, 0x1f ;  /* 0x03e01f00050f7f89 */ /* 0x000e2400000e0000 */
[----:B0-----:R-:W-:-:S04]  /*a1c0*/  IMAD R15, R15, R24, RZ ;  /* 0x000000180f0f7224 */ /* 0x001fc800078e02ff */
[----:B------:R-:W-:-:S05]  /*a1d0*/  IMAD.IADD R6, R15, 0x1, R6 ;  /* 0x000000010f067824 */ /* 0x000fca00078e0206 */
[----:B------:R-:W-:-:S13]  /*a1e0*/  ISETP.GT.AND P6, PT, R6, R11, PT ;  /* 0x0000000b0600720c */ /* 0x000fda0003fc4270 */
[----:B------:R-:W-:Y:S05]  /*a1f0*/  @!P6 BRA `(.L_x_176) ;  /* 0xfffffffc0068e947 */ /* 0x000fea000383ffff */
[----:B------:R-:W-:-:S07]  /*a200*/  IMAD.MOV.U32 R3, RZ, RZ, R15 ;  /* 0x000000ffff037224 */ /* 0x000fce00078e000f */
.L_x_174:
[----:B------:R-:W-:-:S04]  /*a210*/  IMAD.IADD R8, R6, 0x1, -R3 ;  /* 0x0000000106087824 */ /* 0x000fc800078e0a03 */
[----:B------:R-:W-:-:S05]  /*a220*/  IMAD R2, R5, R24, R8 ;  /* 0x0000001805027224 */ /* 0x000fca00078e0208 */
[----:B------:R-:W-:-:S13]  /*a230*/  ISETP.GT.AND P0, PT, R2, R11, PT ;  /* 0x0000000b0200720c */ /* 0x000fda0003f04270 */
[----:B------:R-:W-:Y:S02]  /*a240*/  VOTEU.ANY UR5, UPT, !P0 ;  /* 0x0000000000057886 */ /* 0x000fe400040e0100 */
[----:B------:R-:W-:Y:S02]  /*a250*/  UPOPC UR4, UR5 ;  /* 0x00000005000472bf */ /* 0x000fe40008000000 */
[----:B------:R-:W-:-:S04]  /*a260*/  ISETP.NE.AND P0, PT, RZ, UR5, PT ;  /* 0x00000005ff007c0c */ /* 0x000fc8000bf05270 */
[----:B------:R-:W-:Y:S02]  /*a270*/  IMAD.U32 R13, RZ, RZ, UR4 ;  /* 0x00000004ff0d7e24 */ /* 0x000fe4000f8e00ff */
[----:B------:R-:W-:-:S03]  /*a280*/  IMAD.U32 R10, RZ, RZ, UR4 ;  /* 0x00000004ff0a7e24 */ /* 0x000fc6000f8e00ff */
[----:B------:R0:W1:Y:S04]  /*a290*/  SHFL.IDX PT, R0, R0, R13, 0x1f ;  /* 0x00001f0d00007589 */ /* 0x00006800000e0000 */
[----:B------:R2:W3:Y:S01]  /*a2a0*/  SHFL.IDX PT, R9, R9, R10, 0x1f ;  /* 0x00001f0a09097589 */ /* 0x0004e200000e0000 */
[----:B0-----:R-:W-:Y:S01]  /*a2b0*/  IMAD.MOV.U32 R13, RZ, RZ, RZ ;  /* 0x000000ffff0d7224 */ /* 0x001fe200078e00ff */
[----:B-1----:R-:W-:-:S04]  /*a2c0*/  IABS R4, R0 ;  /* 0x0000000000047213 */ /* 0x002fc80000000000 */
[----:B------:R-:W0:Y:S08]  /*a2d0*/  I2F.RP R6, R4 ;  /* 0x0000000400067306 */ /* 0x000e300000209400 */
[----:B0-----:R-:W0:Y:S02]  /*a2e0*/  MUFU.RCP R6, R6 ;  /* 0x0000000600067308 */ /* 0x001e240000001000 */
[----:B0-----:R-:W-:-:S06]  /*a2f0*/  VIADD R2, R6, 0xffffffe ;  /* 0x0ffffffe06027836 */ /* 0x001fcc0000000000 */
[----:B------:R-:W0:Y:S02]  /*a300*/  F2I.FTZ.U32.TRUNC.NTZ R3, R2 ;  /* 0x0000000200037305 */ /* 0x000e24000021f000 */
[----:B0-----:R-:W-:Y:S01]  /*a310*/  IMAD.MOV R12, RZ, RZ, -R3 ;  /* 0x000000ffff0c7224 */ /* 0x001fe200078e0a03 */
[----:B--23--:R-:W-:Y:S06]  /*a320*/  @!P0 BRA `(.L_x_177) ;  /* 0x00000000000c8947 */ /* 0x00cfec0003800000 */
[----:B------:R-:W-:-:S06]  /*a330*/  UIADD3 UR5, UR4, -0x1, URZ ;  /* 0xffffffff04057890 */ /* 0x000fcc000fffe03f */
[----:B------:R-:W-:-:S05]  /*a340*/  IMAD.U32 R6, RZ, RZ, UR5 ;  /* 0x00000005ff067e24 */ /* 0x000fca000f8e00ff */
[----:B------:R0:W1:Y:S02]  /*a350*/  SHFL.IDX PT, R13, R5, R6, 0x1f ;  /* 0x00001f06050d7589 */ /* 0x00006400000e0000 */
.L_x_177:
[----:B-1----:R-:W-:Y:S01]  /*a360*/  IMAD R24, R13, R24, R8 ;  /* 0x000000180d187224 */ /* 0x002fe200078e0208 */
[----:B------:R-:W-:Y:S01]  /*a370*/  IABS R2, R9 ;  /* 0x0000000900027213 */ /* 0x000fe20000000000 */
[----:B0-----:R-:W-:Y:S01]  /*a380*/  IMAD.MOV.U32 R5, RZ, RZ, R12 ;  /* 0x000000ffff057224 */ /* 0x001fe200078e000c */
[----:B------:R-:W-:Y:S01]  /*a390*/  IABS R10, R0 ;  /* 0x00000000000a7213 */ /* 0x000fe20000000000 */
[----:B------:R-:W-:Y:S01]  /*a3a0*/  IMAD.IADD R25, R11, 0x1, -R24 ;  /* 0x000000010b197824 */ /* 0x000fe200078e0a18 */
[----:B------:R-:W-:Y:S01]  /*a3b0*/  UIADD3 UR43, UR4, UR43, URZ ;  /* 0x0000002b042b7290 */ /* 0x000fe2000fffe03f */
[----:B------:R-:W-:Y:S02]  /*a3c0*/  IMAD R11, R5, R4, RZ ;  /* 0x00000004050b7224 */ /* 0x000fe400078e02ff */
[----:B------:R-:W-:Y:S01]  /*a3d0*/  IMAD.MOV.U32 R5, RZ, RZ, R2 ;  /* 0x000000ffff057224 */ /* 0x000fe200078e0002 */
[----:B------:R-:W-:Y:S01]  /*a3e0*/  IABS R8, R25 ;  /* 0x0000001900087213 */ /* 0x000fe20000000000 */
[----:B------:R-:W-:-:S02]  /*a3f0*/  IMAD.MOV.U32 R2, RZ, RZ, RZ ;  /* 0x000000ffff027224 */ /* 0x000fc400078e00ff */
[----:B------:R-:W0:Y:S01]  /*a400*/  I2F.RP R6, R5 ;  /* 0x0000000500067306 */ /* 0x000e220000209400 */
[----:B------:R-:W-:Y:S02]  /*a410*/  IMAD.MOV R10, RZ, RZ, -R10 ;  /* 0x000000ffff0a7224 */ /* 0x000fe400078e0a0a */
[----:B------:R-:W-:-:S04]  /*a420*/  IMAD.HI.U32 R2, R3, R11, R2 ;  /* 0x0000000b03027227 */ /* 0x000fc800078e0002 */
[----:B------:R-:W-:Y:S02]  /*a430*/  IMAD.MOV.U32 R3, RZ, RZ, R8 ;  /* 0x000000ffff037224 */ /* 0x000fe400078e0008 */
[----:B------:R-:W-:Y:S02]  /*a440*/  IMAD.MOV.U32 R8, RZ, RZ, R10 ;  /* 0x000000ffff087224 */ /* 0x000fe400078e000a */
[----:B------:R-:W-:-:S04]  /*a450*/  IMAD.HI.U32 R2, R2, R3, RZ ;  /* 0x0000000302027227 */ /* 0x000fc800078e00ff */
[----:B------:R-:W-:Y:S01]  /*a460*/  IMAD R3, R2, R8, R3 ;  /* 0x0000000802037224 */ /* 0x000fe200078e0203 */
[----:B0-----:R-:W0:Y:S04]  /*a470*/  MUFU.RCP R6, R6 ;  /* 0x0000000600067308 */ /* 0x001e280000001000 */
[----:B------:R-:W-:-:S13]  /*a480*/  ISETP.GT.U32.AND P1, PT, R4, R3, PT ;  /* 0x000000030400720c */ /* 0x000fda0003f24070 */
[----:B------:R-:W-:Y:S02]  /*a490*/  @!P1 IMAD.IADD R3, R3, 0x1, -R4 ;  /* 0x0000000103039824 */ /* 0x000fe400078e0a04 */
[----:B0-----:R-:W-:Y:S02]  /*a4a0*/  VIADD R8, R6, 0xffffffe ;  /* 0x0ffffffe06087836 */ /* 0x001fe40000000000 */
[----:B------:R-:W-:Y:S01]  /*a4b0*/  @!P1 VIADD R2, R2, 0x1 ;  /* 0x0000000102029836 */ /* 0x000fe20000000000 */
[----:B------:R-:W-:Y:S02]  /*a4c0*/  ISETP.GE.U32.AND P0, PT, R3, R4, PT ;  /* 0x000000040300720c */ /* 0x000fe40003f06070 */
[----:B------:R-:W-:Y:S01]  /*a4d0*/  LOP3.LUT R4, R25, R0, RZ, 0x3c, !PT ;  /* 0x0000000019047212 */ /* 0x000fe200078e3cff */
[----:B------:R0:W1:Y:S01]  /*a4e0*/  F2I.FTZ.U32.TRUNC.NTZ R3, R8 ;  /* 0x0000000800037305 */ /* 0x000062000021f000 */
[----:B------:R-:W-:Y:S02]  /*a4f0*/  ISETP.NE.AND P1, PT, R0, RZ, PT ;  /* 0x000000ff0000720c */ /* 0x000fe40003f25270 */
[----:B------:R-:W-:-:S02]  /*a500*/  ISETP.GE.AND P2, PT, R4, RZ, PT ;  /* 0x000000ff0400720c */ /* 0x000fc40003f46270 */
[----:B0-----:R-:W-:-:S05]  /*a510*/  IABS R8, R9 ;  /* 0x0000000900087213 */ /* 0x001fca0000000000 */
[----:B------:R-:W-:-:S04]  /*a520*/  @P0 VIADD R2, R2, 0x1 ;  /* 0x0000000102020836 */ /* 0x000fc80000000000 */
[----:B------:R-:W-:Y:S02]  /*a530*/  IMAD.MOV.U32 R6, RZ, RZ, R2 ;  /* 0x000000ffff067224 */ /* 0x000fe400078e0002 */
[----:B-1----:R-:W-:Y:S02]  /*a540*/  IMAD.MOV R2, RZ, RZ, -R3 ;  /* 0x000000ffff027224 */ /* 0x002fe400078e0a03 */
[----:B------:R-:W-:Y:S01]  /*a550*/  @!P2 IMAD.MOV R6, RZ, RZ, -R6 ;  /* 0x000000ffff06a224 */ /* 0x000fe200078e0a06 */
[----:B------:R-:W-:Y:S01]  /*a560*/  @!P1 LOP3.LUT R6, RZ, R0, RZ, 0x33, !PT ;  /* 0x00000000ff069212 */ /* 0x000fe200078e33ff */
[----:B------:R-:W-:Y:S02]  /*a570*/  IMAD R11, R2, R5, RZ ;  /* 0x00000005020b7224 */ /* 0x000fe400078e02ff */
[----:B------:R-:W-:Y:S01]  /*a580*/  IMAD.MOV.U32 R2, RZ, RZ, RZ ;  /* 0x000000ffff027224 */ /* 0x000fe200078e00ff */
[----:B------:R-:W-:Y:S01]  /*a590*/  IABS R4, R6 ;  /* 0x0000000600047213 */ /* 0x000fe20000000000 */
[----:B------:R-:W-:-:S02]  /*a5a0*/  IMAD.MOV R8, RZ, RZ, -R8 ;  /* 0x000000ffff087224 */ /* 0x000fc400078e0a08 */
[----:B------:R-:W-:-:S04]  /*a5b0*/  IMAD.HI.U32 R2, R3, R11, R2 ;  /* 0x0000000b03027227 */ /* 0x000fc800078e0002 */
[----:B------:R-:W-:Y:S02]  /*a5c0*/  IMAD.MOV.U32 R3, RZ, RZ, R4 ;  /* 0x000000ffff037224 */ /* 0x000fe400078e0004 */
[----:B------:R-:W-:Y:S02]  /*a5d0*/  IMAD.MOV.U32 R4, RZ, RZ, R8 ;  /* 0x000000ffff047224 */ /* 0x000fe400078e0008 */
[----:B------:R-:W-:-:S04]  /*a5e0*/  IMAD.HI.U32 R2, R2, R3, RZ ;  /* 0x0000000302027227 */ /* 0x000fc800078e00ff */
[----:B------:R-:W-:Y:S01]  /*a5f0*/  IMAD R4, R2, R4, R3 ;  /* 0x0000000402047224 */ /* 0x000fe200078e0203 */
[----:B------:R-:W-:Y:S01]  /*a600*/  LOP3.LUT R3, R6, R9, RZ, 0x3c, !PT ;  /* 0x0000000906037212 */ /* 0x000fe200078e3cff */
[----:B------:R-:W-:-:S03]  /*a610*/  IMAD R0, R0, R6, RZ ;  /* 0x0000000600007224 */ /* 0x000fc600078e02ff */
[----:B------:R-:W-:Y:S01]  /*a620*/  ISETP.GT.U32.AND P1, PT, R5, R4, PT ;  /* 0x000000040500720c */ /* 0x000fe20003f24070 */
[----:B------:R-:W-:Y:S01]  /*a630*/  IMAD.IADD R25, R25, 0x1, -R0 ;  /* 0x0000000119197824 */ /* 0x000fe200078e0a00 */
[----:B------:R-:W-:-:S11]  /*a640*/  ISETP.GE.AND P2, PT, R3, RZ, PT ;  /* 0x000000ff0300720c */ /* 0x000fd60003f46270 */
[----:B------:R-:W-:Y:S02]  /*a650*/  @!P1 IMAD.IADD R4, R4, 0x1, -R5 ;  /* 0x0000000104049824 */ /* 0x000fe400078e0a05 */
[----:B------:R-:W-:Y:S01]  /*a660*/  @!P1 VIADD R2, R2, 0x1 ;  /* 0x0000000102029836 */ /* 0x000fe20000000000 */
[----:B------:R-:W-:Y:S02]  /*a670*/  ISETP.NE.AND P1, PT, R9, RZ, PT ;  /* 0x000000ff0900720c */ /* 0x000fe40003f25270 */
[----:B------:R-:W-:-:S13]  /*a680*/  ISETP.GE.U32.AND P0, PT, R4, R5, PT ;  /* 0x000000050400720c */ /* 0x000fda0003f06070 */
[----:B------:R-:W-:-:S04]  /*a690*/  @P0 VIADD R2, R2, 0x1 ;  /* 0x0000000102020836 */ /* 0x000fc80000000000 */
[----:B------:R-:W-:Y:S01]  /*a6a0*/  @!P2 IMAD.MOV R2, RZ, RZ, -R2 ;  /* 0x000000ffff02a224 */ /* 0x000fe200078e0a02 */
[----:B------:R-:W-:-:S05]  /*a6b0*/  @!P1 LOP3.LUT R2, RZ, R9, RZ, 0x33, !PT ;  /* 0x00000009ff029212 */ /* 0x000fca00078e33ff */
[----:B------:R-:W-:-:S04]  /*a6c0*/  IMAD.MOV R26, RZ, RZ, -R2 ;  /* 0x000000ffff1a7224 */ /* 0x000fc800078e0a02 */
[C---:B------:R-:W-:Y:S02]  /*a6d0*/  IMAD R26, R9.reuse, R26, R6 ;  /* 0x0000001a091a7224 */ /* 0x040fe400078e0206 */
[----:B------:R-:W-:-:S04]  /*a6e0*/  IMAD R9, R9, 0x1000000, R2 ;  /* 0x0100000009097824 */ /* 0x000fc800078e0202 */
[----:B------:R-:W-:Y:S01]  /*a6f0*/  IMAD R26, R26, 0x10000, R9 ;  /* 0x000100001a1a7824 */ /* 0x000fe200078e0209 */
[----:B------:R-:W-:Y:S06]  /*a700*/  BRA `(.L_x_178) ;  /* 0x00000000000c7947 */ /* 0x000fec0003800000 */
.L_x_175:
[----:B------:R-:W-:Y:S02]  /*a710*/  IMAD.MOV.U32 R24, RZ, RZ, R11 ;  /* 0x000000ffff187224 */ /* 0x000fe400078e000b */
[----:B------:R-:W-:Y:S02]  /*a720*/  IMAD.MOV.U32 R25, RZ, RZ, RZ ;  /* 0x000000ffff197224 */ /* 0x000fe400078e00ff */
[----:B------:R-:W-:-:S07]  /*a730*/  IMAD.MOV.U32 R26, RZ, RZ, RZ ;  /* 0x000000ffff1a7224 */ /* 0x000fce00078e00ff */
.L_x_178:
[----:B------:R-:W-:Y:S01]  /*a740*/  ISETP.NE.AND P0, PT, R7, RZ, PT ;  /* 0x000000ff0700720c */ /* 0x000fe20003f05270 */
[----:B------:R-:W-:-:S12]  /*a750*/  IMAD.U32 R27, RZ, RZ, UR43 ;  /* 0x0000002bff1b7e24 */ /* 0x000fd8000f8e00ff */
[----:B------:R-:W0:Y:S01]  /*a760*/  @!P0 S2R R3, SR_CgaCtaId ;  /* 0x0000000000038919 */ /* 0x000e220000008800 */
[----:B------:R-:W-:-:S04]  /*a770*/  @!P0 MOV R0, 0x400 ;  /* 0x0000040000008802 */ /* 0x000fc80000000f00 */
[----:B0-----:R-:W-:-:S05]  /*a780*/  @!P0 LEA R0, R3, R0, 0x18 ;  /* 0x0000000003008211 */ /* 0x001fca00078ec0ff */
[----:B------:R0:W-:Y:S01]  /*a790*/  @!P0 STS.128 [R0+0x132d0], R24 ;  /* 0x0132d01800008388 */ /* 0x0001e20000000c00 */
[----:B------:R-:W-:Y:S06]  /*a7a0*/  BAR.ARV 0x5, 0x200 ;  /* 0x0148000000007b1d */ /* 0x000fec0000002000 */
.L_x_173:
[----:B------:R-:W-:Y:S01]  /*a7b0*/  ULDC UR4, c[0x0][0xc3c] ;  /* 0x00030f0000047ab9 */ /* 0x000fe20000000800 */
[----:B------:R1:W-:Y:S01]  /*a7c0*/  STL [R1+0xc], RZ ;  /* 0x00000cff01007387 */ /* 0x0003e20000100800 */
[----:B------:R-:W-:Y:S01]  /*a7d0*/  UISETP.GE.AND UP0, UPT, UR43, UR4, UPT ;  /* 0x000000042b00728c */ /* 0x000fe2000bf06270 */
[----:B------:R-:W-:Y:S02]  /*a7e0*/  IMAD.MOV.U32 R19, RZ, RZ, 0x1 ;  /* 0x00000001ff137424 */ /* 0x000fe400078e00ff */
[----:B------:R-:W-:-:S03]  /*a7f0*/  IMAD.MOV.U32 R18, RZ, RZ, RZ ;  /* 0x000000ffff127224 */ /* 0x000fc600078e00ff */
[----:B------:R-:W-:-:S13]  /*a800*/  PLOP3.LUT P0, PT, PT, PT, UP0, 0x80, 0x0 ;  /* 0x000000000000781c */ /* 0x000fda0003f0f008 */
[----:B-1----:R-:W-:Y:S05]  /*a810*/  @P0 BRA `(.L_x_179) ;  /* 0x0000003c00f00947 */ /* 0x002fea0003800000 */
[----:B------:R-:W1:Y:S01]  /*a820*/  S2R R11, SR_TID.X ;  /* 0x00000000000b7919 */ /* 0x000e620000002100 */
[----:B------:R-:W2:Y:S01]  /*a830*/  S2UR UR5, SR_CgaCtaId ;  /* 0x00000000000579c3 */ /* 0x000ea20000008800 */
[----:B------:R-:W-:Y:S01]  /*a840*/  UMOV UR4, 0x400 ;  /* 0x0000040000047882 */ /* 0x000fe20000000000 */
[----:B------:R-:W-:Y:S01]  /*a850*/  IMAD.MOV.U32 R19, RZ, RZ, 0x1 ;  /* 0x00000001ff137424 */ /* 0x000fe200078e00ff */
[----:B------:R3:W-:Y:S01]  /*a860*/  STL [R1+0xc], RZ ;  /* 0x00000cff01007387 */ /* 0x0007e20000100800 */
[----:B------:R-:W-:Y:S01]  /*a870*/  IMAD.MOV.U32 R18, RZ, RZ, RZ ;  /* 0x000000ffff127224 */ /* 0x000fe200078e00ff */
[----:B------:R-:W-:Y:S02]  /*a880*/  ULOP3.LUT UR39, UR38, 0x1, URZ, 0xfc, !UPT ;  /* 0x0000000126277892 */ /* 0x000fe4000f8efc3f */
[----:B------:R-:W-:Y:S01]  /*a890*/  ULOP3.LUT UR42, UR38, 0x2, URZ, 0xfc, !UPT ;  /* 0x00000002262a7892 */ /* 0x000fe2000f8efc3f */
[----:B------:R-:W-:Y:S01]  /*a8a0*/  ULDC UR41, c[0x0][0xc] ;  /* 0x0000030000297ab9 */ /* 0x000fe20000000800 */
[----:B------:R-:W-:Y:S01]  /*a8b0*/  ULDC.64 UR52, c[0x0][0x198] ;  /* 0x0000660000347ab9 */ /* 0x000fe20000000a00 */
[----:B--2---:R-:W-:-:S06]  /*a8c0*/  ULEA UR4, UR5, UR4, 0x18 ;  /* 0x0000000405047291 */ /* 0x004fcc000f8ec03f */
[----:B------:R-:W-:Y:S01]  /*a8d0*/  IMAD.U32 R16, RZ, RZ, UR4 ;  /* 0x00000004ff107e24 */ /* 0x000fe2000f8e00ff */
[C---:B-1----:R-:W-:Y:S01]  /*a8e0*/  LOP3.LUT R10, R11.reuse, 0x7f, RZ, 0xc0, !PT ;  /* 0x0000007f0b0a7812 */ /* 0x042fe200078ec0ff */
[C---:B------:R-:W-:Y:S01]  /*a8f0*/  IMAD.SHL.U32 R29, R11.reuse, 0x40, RZ ;  /* 0x000000400b1d7824 */ /* 0x040fe200078e00ff */
[----:B------:R-:W-:Y:S01]  /*a900*/  SHF.R.U32.HI R4, RZ, 0x1, R11 ;  /* 0x00000001ff047819 */ /* 0x000fe2000001160b */
[----:B------:R-:W-:Y:S02]  /*a910*/  IMAD.SHL.U32 R2, R11, 0x10, RZ ;  /* 0x000000100b027824 */ /* 0x000fe400078e00ff */
[----:B------:R-:W-:Y:S01]  /*a920*/  IMAD.SHL.U32 R6, R10, 0x10, RZ ;  /* 0x000000100a067824 */ /* 0x000fe200078e00ff */
[----:B------:R-:W-:Y:S01]  /*a930*/  LOP3.LUT R3, R29, 0x180, RZ, 0xc0, !PT ;  /* 0x000001801d037812 */ /* 0x000fe200078ec0ff */
[C---:B------:R-:W-:Y:S01]  /*a940*/  IMAD.SHL.U32 R8, R11.reuse, 0x2, RZ ;  /* 0x000000020b087824 */ /* 0x040fe200078e00ff */
[----:B------:R-:W-:Y:S01]  /*a950*/  LOP3.LUT R5, R2, 0x1b0, RZ, 0xc0, !PT ;  /* 0x000001b002057812 */ /* 0x000fe200078ec0ff */
[----:B0-----:R-:W-:Y:S01]  /*a960*/  IMAD.SHL.U32 R0, R11, 0x20, RZ ;  /* 0x000000200b007824 */ /* 0x001fe200078e00ff */
[----:B------:R-:W-:-:S02]  /*a970*/  LOP3.LUT R7, R6, 0x600, RZ, 0xc0, !PT ;  /* 0x0000060006077812 */ /* 0x000fc400078ec0ff */
[----:B------:R-:W-:Y:S01]  /*a980*/  LOP3.LUT R3, R3, 0x30, R4, 0xf8, !PT ;  /* 0x0000003003037812 */ /* 0x000fe200078ef804 */
[----:B------:R-:W-:Y:S01]  /*a990*/  IMAD.SHL.U32 R4, R11, 0x8, RZ ;  /* 0x000000080b047824 */ /* 0x000fe200078e00ff */
[----:B------:R-:W-:Y:S01]  /*a9a0*/  LOP3.LUT R9, R5, 0x30, R8, 0x78, !PT ;  /* 0x0000003005097812 */ /* 0x000fe200078e7808 */
[----:B------:R-:W-:Y:S01]  /*a9b0*/  IMAD.SHL.U32 R8, R11, 0x4, RZ ;  /* 0x000000040b087824 */ /* 0x000fe200078e00ff */
[----:B------:R-:W-:Y:S02]  /*a9c0*/  LOP3.LUT R6, R7, 0x40, R2, 0xf8, !PT ;  /* 0x0000004007067812 */ /* 0x000fe400078ef802 */
[----:B------:R-:W-:Y:S02]  /*a9d0*/  LOP3.LUT R4, R3, 0x30, R4, 0x78, !PT ;  /* 0x0000003003047812 */ /* 0x000fe400078e7804 */
[----:B------:R-:W-:Y:S02]  /*a9e0*/  LOP3.LUT R7, R7, 0x60, R0, 0xf8, !PT ;  /* 0x0000006007077812 */ /* 0x000fe400078ef800 */
[----:B------:R-:W-:-:S02]  /*a9f0*/  LOP3.LUT R9, R6, R9, RZ, 0xfc, !PT ;  /* 0x0000000906097212 */ /* 0x000fc400078efcff */
[----:B------:R-:W-:Y:S02]  /*aa00*/  SHF.R.U32.HI R3, RZ, 0x2, R10 ;  /* 0x00000002ff037819 */ /* 0x000fe4000001160a */
[----:B------:R-:W-:Y:S02]  /*aa10*/  LOP3.LUT R5, R0, 0x80, RZ, 0xc0, !PT ;  /* 0x0000008000057812 */ /* 0x000fe400078ec0ff */
[--C-:B------:R-:W-:Y:S02]  /*aa20*/  LOP3.LUT R28, R7, 0x100, R0.reuse, 0xf8, !PT ;  /* 0x00000100071c7812 */ /* 0x100fe400078ef800 */
[----:B------:R-:W-:Y:S01]  /*aa30*/  LOP3.LUT R2, R3, 0x60, R0, 0xf8, !PT ;  /* 0x0000006003027812 */ /* 0x000fe200078ef800 */
[----:B------:R-:W-:Y:S01]  /*aa40*/  IMAD.IADD R0, R16, 0x1, R9 ;  /* 0x0000000110007824 */ /* 0x000fe200078e0209 */
[----:B------:R-:W-:Y:S02]  /*aa50*/  LOP3.LUT R5, R5, 0x10, R11, 0xf8, !PT ;  /* 0x0000001005057812 */ /* 0x000fe400078ef80b */
[----:B------:R-:W-:-:S02]  /*aa60*/  LOP3.LUT R29, R4, 0x640, R29, 0xf8, !PT ;  /* 0x00000640041d7812 */ /* 0x000fc400078ef81d */
[----:B------:R3:W-:Y:S01]  /*aa70*/  STL [R1+0x8], R0 ;  /* 0x0000080001007387 */ /* 0x0007e20000100800 */
[----:B------:R-:W-:-:S04]  /*aa80*/  LOP3.LUT R5, R5, 0x10, R8, 0x78, !PT ;  /* 0x0000001005057812 */ /* 0x000fc800078e7808 */
[----:B------:R-:W-:-:S07]  /*aa90*/  LOP3.LUT R28, R28, R5, RZ, 0xfc, !PT ;  /* 0x000000051c1c7212 */ /* 0x000fce00078efcff */
.L_x_245:
[----:B------:R-:W-:Y:S01]  /*aaa0*/  ULDC.64 UR4, c[0x0][0xc88] ;  /* 0x0003220000047ab9 */ /* 0x000fe20000000a00 */
[----:B------:R-:W-:Y:S01]  /*aab0*/  ULDC.64 UR6, c[0x0][0xa08] ;  /* 0x0002820000067ab9 */ /* 0x000fe20000000a00 */
[----:B------:R-:W-:-:S06]  /*aac0*/  UIMAD.WIDE UR4, UR43, 0x4, UR4 ;  /* 0x000000042b0478a5 */ /* 0x000fcc000f8e0204 */
[----:B------:R-:W-:Y:S02]  /*aad0*/  IMAD.U32 R2, RZ, RZ, UR4 ;  /* 0x00000004ff027e24 */ /* 0x000fe4000f8e00ff */
[----:B0-----:R-:W-:Y:S01]  /*aae0*/  IMAD.U32 R3, RZ, RZ, UR5 ;  /* 0x00000005ff037e24 */ /* 0x001fe2000f8e00ff */
[----:B------:R-:W-:-:S04]  /*aaf0*/  ULDC.64 UR4, c[0x0][0xa28] ;  /* 0x00028a0000047ab9 */ /* 0x000fc80000000a00 */
[----:B------:R-:W2:Y:S01]  /*ab00*/  LDG.E R2, desc[UR50][R2.64] ;  /* 0x0000003202027981 */ /* 0x000ea2000c1e1900 */
[----:B------:R-:W-:-:S04]  /*ab10*/  UISETP.NE.U32.AND UP0, UPT, UR4, URZ, UPT ;  /* 0x0000003f0400728c */ /* 0x000fc8000bf05070 */
[----:B------:R-:W-:-:S06]  /*ab20*/  UISETP.NE.AND.EX UP0, UPT, UR5, URZ, UPT, UP0 ;  /* 0x0000003f0500728c */ /* 0x000fcc000bf05300 */
[----:B------:R-:W-:Y:S02]  /*ab30*/  PLOP3.LUT P2, PT, PT, PT, UP0, 0x80, 0x0 ;  /* 0x000000000000781c */ /* 0x000fe40003f4f008 */
[----:B------:R-:W-:-:S04]  /*ab40*/  ISETP.NE.U32.AND P0, PT, RZ, UR6, PT ;  /* 0x00000006ff007c0c */ /* 0x000fc8000bf05070 */
[----:B------:R-:W-:Y:S02]  /*ab50*/  ISETP.NE.AND.EX P0, PT, RZ, UR7, PT, P0 ;  /* 0x00000007ff007c0c */ /* 0x000fe4000bf05300 */
[----:B--2---:R-:W-:-:S13]  /*ab60*/  R2UR UR45, R2 ;  /* 0x00000000022d72ca */ /* 0x004fda00000e0000 */
[----:B------:R-:W-:Y:S02]  /*ab70*/  USHF.R.S32.HI UR46, URZ, 0x1f, UR45 ;  /* 0x0000001f3f2e7899 */ /* 0x000fe4000801142d */
[----:B------:R-:W-:-:S04]  /*ab80*/  @UP0 ULEA UR4, UP1, UR45, UR4, 0x2 ;  /* 0x000000042d040291 */ /* 0x000fc8000f82103f */
[----:B------:R-:W-:Y:S02]  /*ab90*/  @UP0 ULEA.HI.X UR5, UR45, UR5, UR46, 0x2, UP1 ;  /* 0x000000052d050291 */ /* 0x000fe400088f142e */
[----:B------:R-:W-:Y:S01]  /*aba0*/  IMAD.U32 R2, RZ, RZ, UR4 ;  /* 0x00000004ff027e24 */ /* 0x000fe2000f8e00ff */
[----:B------:R-:W-:-:S03]  /*abb0*/  USHF.L.U32 UR47, UR45, 0x2, URZ ;  /* 0x000000022d2f7899 */ /* 0x000fc6000800063f */
[----:B------:R-:W-:Y:S01]  /*abc0*/  IMAD.U32 R3, RZ, RZ, UR5 ;  /* 0x00000005ff037e24 */ /* 0x000fe2000f8e00ff */
[----:B------:R-:W-:Y:S01]  /*abd0*/  ULDC.64 UR4, c[0x0][0xa00] ;  /* 0x0002800000047ab9 */ /* 0x000fe20000000a00 */
[----:B------:R-:W-:Y:S01]  /*abe0*/  USHF.L.U64.HI UR48, UR45, 0x2, UR46 ;  /* 0x000000022d307899 */ /* 0x000fe2000801022e */
[----:B------:R-:W-:Y:S01]  /*abf0*/  ISETP.NE.U32.AND P1, PT, RZ, UR4, PT ;  /* 0x00000004ff007c0c */ /* 0x000fe2000bf25070 */
[----:B------:R-:W-:Y:S01]  /*ac00*/  UIADD3 UR4, UP0, UR47, UR4, URZ ;  /* 0x000000042f047290 */ /* 0x000fe2000ff1e03f */
[----:B------:R0:W2:Y:S01]  /*ac10*/  @P2 LDG.E R8, desc[UR50][R2.64] ;  /* 0x0000003202082981 */ /* 0x0000a2000c1e1900 */
[----:B------:R-:W-:Y:S01]  /*ac20*/  UIADD3 UR6, UP1, UR47, UR6, URZ ;  /* 0x000000062f067290 */ /* 0x000fe2000ff3e03f */
[----:B------:R-:W-:Y:S01]  /*ac30*/  ISETP.NE.AND.EX P1, PT, RZ, UR5, PT, P1 ;  /* 0x00000005ff007c0c */ /* 0x000fe2000bf25310 */
[----:B------:R-:W-:Y:S02]  /*ac40*/  UIADD3.X UR5, UR48, UR5, URZ, UP0, !UPT ;  /* 0x0000000530057290 */ /* 0x000fe400087fe43f */
[----:B------:R-:W-:-:S02]  /*ac50*/  UIADD3.X UR7, UR48, UR7, URZ, UP1, !UPT ;  /* 0x0000000730077290 */ /* 0x000fc40008ffe43f */
[----:B------:R-:W-:Y:S02]  /*ac60*/  IMAD.U32 R4, RZ, RZ, UR6 ;  /* 0x00000006ff047e24 */ /* 0x000fe4000f8e00ff */
[----:B0-----:R-:W-:Y:S02]  /*ac70*/  IMAD.U32 R2, RZ, RZ, UR4 ;  /* 0x00000004ff027e24 */ /* 0x001fe4000f8e00ff */
[----:B------:R-:W-:Y:S01]  /*ac80*/  IMAD.U32 R3, RZ, RZ, UR5 ;  /* 0x00000005ff037e24 */ /* 0x000fe2000f8e00ff */
[----:B------:R-:W-:Y:S01]  /*ac90*/  ULDC.64 UR4, c[0x0][0xa18] ;  /* 0x0002860000047ab9 */ /* 0x000fe20000000a00 */
[----:B------:R-:W-:Y:S01]  /*aca0*/  IMAD.U32 R5, RZ, RZ, UR7 ;  /* 0x00000007ff057e24 */ /* 0x000fe2000f8e00ff */
[----:B------:R-:W-:Y:S01]  /*acb0*/  UISETP.NE.U32.AND UP0, UPT, UR4, URZ, UPT ;  /* 0x0000003f0400728c */ /* 0x000fe2000bf05070 */
[----:B------:R-:W-:Y:S01]  /*acc0*/  ULDC UR6, c[0x0][0x288] ;  /* 0x0000a20000067ab9 */ /* 0x000fe20000000800 */
[----:B------:R-:W5:Y:S02]  /*acd0*/  @P1 LDG.E R9, desc[UR50][R2.64] ;  /* 0x0000003202091981 */ /* 0x000f64000c1e1900 */
[----:B------:R-:W-:-:S02]  /*ace0*/  UISETP.NE.AND.EX UP0, UPT, UR5, URZ, UPT, UP0 ;  /* 0x0000003f0500728c */ /* 0x000fc4000bf05300 */
[----:B---3--:R-:W5:Y:S01]  /*acf0*/  @P0 LDG.E R0, desc[UR50][R4.64] ;  /* 0x0000003204000981 */ /* 0x008f62000c1e1900 */
[----:B------:R-:W-:-:S03]  /*ad00*/  IMAD.U32 R10, RZ, RZ, UR6 ;  /* 0x00000006ff0a7e24 */ /* 0x000fc6000f8e00ff */
[----:B------:R-:W-:-:S05]  /*ad10*/  PLOP3.LUT P3, PT, PT, PT, UP0, 0x80, 0x0 ;  /* 0x000000000000781c */ /* 0x000fca0003f6f008 */
[----:B------:R-:W-:-:S04]  /*ad20*/  @UP0 UIADD3 UR4, UP1, UR47, UR4, URZ ;  /* 0x000000042f040290 */ /* 0x000fc8000ff3e03f */
[----:B------:R-:W-:Y:S02]  /*ad30*/  @UP0 UIADD3.X UR5, UR48, UR5, URZ, UP1, !UPT ;  /* 0x0000000530050290 */ /* 0x000fe40008ffe43f */
[----:B------:R-:W-:-:S04]  /*ad40*/  IMAD.U32 R6, RZ, RZ, UR4 ;  /* 0x00000004ff067e24 */ /* 0x000fc8000f8e00ff */
[----:B------:R-:W-:-:S05]  /*ad50*/  IMAD.U32 R7, RZ, RZ, UR5 ;  /* 0x00000005ff077e24 */ /* 0x000fca000f8e00ff */
[----:B------:R0:W3:Y:S01]  /*ad60*/  @P3 LDG.E R10, desc[UR50][R6.64] ;  /* 0x00000032060a3981 */ /* 0x0000e2000c1e1900 */
[----:B------:R-:W-:Y:S01]  /*ad70*/  UMOV UR4, URZ ;  /* 0x0000003f00047c82 */ /* 0x000fe20008000000 */
[----:B0-----:R-:W0:Y:S01]  /*ad80*/  LDC.64 R6, c[0x0][0x418] ;  /* 0x00010600ff067b82 */ /* 0x001e220000000a00 */
[----:B--2---:R-:W-:Y:S02]  /*ad90*/  @P2 R2UR UR4, R8 ;  /* 0x00000000080422ca */ /* 0x004fe400000e0000 */
[----:B0-----:R-:W-:Y:S01]  /*ada0*/  ISETP.NE.U32.AND P2, PT, R6, RZ, PT ;  /* 0x000000ff0600720c */ /* 0x001fe20003f45070 */
[----:B---3--:R0:W-:Y:S01]  /*adb0*/  STL [R1+0x4], R10 ;  /* 0x0000040a01007387 */ /* 0x0081e20000100800 */
[----:B-1----:R-:W-:Y:S11]  /*adc0*/  @P3 BRA `(.L_x_180) ;  /* 0x0000000000143947 */ /* 0x002ff60003800000 */
[----:B------:R-:W-:Y:S05]  /*add0*/  @!P1 BRA `(.L_x_180) ;  /* 0x0000000000109947 */ /* 0x000fea0003800000 */
[----:B------:R-:W2:Y:S04]  /*ade0*/  LDG.E R11, desc[UR50][R2.64] ;  /* 0x00000032020b7981 */ /* 0x000ea8000c1e1900 */
[----:B------:R-:W2:Y:S02]  /*adf0*/  LDG.E R6, desc[UR50][R2.64+0x4] ;  /* 0x0000043202067981 */ /* 0x000ea4000c1e1900 */
[----:B--2---:R-:W-:-:S05]  /*ae00*/  IMAD.IADD R2, R6, 0x1, -R11 ;  /* 0x0000000106027824 */ /* 0x004fca00078e0a0b */
[----:B------:R1:W-:Y:S02]  /*ae10*/  STL [R1+0x4], R2 ;  /* 0x0000040201007387 */ /* 0x0003e40000100800 */
.L_x_180:
[----:B------:R-:W2:Y:S01]  /*ae20*/  LDC R6, c[0x0][0x424] ;  /* 0x00010900ff067b82 */ /* 0x000ea20000000800 */
[----:B------:R-:W-:Y:S01]  /*ae30*/  ISETP.NE.AND.EX P2, PT, R7, RZ, PT, P2 ;  /* 0x000000ff0700720c */ /* 0x000fe20003f45320 */
[----:B------:R-:W-:Y:S01]  /*ae40*/  UMOV UR44, URZ ;  /* 0x0000003f002c7c82 */ /* 0x000fe20008000000 */
[----:B------:R-:W-:Y:S01]  /*ae50*/  ULDC.64 UR6, c[0x0][0xa20] ;  /* 0x0002880000067ab9 */ /* 0x000fe20000000a00 */
[----:B-----5:R-:W-:Y:S01]  /*ae60*/  @P1 R2UR UR44, R9 ;  /* 0x00000000092c12ca */ /* 0x020fe200000e0000 */
[----:B------:R-:W-:Y:S01]  /*ae70*/  UMOV UR40, URZ ;  /* 0x0000003f00287c82 */ /* 0x000fe20008000000 */
[----:B------:R-:W-:Y:S01]  /*ae80*/  ISETP.NE.U32.AND P1, PT, RZ, UR6, PT ;  /* 0x00000006ff007c0c */ /* 0x000fe2000bf25070 */
[----:B------:R-:W-:Y:S01]  /*ae90*/  IMAD.U32 R22, RZ, RZ, UR45 ;  /* 0x0000002dff167e24 */ /* 0x000fe2000f8e00ff */
[----:B------:R-:W3:Y:S01]  /*aea0*/  LDC R7, c[0x0][0x2f0] ;  /* 0x0000bc00ff077b82 */ /* 0x000ee20000000800 */
[----:B------:R-:W-:Y:S02]  /*aeb0*/  R2UR UR36, R26 ;  /* 0x000000001a2472ca */ /* 0x000fe400000e0000 */
[----:B------:R-:W-:-:S02]  /*aec0*/  @P0 R2UR UR40, R0 ;  /* 0x00000000002802ca */ /* 0x000fc400000e0000 */
[----:B------:R-:W-:Y:S02]  /*aed0*/  ISETP.NE.AND.EX P1, PT, RZ, UR7, PT, P1 ;  /* 0x00000007ff007c0c */ /* 0x000fe4000bf25310 */
[C---:B-1----:R-:W-:Y:S02]  /*aee0*/  LOP3.LUT R2, R26.reuse, 0xff000000, RZ, 0xc0, !PT ;  /* 0xff0000001a027812 */ /* 0x042fe400078ec0ff */
[----:B------:R-:W-:Y:S02]  /*aef0*/  LOP3.LUT R0, R26, 0xff0000, RZ, 0xc0, !PT ;  /* 0x00ff00001a007812 */ /* 0x000fe400078ec0ff */
[----:B------:R-:W-:-:S03]  /*af00*/  SHF.R.U32.HI R3, RZ, 0x8, R2 ;  /* 0x00000008ff037819 */ /* 0x000fc60000011602 */
[----:B------:R-:W-:Y:S01]  /*af10*/  ULOP3.LUT UR36, UR36, 0xffff, URZ, 0xc0, !UPT ;  /* 0x0000ffff24247892 */ /* 0x000fe2000f8ec03f */
[----:B------:R-:W-:Y:S01]  /*af20*/  LEA.HI R0, R0, R3, RZ, 0x10 ;  /* 0x0000000300007211 */ /* 0x000fe200078f80ff */
[----:B------:R-:W-:Y:S01]  /*af30*/  UIADD3 UR40, UR40, UR4, URZ ;  /* 0x0000000428287290 */ /* 0x000fe2000fffe03f */
[----:B--2---:R-:W-:-:S05]  /*af40*/  SEL R6, R6, 0x1, P2 ;  /* 0x0000000106067807 */ /* 0x004fca0001000000 */
[----:B---3--:R-:W-:Y:S01]  /*af50*/  IMAD R2, R6, R7, RZ ;  /* 0x0000000706027224 */ /* 0x008fe200078e02ff */
[----:B------:R-:W-:Y:S06]  /*af60*/  @!P1 BRA `(.L_x_181) ;  /* 0x0000000000189947 */ /* 0x000fec0003800000 */
[----:B------:R-:W-:-:S04]  /*af70*/  UIADD3 UR5, UP0, UR47, UR6, URZ ;  /* 0x000000062f057290 */ /* 0x000fc8000ff1e03f */
[----:B------:R-:W-:Y:S02]  /*af80*/  UIADD3.X UR6, UR48, UR7, URZ, UP0, !UPT ;  /* 0x0000000730067290 */ /* 0x000fe400087fe43f */
[----:B------:R-:W-:-:S04]  /*af90*/  IMAD.U32 R2, RZ, RZ, UR5 ;  /* 0x00000005ff027e24 */ /* 0x000fc8000f8e00ff */
[----:B------:R-:W-:-:S05]  /*afa0*/  IMAD.U32 R3, RZ, RZ, UR6 ;  /* 0x00000006ff037e24 */ /* 0x000fca000f8e00ff */
[----:B------:R1:W5:Y:S01]  /*afb0*/  LDG.E R2, desc[UR50][R2.64] ;  /* 0x0000003202027981 */ /* 0x000362000c1e1900 */
[----:B------:R-:W-:Y:S05]  /*afc0*/  BRA `(.L_x_182) ;  /* 0x0000000000107947 */ /* 0x000fea0003800000 */
.L_x_181:
[----:B------:R-:W-:Y:S05]  /*afd0*/  @!P0 BRA `(.L_x_182) ;  /* 0x00000000000c8947 */ /* 0x000fea0003800000 */
[----:B------:R-:W2:Y:S04]  /*afe0*/  LDG.E R3, desc[UR50][R4.64] ;  /* 0x0000003204037981 */ /* 0x000ea8000c1e1900 */
[----:B------:R-:W2:Y:S02]  /*aff0*/  LDG.E R2, desc[UR50][R4.64+0x4] ;  /* 0x0000043204027981 */ /* 0x000ea4000c1e1900 */
[----:B--2---:R-:W-:-:S07]  /*b000*/  IMAD.IADD R2, R2, 0x1, -R3 ;  /* 0x0000000102027824 */ /* 0x004fce00078e0a03 */
.L_x_182:
[----:B-----5:R-:W-:Y:S01]  /*b010*/  VIADD R2, R2, -UR4 ;  /* 0x8000000402027c36 */ /* 0x020fe20008000000 */
[----:B------:R-:W-:-:S03]  /*b020*/  LOP3.LUT R26, R0, 0xff, RZ, 0xc0, !PT ;  /* 0x000000ff001a7812 */ /* 0x000fc600078ec0ff */
[C---:B-1----:R-:W-:Y:S01]  /*b030*/  VIADD R3, R2.reuse, 0x9f ;  /* 0x0000009f02037836 */ /* 0x042fe20000000000 */
[----:B------:R-:W-:-:S03]  /*b040*/  ISETP.GE.AND P0, PT, R2, 0x1, PT ;  /* 0x000000010200780c */ /* 0x000fc60003f06270 */
[----:B------:R-:W-:-:S05]  /*b050*/  IMAD.HI R3, R3, 0x66666667, RZ ;  /* 0x6666666703037827 */ /* 0x000fca00078e02ff */
[----:B------:R-:W-:-:S04]  /*b060*/  SHF.R.U32.HI R2, RZ, 0x1f, R3 ;  /* 0x0000001fff027819 */ /* 0x000fc80000011603 */
[----:B------:R-:W-:Y:S01]  /*b070*/  LEA.HI.SX32 R5, R3, R2, 0x1a ;  /* 0x0000000203057211 */ /* 0x000fe200078fd2ff */
[----:B------:R-:W-:Y:S01]  /*b080*/  IMAD.MOV.U32 R3, RZ, RZ, RZ ;  /* 0x000000ffff037224 */ /* 0x000fe200078e00ff */
[----:B------:R-:W-:Y:S06]  /*b090*/  @!P0 BRA `(.L_x_183) ;  /* 0x0000000000708947 */ /* 0x000fec0003800000 */
[----:B------:R-:W-:-:S04]  /*b0a0*/  SHF.R.U32.HI R0, RZ, 0x10, R0 ;  /* 0x00000010ff007819 */ /* 0x000fc80000011600 */
[----:B------:R-:W-:-:S13]  /*b0b0*/  ISETP.NE.AND P0, PT, R0, RZ, PT ;  /* 0x000000ff0000720c */ /* 0x000fda0003f05270 */
[----:B------:R-:W1:Y:S02]  /*b0c0*/  @!P0 LDC R0, c[0x0][0x9f0] ;  /* 0x00027c00ff008b82 */ /* 0x000e640000000800 */
[-C--:B-1----:R-:W-:Y:S02]  /*b0d0*/  IABS R4, R0.reuse ;  /* 0x0000000000047213 */ /* 0x082fe40000000000 */
[----:B------:R-:W-:Y:S02]  /*b0e0*/  IADD3 R7, R0, -0x1, R5 ;  /* 0xffffffff00077810 */ /* 0x000fe40007ffe005 */
[----:B------:R-:W1:Y:S02]  /*b0f0*/  I2F.RP R6, R4 ;  /* 0x0000000400067306 */ /* 0x000e640000209400 */
[----:B------:R-:W-:-:S04]  /*b100*/  LOP3.LUT R8, R7, R0, RZ, 0x3c, !PT ;  /* 0x0000000007087212 */ /* 0x000fc800078e3cff */
[----:B------:R-:W-:Y:S02]  /*b110*/  ISETP.GE.AND P2, PT, R8, RZ, PT ;  /* 0x000000ff0800720c */ /* 0x000fe40003f46270 */
[----:B-1----:R-:W1:Y:S02]  /*b120*/  MUFU.RCP R6, R6 ;  /* 0x0000000600067308 */ /* 0x002e640000001000 */
[----:B-1----:R-:W-:Y:S01]  /*b130*/  VIADD R2, R6, 0xffffffe ;  /* 0x0ffffffe06027836 */ /* 0x002fe20000000000 */
[----:B------:R-:W-:-:S05]  /*b140*/  IABS R6, R0 ;  /* 0x0000000000067213 */ /* 0x000fca0000000000 */
[----:B------:R1:W2:Y:S02]  /*b150*/  F2I.FTZ.U32.TRUNC.NTZ R3, R2 ;  /* 0x0000000200037305 */ /* 0x0002a4000021f000 */
[----:B-1----:R-:W-:Y:S02]  /*b160*/  IMAD.MOV.U32 R2, RZ, RZ, RZ ;  /* 0x000000ffff027224 */ /* 0x002fe400078e00ff */
[----:B--2---:R-:W-:-:S04]  /*b170*/  IMAD.MOV R9, RZ, RZ, -R3 ;  /* 0x000000ffff097224 */ /* 0x004fc800078e0a03 */
[----:B------:R-:W-:-:S04]  /*b180*/  IMAD R9, R9, R4, RZ ;  /* 0x0000000409097224 */ /* 0x000fc800078e02ff */
[----:B------:R-:W-:Y:S01]  /*b190*/  IMAD.HI.U32 R3, R3, R9, R2 ;  /* 0x0000000903037227 */ /* 0x000fe200078e0002 */
[----:B------:R-:W-:-:S03]  /*b1a0*/  IABS R2, R7 ;  /* 0x0000000700027213 */ /* 0x000fc60000000000 */
[----:B------:R-:W-:Y:S02]  /*b1b0*/  IMAD.MOV R7, RZ, RZ, -R6 ;  /* 0x000000ffff077224 */ /* 0x000fe400078e0a06 */
[----:B------:R-:W-:-:S04]  /*b1c0*/  IMAD.HI.U32 R3, R3, R2, RZ ;  /* 0x0000000203037227 */ /* 0x000fc800078e00ff */
[----:B------:R-:W-:-:S05]  /*b1d0*/  IMAD R7, R3, R7, R2 ;  /* 0x0000000703077224 */ /* 0x000fca00078e0202 */
[----:B------:R-:W-:-:S13]  /*b1e0*/  ISETP.GT.U32.AND P1, PT, R4, R7, PT ;  /* 0x000000070400720c */ /* 0x000fda0003f24070 */
[----:B------:R-:W-:Y:S02]  /*b1f0*/  @!P1 IMAD.IADD R7, R7, 0x1, -R4 ;  /* 0x0000000107079824 */ /* 0x000fe400078e0a04 */
[----:B------:R-:W-:Y:S01]  /*b200*/  @!P1 VIADD R3, R3, 0x1 ;  /* 0x0000000103039836 */ /* 0x000fe20000000000 */
[----:B------:R-:W-:Y:S02]  /*b210*/  ISETP.NE.AND P1, PT, R0, RZ, PT ;  /* 0x000000ff0000720c */ /* 0x000fe40003f25270 */
[----:B------:R-:W-:-:S13]  /*b220*/  ISETP.GE.U32.AND P0, PT, R7, R4, PT ;  /* 0x000000040700720c */ /* 0x000fda0003f06070 */
[----:B------:R-:W-:-:S04]  /*b230*/  @P0 VIADD R3, R3, 0x1 ;  /* 0x0000000103030836 */ /* 0x000fc80000000000 */
[----:B------:R-:W-:Y:S01]  /*b240*/  @!P2 IMAD.MOV R3, RZ, RZ, -R3 ;  /* 0x000000ffff03a224 */ /* 0x000fe200078e0a03 */
[----:B------:R-:W-:-:S07]  /*b250*/  @!P1 LOP3.LUT R3, RZ, R0, RZ, 0x33, !PT ;  /* 0x00000000ff039212 */ /* 0x000fce00078e33ff */
.L_x_183:
[-C--:B------:R-:W-:Y:S01]  /*b260*/  IMAD R26, R26, R3.reuse, RZ ;  /* 0x000000031a1a7224 */ /* 0x080fe200078e02ff */
[----:B------:R-:W-:Y:S04]  /*b270*/  BSSY B7, `(.L_x_184) ;  /* 0x000029d000077945 */ /* 0x000fe80003800000 */
[----:B------:R-:W-:-:S04]  /*b280*/  VIADDMNMX R0, R26, R3, R5, PT ;  /* 0x000000031a007246 */ /* 0x000fc80003800105 */
[----:B------:R-:W-:Y:S01]  /*b290*/  ISETP.GT.AND P0, PT, R0, R26, PT ;  /* 0x0000001a0000720c */ /* 0x000fe20003f04270 */
[----:B------:R1:W-:-:S12]  /*b2a0*/  STL [R1], R0 ;  /* 0x0000000001007387 */ /* 0x0003d80000100800 */
[----:B-1----:R-:W-:Y:S05]  /*b2b0*/  @P0 BRA `(.L_x_185) ;  /* 0x0000000000440947 */ /* 0x002fea0003800000 */
[----:B------:R-:W1:Y:S02]  /*b2c0*/  S2R R0, SR_TID.X ;  /* 0x0000000000007919 */ /* 0x000e640000002100 */
[----:B-1----:R-:W-:-:S04]  /*b2d0*/  LOP3.LUT R0, R0, 0x7f, RZ, 0xc0, !PT ;  /* 0x0000007f00007812 */ /* 0x002fc800078ec0ff */
[----:B------:R-:W-:-:S13]  /*b2e0*/  ISETP.NE.AND P0, PT, R0, RZ, PT ;  /* 0x000000ff0000720c */ /* 0x000fda0003f05270 */
[----:B------:R-:W-:Y:S05]  /*b2f0*/  @P0 BRA `(.L_x_186) ;  /* 0x0000002800500947 */ /* 0x000fea0003800000 */
[----:B------:R-:W1:Y:S01]  /*b300*/  S2R R5, SR_LANEID ;  /* 0x0000000000057919 */ /* 0x000e620000000000 */
[----:B------:R-:W-:Y:S01]  /*b310*/  VOTEU.ANY UR4, UPT, PT ;  /* 0x0000000000047886 */ /* 0x000fe200038e0100 */
[----:B------:R-:W2:Y:S01]  /*b320*/  LDC.64 R2, c[0x0][0xc60] ;  /* 0x00031800ff027b82 */ /* 0x000ea20000000a00 */
[----:B------:R-:W1:Y:S02]  /*b330*/  FLO.U32 R0, UR4 ;  /* 0x0000000400007d00 */ /* 0x000e6400080e0000 */
[----:B-1----:R-:W-:-:S06]  /*b340*/  ISETP.EQ.U32.AND P0, PT, R0, R5, PT ;  /* 0x000000050000720c */ /* 0x002fcc0003f02070 */
[----:B------:R-:W2:Y:S07]  /*b350*/  POPC R5, UR4 ;  /* 0x0000000400057d09 */ /* 0x000eae0008000000 */
[----:B--2---:R-:W2:Y:S01]  /*b360*/  @P0 ATOMG.E.ADD.STRONG.GPU PT, R3, desc[UR50][R2.64], R5 ;  /* 0x00000005020309a8 */ /* 0x004ea200081ee1f2 */
[----:B------:R-:W1:Y:S02]  /*b370*/  S2R R4, SR_LTMASK ;  /* 0x0000000000047919 */ /* 0x000e640000003900 */
[----:B-1----:R-:W-:-:S04]  /*b380*/  LOP3.LUT R4, R4, UR4, RZ, 0xc0, !PT ;  /* 0x0000000404047c12 */ /* 0x002fc8000f8ec0ff */
[----:B------:R-:W1:Y:S01]  /*b390*/  POPC R7, R4 ;  /* 0x0000000400077309 */ /* 0x000e620000000000 */
[----:B--2---:R-:W1:Y:S02]  /*b3a0*/  SHFL.IDX PT, R0, R3, R0, 0x1f ;  /* 0x00001f0003007589 */ /* 0x004e6400000e0000 */
[----:B-1----:R-:W-:Y:S01]  /*b3b0*/  IADD3 R24, R0, UR41, R7 ;  /* 0x0000002900187c10 */ /* 0x002fe2000fffe007 */
[----:B------:R-:W-:Y:S06]  /*b3c0*/  BRA `(.L_x_186) ;  /* 0x00000028001c7947 */ /* 0x000fec0003800000 */
.L_x_185:
[----:B------:R-:W-:Y:S01]  /*b3d0*/  VIADD R0, R16, 0xe000 ;  /* 0x0000e00010007836 */ /* 0x000fe20000000000 */
[----:B------:R-:W-:Y:S04]  /*b3e0*/  BSSY B6, `(.L_x_187) ;  /* 0x0000013000067945 */ /* 0x000fe80003800000 */
[----:B------:R-:W-:-:S13]  /*b3f0*/  LOP3.LUT P0, RZ, R0, 0x1bf, RZ, 0xc0, !PT ;  /* 0x000001bf00ff7812 */ /* 0x000fda000780c0ff */
[----:B------:R-:W-:Y:S05]  /*b400*/  @!P0 BRA `(.L_x_188) ;  /* 0x0000000000408947 */ /* 0x000fea0003800000 */
[----:B------:R-:W-:Y:S01]  /*b410*/  MOV R2, 0x0 ;  /* 0x0000000000027802 */ /* 0x000fe20000000f00 */
[----:B------:R-:W-:Y:S01]  /*b420*/  ULDC.64 UR6, c[0x4][0x98] ;  /* 0x0100260000067ab9 */ /* 0x000fe20000000a00 */
[----:B------:R-:W-:Y:S01]  /*b430*/  ULDC.64 UR8, c[0x4][0xa0] ;  /* 0x0100280000087ab9 */ /* 0x000fe20000000a00 */
[----:B------:R-:W-:Y:S01]  /*b440*/  ULDC.64 UR4, c[0x4][0x8] ;  /* 0x0100020000047ab9 */ /* 0x000fe20000000a00 */
[----:B------:R-:W-:Y:S02]  /*b450*/  IMAD.U32 R4, RZ, RZ, UR6 ;  /* 0x00000006ff047e24 */ /* 0x000fe4000f8e00ff */
[----:B------:R-:W1:Y:S01]  /*b460*/  LDC.64 R2, c[0x4][R2] ;  /* 0x0100000002027b82 */ /* 0x000e620000000a00 */
[----:B------:R-:W-:Y:S02]  /*b470*/  IMAD.U32 R5, RZ, RZ, UR7 ;  /* 0x00000007ff057e24 */ /* 0x000fe4000f8e00ff */
[----:B------:R-:W-:Y:S02]  /*b480*/  IMAD.U32 R6, RZ, RZ, UR8 ;  /* 0x00000008ff067e24 */ /* 0x000fe4000f8e00ff */
[----:B------:R-:W-:-:S02]  /*b490*/  IMAD.U32 R7, RZ, RZ, UR9 ;  /* 0x00000009ff077e24 */ /* 0x000fc4000f8e00ff */
[----:B0-----:R-:W-:Y:S02]  /*b4a0*/  IMAD.U32 R10, RZ, RZ, UR4 ;  /* 0x00000004ff0a7e24 */ /* 0x001fe4000f8e00ff */
[----:B------:R-:W-:Y:S02]  /*b4b0*/  IMAD.U32 R11, RZ, RZ, UR5 ;  /* 0x00000005ff0b7e24 */ /* 0x000fe4000f8e00ff */
[----:B------:R-:W-:Y:S02]  /*b4c0*/  IMAD.MOV.U32 R8, RZ, RZ, 0x70 ;  /* 0x00000070ff087424 */ /* 0x000fe400078e00ff */
[----:B------:R-:W-:Y:S02]  /*b4d0*/  IMAD.MOV.U32 R12, RZ, RZ, 0x1 ;  /* 0x00000001ff0c7424 */ /* 0x000fe400078e00ff */
[----:B------:R-:W-:-:S07]  /*b4e0*/  IMAD.MOV.U32 R13, RZ, RZ, RZ ;  /* 0x000000ffff0d7224 */ /* 0x000fce00078e00ff */
[----:B------:R-:W-:-:S07]  /*b4f0*/  LEPC R20, `(.L_x_188) ;  /* 0x000000001014794e */ /* 0x000fce0000000000 */
[----:B-1----:R-:W-:Y:S05]  /*b500*/  CALL.ABS.NOINC R2 ;  /* 0x0000000002007343 */ /* 0x002fea0003c00000 */
.L_x_188:
[----:B------:R-:W-:Y:S05]  /*b510*/  BSYNC B6 ;  /* 0x0000000000067941 */ /* 0x000fea0003800000 */
.L_x_187:
[----:B------:R-:W-:Y:S01]  /*b520*/  VIADD R0, R16, 0x6000 ;  /* 0x0000600010007836 */ /* 0x000fe20000000000 */
[----:B------:R-:W-:Y:S01]  /*b530*/  LOP3.LUT R23, R23, 0xfffffffe, RZ, 0xc0, !PT ;  /* 0xfffffffe17177812 */ /* 0x000fe200078ec0ff */
[----:B------:R-:W-:Y:S03]  /*b540*/  BSSY B6, `(.L_x_189) ;  /* 0x0000014000067945 */ /* 0x000fe60003800000 */
[----:B------:R-:W-:-:S13]  /*b550*/  LOP3.LUT P0, RZ, R0, 0x1bf, RZ, 0xc0, !PT ;  /* 0x000001bf00ff7812 */ /* 0x000fda000780c0ff */
[----:B------:R-:W-:Y:S01]  /*b560*/  @P0 LOP3.LUT R23, R23, 0x1, RZ, 0xfc, !PT ;  /* 0x0000000117170812 */ /* 0x000fe200078efcff */
[----:B------:R-:W-:Y:S06]  /*b570*/  @!P0 BRA `(.L_x_190) ;  /* 0x0000000000408947 */ /* 0x000fec0003800000 */
        /* <DEDUP_REMOVED lines=16> */
.L_x_190:
[----:B------:R-:W-:Y:S05]  /*b680*/  BSYNC B6 ;  /* 0x0000000000067941 */ /* 0x000fea0003800000 */
.L_x_189:
        /* <DEDUP_REMOVED lines=20> */
.L_x_192:
[----:B------:R-:W-:Y:S05]  /*b7d0*/  BSYNC B6 ;  /* 0x0000000000067941 */ /* 0x000fea0003800000 */
.L_x_191:
[----:B------:R-:W-:Y:S01]  /*b7e0*/  LOP3.LUT P6, RZ, R23, 0x1, RZ, 0xc0, !PT ;  /* 0x0000000117ff7812 */ /* 0x000fe200078cc0ff */
[----:B------:R-:W-:-:S12]  /*b7f0*/  BSSY B6, `(.L_x_193) ;  /* 0x0000012000067945 */ /* 0x000fd80003800000 */
        /* <DEDUP_REMOVED lines=17> */
.L_x_194:
[----:B------:R-:W-:Y:S05]  /*b910*/  BSYNC B6 ;  /* 0x0000000000067941 */ /* 0x000fea0003800000 */
.L_x_193:
[----:B------:R-:W-:Y:S02]  /*b920*/  ULDC.64 UR4, c[0x0][0x9f8] ;  /* 0x00027e0000047ab9 */ /* 0x000fe40000000a00 */
[----:B------:R-:W-:-:S04]  /*b930*/  UISETP.NE.U32.AND UP0, UPT, UR4, URZ, UPT ;  /* 0x0000003f0400728c */ /* 0x000fc8000bf05070 */
[----:B------:R-:W-:-:S06]  /*b940*/  UISETP.NE.AND.EX UP0, UPT, UR5, URZ, UPT, UP0 ;  /* 0x0000003f0500728c */ /* 0x000fcc000bf05300 */
[----:B------:R-:W-:-:S05]  /*b950*/  PLOP3.LUT P0, PT, PT, PT, UP0, 0x80, 0x0 ;  /* 0x000000000000781c */ /* 0x000fca0003f0f008 */
[----:B------:R-:W-:-:S04]  /*b960*/  @UP0 UIADD3 UR4, UP1, UR47, UR4, URZ ;  /* 0x000000042f040290 */ /* 0x000fc8000ff3e03f */
[----:B------:R-:W-:Y:S02]  /*b970*/  @UP0 UIADD3.X UR5, UR48, UR5, URZ, UP1, !UPT ;  /* 0x0000000530050290 */ /* 0x000fe40008ffe43f */
[----:B------:R-:W-:-:S04]  /*b980*/  IMAD.U32 R2, RZ, RZ, UR4 ;  /* 0x00000004ff027e24 */ /* 0x000fc8000f8e00ff */
[----:B------:R-:W-:Y:S01]  /*b990*/  IMAD.U32 R3, RZ, RZ, UR5 ;  /* 0x00000005ff037e24 */ /* 0x000fe2000f8e00ff */
[----:B------:R-:W1:Y:S01]  /*b9a0*/  S2R R17, SR_TID.X ;  /* 0x0000000000117919 */ /* 0x000e620000002100 */
[----:B------:R-:W-:-:S03]  /*b9b0*/  ULDC.64 UR4, c[0x0][0xa08] ;  /* 0x0002820000047ab9 */ /* 0x000fc60000000a00 */
[----:B------:R2:W3:Y:S02]  /*b9c0*/  @P0 LDG.E R22, desc[UR50][R2.64] ;  /* 0x0000003202160981 */ /* 0x0004e4000c1e1900 */
[----:B--2---:R-:W2:Y:S01]  /*b9d0*/  LDC.64 R2, c[0x0][0x418] ;  /* 0x00010600ff027b82 */ /* 0x004ea20000000a00 */
[----:B-1----:R-:W-:-:S04]  /*b9e0*/  SHF.R.U32.HI R20, RZ, 0x5, R17 ;  /* 0x00000005ff147819 */ /* 0x002fc80000011611 */
[----:B------:R-:W-:Y:S02]  /*b9f0*/  LOP3.LUT R20, R20, 0x3, RZ, 0xc0, !PT ;  /* 0x0000000314147812 */ /* 0x000fe400078ec0ff */
[----:B--2---:R-:W-:Y:S01]  /*ba00*/  LOP3.LUT P0, RZ, R2, UR4, RZ, 0xfc, !PT ;  /* 0x0000000402ff7c12 */ /* 0x004fe2000f80fcff */
[----:B------:R-:W-:-:S03]  /*ba10*/  UMOV UR4, 0xffffffff ;  /* 0xffffffff00047882 */ /* 0x000fc60000000000 */
[----:B------:R-:W-:Y:S02]  /*ba20*/  LOP3.LUT P0, RZ, R3, UR5, RZ, 0xfc, P0 ;  /* 0x0000000503ff7c12 */ /* 0x000fe4000800fcff */
[----:B---3--:R-:W-:Y:S02]  /*ba30*/  SHF.R.S32.HI R27, RZ, 0x1f, R22 ;  /* 0x0000001fff1b7819 */ /* 0x008fe40000011416 */
[----:B------:R-:W-:Y:S01]  /*ba40*/  SEL R17, R22, RZ, !P0 ;  /* 0x000000ff16117207 */ /* 0x000fe20004000000 */
[----:B------:R-:W-:Y:S08]  /*ba50*/  BRA.DIV UR4, `(.L_x_195) ;  /* 0x0000003204cc7947 */ /* 0x000ff0000b800000 */
[----:B------:R1:W2:Y:S02]  /*ba60*/  SHFL.IDX PT, R14, R20, RZ, 0x1f ;  /* 0x00001fff140e7589 */ /* 0x0002a400000e0000 */
.L_x_264:
[----:B--2---:R-:W-:Y:S02]  /*ba70*/  ISETP.NE.AND P0, PT, R14, RZ, PT ;  /* 0x000000ff0e00720c */ /* 0x004fe40003f05270 */
[----:B------:R-:W-:Y:S02]  /*ba80*/  PLOP3.LUT P1, PT, PT, PT, PT, 0x8, 0x0 ;  /* 0x000000000000781c */ /* 0x000fe40003f2e170 */
[----:B------:R-:W-:-:S11]  /*ba90*/  LOP3.LUT R23, R23, 0xfffffffe, RZ, 0xc0, !PT ;  /* 0xfffffffe17177812 */ /* 0x000fd600078ec0ff */
[----:B------:R-:W-:Y:S01]  /*baa0*/  @P1 LOP3.LUT R23, R23, 0x1, RZ, 0xfc, !PT ;  /* 0x0000000117171812 */ /* 0x000fe200078efcff */
[----:B------:R-:W-:Y:S06]  /*bab0*/  @P0 BRA `(.L_x_196) ;  /* 0x00000004004c0947 */ /* 0x000fec0003800000 */
[----:B------:R-:W2:Y:S01]  /*bac0*/  LDL R0, [R1] ;  /* 0x0000000001007983 */ /* 0x000ea20000100800 */
[----:B------:R-:W-:Y:S01]  /*bad0*/  UMOV UR4, 0xffffffff ;  /* 0xffffffff00047882 */ /* 0x000fe20000000000 */
[----:B--2---:R-:W-:Y:S02]  /*bae0*/  VIADD R0, R0, 0xffffffff ;  /* 0xffffffff00007836 */ /* 0x004fe40000000000 */
[----:B------:R-:W-:Y:S05]  /*baf0*/  BRA.DIV UR4, `(.L_x_197) ;  /* 0x0000003204c47947 */ /* 0x000fea000b800000 */
[----:B------:R-:W-:-:S13]  /*bb00*/  ELECT P6, URZ, PT ;  /* 0x00000000003f782f */ /* 0x000fda00038c0000 */
.L_x_267:
[----:B------:R-:W-:Y:S05]  /*bb10*/  @!P6 BRA `(.L_x_196) ;  /* 0x000000040034e947 */ /* 0x000fea0003800000 */
[----:B------:R-:W-:-:S04]  /*bb20*/  ISETP.NE.U32.AND P0, PT, R2, RZ, PT ;  /* 0x000000ff0200720c */ /* 0x000fc80003f05070 */
[----:B------:R-:W-:-:S13]  /*bb30*/  ISETP.NE.AND.EX P0, PT, R3, RZ, PT, P0 ;  /* 0x000000ff0300720c */ /* 0x000fda0003f05300 */
[----:B------:R-:W-:Y:S05]  /*bb40*/  @!P0 BRA `(.L_x_198) ;  /* 0x0000000000448947 */ /* 0x000fea0003800000 */
[----:B------:R-:W2:Y:S01]  /*bb50*/  LDC R7, c[0x0][0x43c] ;  /* 0x00010f00ff077b82 */ /* 0x000ea20000000800 */
[----:B------:R-:W-:Y:S01]  /*bb60*/  ULDC.64 UR4, c[0x0][0x428] ;  /* 0x00010a0000047ab9 */ /* 0x000fe20000000a00 */
[----:B--2---:R-:W-:-:S13]  /*bb70*/  ISETP.NE.AND P0, PT, R7, 0x1, PT ;  /* 0x000000010700780c */ /* 0x004fda0003f05270 */
[----:B------:R-:W2:Y:S02]  /*bb80*/  @P0 LDC.64 R4, c[0x0][0x440] ;  /* 0x00011000ff040b82 */ /* 0x000ea40000000a00 */
[----:B--2---:R-:W-:-:S04]  /*bb90*/  @P0 IMAD.HI.U32 R6, R0, R4, RZ ;  /* 0x0000000400060227 */ /* 0x004fc800078e00ff */
[----:B------:R-:W-:Y:S01]  /*bba0*/  IMAD.MOV.U32 R4, RZ, RZ, R0 ;  /* 0x000000ffff047224 */ /* 0x000fe200078e0000 */
[----:B------:R-:W-:-:S05]  /*bbb0*/  @P0 SHF.R.U32.HI R4, RZ, R5, R6 ;  /* 0x00000005ff040219 */ /* 0x000fca0000011606 */
[----:B------:R-:W-:-:S04]  /*bbc0*/  IMAD.MOV R5, RZ, RZ, -R4 ;  /* 0x000000ffff057224 */ /* 0x000fc800078e0a04 */
[----:B------:R-:W-:Y:S01]  /*bbd0*/  IMAD R0, R7, R5, R0 ;  /* 0x0000000507007224 */ /* 0x000fe200078e0200 */
[--C-:B------:R-:W-:Y:S01]  /*bbe0*/  SHF.R.S32.HI R5, RZ, 0x1f, R4.reuse ;  /* 0x0000001fff057819 */ /* 0x100fe20000011404 */
[----:B------:R-:W-:Y:S02]  /*bbf0*/  IMAD R7, R27, UR4, RZ ;  /* 0x000000041b077c24 */ /* 0x000fe4000f8e02ff */
[----:B------:R-:W-:-:S04]  /*bc00*/  IMAD.WIDE.U32 R4, R22, UR4, R4 ;  /* 0x0000000416047c25 */ /* 0x000fc8000f8e0004 */
[----:B------:R-:W-:Y:S01]  /*bc10*/  IMAD R7, R22, UR5, R7 ;  /* 0x0000000516077c24 */ /* 0x000fe2000f8e0207 */
[----:B------:R-:W-:-:S03]  /*bc20*/  LEA R2, P0, R4, R2, 0x2 ;  /* 0x0000000204027211 */ /* 0x000fc600078010ff */
[----:B------:R-:W-:-:S05]  /*bc30*/  IMAD.IADD R5, R5, 0x1, R7 ;  /* 0x0000000105057824 */ /* 0x000fca00078e0207 */
[----:B------:R-:W-:-:S05]  /*bc40*/  LEA.HI.X R3, R4, R3, R5, 0x2, P0 ;  /* 0x0000000304037211 */ /* 0x000fca00000f1405 */
[----:B------:R2:W5:Y:S02]  /*bc50*/  LDG.E R17, desc[UR50][R2.64] ;  /* 0x0000003202117981 */ /* 0x000564000c1e1900 */
.L_x_198:
[----:B--2---:R-:W2:Y:S01]  /*bc60*/  S2R R2, SR_TID.X ;  /* 0x0000000000027919 */ /* 0x004ea20000002100 */
[----:B------:R-:W-:Y:S02]  /*bc70*/  SHF.L.U32 R3, R19, 0x1f, RZ ;  /* 0x0000001f13037819 */ /* 0x000fe400000006ff */
[----:B--2---:R-:W-:Y:S01]  /*bc80*/  LOP3.LUT R4, R2, 0x7f, RZ, 0xc0, !PT ;  /* 0x0000007f02047812 */ /* 0x004fe200078ec0ff */
[----:B------:R-:W-:-:S03]  /*bc90*/  IMAD R2, R18, 0x8, R16 ;  /* 0x0000000812027824 */ /* 0x000fc600078e0210 */
[----:B------:R-:W-:Y:S01]  /*bca0*/  ISETP.NE.AND P1, PT, R4, RZ, PT ;  /* 0x000000ff0400720c */ /* 0x000fe20003f25270 */
[----:B------:R-:W2:Y:S02]  /*bcb0*/  SYNCS.PHASECHK.TRANS64.TRYWAIT P0, [R2+URZ+0x13280], R3 ;  /* 0x01328003020075a7 */ /* 0x000ea4000800017f */
[----:B--2---:R-:W-:Y:S10]  /*bcc0*/  @!P0 BRA `(.L_x_199) ;  /* 0x0000003000708947 */ /* 0x004ff40003800000 */
.L_x_268:
[----:B------:R-:W-:Y:S05]  /*bcd0*/  @P1 BRA `(.L_x_200) ;  /* 0x00000000001c1947 */ /* 0x000fea0003800000 */
[----:B------:R-:W3:Y:S01]  /*bce0*/  S2R R4, SR_TID.X ;  /* 0x0000000000047919 */ /* 0x000ee20000002100 */
[----:B------:R-:W-:-:S04]  /*bcf0*/  IMAD.MOV.U32 R5, RZ, RZ, 0x2800 ;  /* 0x00002800ff057424 */ /* 0x000fc800078e00ff */
[----:B------:R4:W-:Y:S01]  /*bd00*/  SYNCS.ARRIVE.TRANS64 RZ, [R2+URZ+0x13270], R5 ;  /* 0x0132700502ff79a7 */ /* 0x0009e2000800003f */
[----:B---3--:R-:W-:-:S04]  /*bd10*/  LOP3.LUT R4, R4, 0x1f, RZ, 0xc0, !PT ;  /* 0x0000001f04047812 */ /* 0x008fc800078ec0ff */
[----:B------:R-:W-:-:S13]  /*bd20*/  ISETP.NE.AND P0, PT, R4, RZ, PT ;  /* 0x000000ff0400720c */ /* 0x000fda0003f05270 */
[----:B----4-:R-:W-:Y:S05]  /*bd30*/  @!P0 BRA `(.L_x_200) ;  /* 0x0000000000048947 */ /* 0x010fea0003800000 */
[----:B------:R-:W-:Y:S01]  /*bd40*/  BPT.TRAP 0x1 ;  /* 0x000000040000795c */ /* 0x000fe20000300000 */
.L_x_200:
[----:B------:R-:W-:Y:S01]  /*bd50*/  IMAD R4, R18, 0x2800, R16 ;  /* 0x0000280012047824 */ /* 0x000fe200078e0210 */
[----:B------:R-:W-:Y:S01]  /*bd60*/  R2UR UR33, R2 ;  /* 0x00000000022172ca */ /* 0x000fe200000e0000 */
[----:B------:R-:W-:Y:S01]  /*bd70*/  IMAD.MOV.U32 R5, RZ, RZ, 0xa0 ;  /* 0x000000a0ff057424 */ /* 0x000fe200078e00ff */
[----:B-----5:R-:W-:Y:S01]  /*bd80*/  R2UR UR37, R17 ;  /* 0x00000000112572ca */ /* 0x020fe200000e0000 */
[----:B------:R-:W-:Y:S01]  /*bd90*/  UIADD3 UR4, UP0, UR52, 0x470, URZ ;  /* 0x0000047034047890 */ /* 0x000fe2000ff1e03f */
[----:B------:R-:W-:Y:S01]  /*bda0*/  R2UR UR32, R4 ;  /* 0x00000000042072ca */ /* 0x000fe200000e0000 */
[----:B------:R-:W-:Y:S01]  /*bdb0*/  IMAD R0, R0, R5, UR40 ;  /* 0x0000002800007e24 */ /* 0x000fe2000f8e0205 */
[----:B------:R-:W-:Y:S01]  /*bdc0*/  UMOV UR6, 0x0 ;  /* 0x0000000000067882 */ /* 0x000fe20000000000 */
[----:B------:R-:W-:Y:S01]  /*bdd0*/  UIADD3.X UR5, URZ, UR53, URZ, UP0, !UPT ;  /* 0x000000353f057290 */ /* 0x000fe200087fe43f */
[----:B------:R-:W-:Y:S02]  /*bde0*/  UMOV UR7, 0x14f00000 ;  /* 0x14f0000000077882 */ /* 0x000fe40000000000 */
[----:B------:R-:W-:Y:S01]  /*bdf0*/  R2UR UR35, R0 ;  /* 0x00000000002372ca */ /* 0x000fe200000e0000 */
[----:B------:R-:W-:-:S02]  /*be00*/  UMOV UR34, URZ ;  /* 0x0000003f00227c82 */ /* 0x000fc40008000000 */
[----:B------:R-:W-:-:S04]  /*be10*/  UIADD3 UR33, UR33, 0x13270, URZ ;  /* 0x0001327021217890 */ /* 0x000fc8000fffe03f */
[----:B------:R-:W-:-:S09]  /*be20*/  UIADD3 UR32, UR32, 0x6000, URZ ;  /* 0x0000600020207890 */ /* 0x000fd2000fffe03f */
[----:B------:R3:W-:Y:S01]  /*be30*/  UTMALDG.4D [UR32], [UR4], desc[UR6] ;  /* 0x00000620040075b4 */ /* 0x0007e20008019000 */
[----:B------:R-:W4:Y:S02]  /*be40*/  SYNCS.PHASECHK.TRANS64.TRYWAIT P0, [R2+URZ+0x13240], R3 ;  /* 0x01324003020075a7 */ /* 0x000f24000800017f */
[----:B---34-:R-:W-:Y:S05]  /*be50*/  @!P0 BRA `(.L_x_201) ;  /* 0x0000003000208947 */ /* 0x018fea0003800000 */
.L_x_269:
[----:B------:R-:W-:Y:S05]  /*be60*/  @P1 BRA `(.L_x_202) ;  /* 0x00000000001c1947 */ /* 0x000fea0003800000 */
[----:B------:R-:W4:Y:S01]  /*be70*/  S2R R5, SR_TID.X ;  /* 0x0000000000057919 */ /* 0x000f220000002100 */
[----:B--23--:R-:W-:-:S04]  /*be80*/  IMAD.MOV.U32 R3, RZ, RZ, 0x2800 ;  /* 0x00002800ff037424 */ /* 0x00cfc800078e00ff */
[----:B------:R2:W-:Y:S01]  /*be90*/  SYNCS.ARRIVE.TRANS64 RZ, [R2+URZ+0x13230], R3 ;  /* 0x0132300302ff79a7 */ /* 0x0005e2000800003f */
[----:B----4-:R-:W-:-:S04]  /*bea0*/  LOP3.LUT R5, R5, 0x1f, RZ, 0xc0, !PT ;  /* 0x0000001f05057812 */ /* 0x010fc800078ec0ff */
[----:B------:R-:W-:-:S13]  /*beb0*/  ISETP.NE.AND P0, PT, R5, RZ, PT ;  /* 0x000000ff0500720c */ /* 0x000fda0003f05270 */
[----:B--2---:R-:W-:Y:S05]  /*bec0*/  @!P0 BRA `(.L_x_202) ;  /* 0x0000000000048947 */ /* 0x004fea0003800000 */
[----:B------:R-:W-:Y:S01]  /*bed0*/  BPT.TRAP 0x1 ;  /* 0x000000040000795c */ /* 0x000fe20000300000 */
.L_x_202:
[----:B------:R-:W-:Y:S01]  /*bee0*/  R2UR UR8, R4 ;  /* 0x00000000040872ca */ /* 0x000fe200000e0000 */
[----:B------:R-:W-:Y:S01]  /*bef0*/  UIADD3 UR4, UP0, UR52, 0x370, URZ ;  /* 0x0000037034047890 */ /* 0x000fe2000ff1e03f */
[----:B------:R-:W-:Y:S01]  /*bf00*/  R2UR UR9, R2 ;  /* 0x00000000020972ca */ /* 0x000fe200000e0000 */
[----:B------:R-:W-:Y:S01]  /*bf10*/  UMOV UR6, 0x0 ;  /* 0x0000000000067882 */ /* 0x000fe20000000000 */
[----:B------:R-:W-:Y:S01]  /*bf20*/  R2UR UR11, R0 ;  /* 0x00000000000b72ca */ /* 0x000fe200000e0000 */
[----:B------:R-:W-:Y:S01]  /*bf30*/  UIADD3.X UR5, URZ, UR53, URZ, UP0, !UPT ;  /* 0x000000353f057290 */ /* 0x000fe200087fe43f */
[----:B------:R-:W-:Y:S01]  /*bf40*/  R2UR UR13, R17 ;  /* 0x00000000110d72ca */ /* 0x000fe200000e0000 */
[----:B------:R-:W-:Y:S01]  /*bf50*/  UMOV UR7, 0x14f00000 ;  /* 0x14f0000000077882 */ /* 0x000fe20000000000 */
[----:B------:R-:W-:Y:S01]  /*bf60*/  UMOV UR10, URZ ;  /* 0x0000003f000a7c82 */ /* 0x000fe20008000000 */
[----:B------:R-:W-:Y:S01]  /*bf70*/  UMOV UR12, UR36 ;  /* 0x00000024000c7c82 */ /* 0x000fe20008000000 */
[----:B------:R-:W-:-:S02]  /*bf80*/  PLOP3.LUT P0, PT, PT, PT, PT, 0x80, 0x0 ;  /* 0x000000000000781c */ /* 0x000fc40003f0f070 */
[----:B------:R-:W-:Y:S01]  /*bf90*/  LOP3.LUT R23, R23, 0xfffffffe, RZ, 0xc0, !PT ;  /* 0xfffffffe17177812 */ /* 0x000fe200078ec0ff */
[----:B------:R-:W-:Y:S02]  /*bfa0*/  UIADD3 UR8, UR8, 0xe000, URZ ;  /* 0x0000e00008087890 */ /* 0x000fe4000fffe03f */
[----:B------:R-:W-:-:S08]  /*bfb0*/  UIADD3 UR9, UR9, 0x13230, URZ ;  /* 0x0001323009097890 */ /* 0x000fd0000fffe03f */
[----:B------:R-:W-:Y:S01]  /*bfc0*/  @P0 LOP3.LUT R23, R23, 0x1, RZ, 0xfc, !PT ;  /* 0x0000000117170812 */ /* 0x000fe200078efcff */
[----:B------:R4:W-:Y:S02]  /*bfd0*/  UTMALDG.4D [UR8], [UR4], desc[UR6] ;  /* 0x00000608040075b4 */ /* 0x0009e40008019000 */
[----:B----4-:R-:W-:-:S04]  /*bfe0*/  NOP ;  /* 0x0000000000007918 */ /* 0x010fc80000000000 */
.L_x_196:
[----:B------:R-:W-:Y:S05]  /*bff0*/  WARPSYNC.ALL ;  /* 0x0000000000007948 */ /* 0x000fea0003800000 */
[----:B------:R-:W-:Y:S01]  /*c000*/  VIADD R0, R16, 0xb000 ;  /* 0x0000b00010007836 */ /* 0x000fe20000000000 */
[----:B------:R-:W-:Y:S01]  /*c010*/  USHF.R.S32.HI UR4, URZ, 0x1f, UR44 ;  /* 0x0000001f3f047899 */ /* 0x000fe2000801142c */
[----:B------:R-:W-:Y:S03]  /*c020*/  BAR.SYNC.DEFER_BLOCKING 0x8, 0x200 ;  /* 0x0208000000007b1d */ /* 0x000fe60000010000 */
[----:B------:R-:W-:-:S03]  /*c030*/  LOP3.LUT P0, RZ, R0, 0x1bf, RZ, 0xc0, !PT ;  /* 0x000001bf00ff7812 */ /* 0x000fc6000780c0ff */
[----:B------:R-:W-:Y:S01]  /*c040*/  ULDC.64 UR6, c[0x0][0x298] ;  /* 0x0000a60000067ab9 */ /* 0x000fe20000000a00 */
[----:B------:R-:W-:Y:S01]  /*c050*/  ULDC.64 UR8, c[0x0][0xa00] ;  /* 0x0002800000087ab9 */ /* 0x000fe20000000a00 */
[----:B------:R-:W-:Y:S01]  /*c060*/  UIMAD UR4, UR4, UR6, URZ ;  /* 0x00000006040472a4 */ /* 0x000fe2000f8e023f */
[----:B------:R-:W-:Y:S01]  /*c070*/  BSSY B6, `(.L_x_203) ;  /* 0x0000019000067945 */ /* 0x000fe20003800000 */
[----:B------:R-:W-:Y:S02]  /*c080*/  UISETP.NE.U32.AND UP0, UPT, UR8, URZ, UPT ;  /* 0x0000003f0800728c */ /* 0x000fe4000bf05070 */
[----:B------:R-:W-:Y:S02]  /*c090*/  UIMAD.WIDE.U32 UR48, UR44, UR6, URZ ;  /* 0x000000062c3072a5 */ /* 0x000fe4000f8e003f */
[----:B------:R-:W-:Y:S02]  /*c0a0*/  UIMAD UR4, UR44, UR7, UR4 ;  /* 0x000000072c0472a4 */ /* 0x000fe4000f8e0204 */
[----:B------:R-:W-:-:S02]  /*c0b0*/  UISETP.NE.AND.EX UP0, UPT, UR9, URZ, UPT, UP0 ;  /* 0x0000003f0900728c */ /* 0x000fc4000bf05300 */
[----:B------:R-:W-:Y:S02]  /*c0c0*/  UIADD3 UR37, UR49, UR4, URZ ;  /* 0x0000000431257290 */ /* 0x000fe4000fffe03f */
[----:B------:R-:W-:Y:S02]  /*c0d0*/  USEL UR45, UR45, URZ, !UP0 ;  /* 0x0000003f2d2d7287 */ /* 0x000fe4000c000000 */
[----:B------:R-:W-:Y:S01]  /*c0e0*/  USEL UR46, UR46, URZ, !UP0 ;  /* 0x0000003f2e2e7287 */ /* 0x000fe2000c000000 */
[----:B------:R-:W-:Y:S11]  /*c0f0*/  @!P0 BRA `(.L_x_204) ;  /* 0x0000000000408947 */ /* 0x000ff60003800000 */
[----:B--23--:R-:W-:Y:S01]  /*c100*/  MOV R2, 0x0 ;  /* 0x0000000000027802 */ /* 0x00cfe20000000f00 */
[----:B------:R-:W-:Y:S01]  /*c110*/  ULDC.64 UR6, c[0x4][0x98] ;  /* 0x0100260000067ab9 */ /* 0x000fe20000000a00 */
[----:B------:R-:W-:Y:S01]  /*c120*/  ULDC.64 UR8, c[0x4][0xa0] ;  /* 0x0100280000087ab9 */ /* 0x000fe20000000a00 */
[----:B------:R-:W-:Y:S01]  /*c130*/  ULDC.64 UR4, c[0x4][0x28] ;  /* 0x01000a0000047ab9 */ /* 0x000fe20000000a00 */
[----:B------:R-:W-:Y:S02]  /*c140*/  IMAD.U32 R4, RZ, RZ, UR6 ;  /* 0x00000006ff047e24 */ /* 0x000fe4000f8e00ff */
[----:B------:R-:W2:Y:S01]  /*c150*/  LDC.64 R2, c[0x4][R2] ;  /* 0x0100000002027b82 */ /* 0x000ea20000000a00 */
        /* <DEDUP_REMOVED lines=8> */
[----:B-1----:R-:W-:-:S07]  /*c1e0*/  LEPC R20, `(.L_x_204) ;  /* 0x000000001014794e */ /* 0x002fce0000000000 */
[----:B--2---:R-:W-:Y:S05]  /*c1f0*/  CALL.ABS.NOINC R2 ;  /* 0x0000000002007343 */ /* 0x004fea0003c00000 */
.L_x_204:
[----:B------:R-:W-:Y:S05]  /*c200*/  BSYNC B6 ;  /* 0x0000000000067941 */ /* 0x000fea0003800000 */
.L_x_203:
[----:B------:R-:W4:Y:S01]  /*c210*/  LDC R7, c[0x0][0x448] ;  /* 0x00011200ff077b82 */ /* 0x000f220000000800 */
[----:B--23--:R-:W1:Y:S01]  /*c220*/  S2R R2, SR_TID.X ;  /* 0x0000000000027919 */ /* 0x00ce620000002100 */
[----:B------:R-:W-:Y:S01]  /*c230*/  ULDC.64 UR6, c[0x0][0x2d8] ;  /* 0x0000b60000067ab9 */ /* 0x000fe20000000a00 */
[----:B------:R-:W-:Y:S01]  /*c240*/  UMOV UR4, UR48 ;  /* 0x0000003000047c82 */ /* 0x000fe20008000000 */
[----:B------:R-:W-:Y:S01]  /*c250*/  UMOV UR5, UR37 ;  /* 0x0000002500057c82 */ /* 0x000fe20008000000 */
[----:B------:R-:W-:Y:S01]  /*c260*/  ULDC.64 UR8, c[0x0][0x2e0] ;  /* 0x0000b80000087ab9 */ /* 0x000fe20000000a00 */
[----:B------:R-:W-:Y:S01]  /*c270*/  ULDC.64 UR10, c[0x0][0x280] ;  /* 0x0000a000000a7ab9 */ /* 0x000fe20000000a00 */
[----:B----4-:R-:W-:Y:S02]  /*c280*/  ISETP.NE.AND P0, PT, R7, 0x1, PT ;  /* 0x000000010700780c */ /* 0x010fe40003f05270 */
[C---:B-1----:R-:W-:Y:S01]  /*c290*/  LOP3.LUT R20, R2.reuse, 0x7f, RZ, 0xc0, !PT ;  /* 0x0000007f02147812 */ /* 0x042fe200078ec0ff */
[----:B------:R-:W-:-:S10]  /*c2a0*/  IMAD.SHL.U32 R2, R2, 0x20, RZ ;  /* 0x0000002002027824 */ /* 0x000fd400078e00ff */
[----:B------:R-:W1:Y:S01]  /*c2b0*/  @P0 LDC R3, c[0x0][0x44c] ;  /* 0x00011300ff030b82 */ /* 0x000e620000000800 */
[----:B------:R-:W-:-:S04]  /*c2c0*/  SHF.R.U32.HI R20, RZ, 0x2, R20 ;  /* 0x00000002ff147819 */ /* 0x000fc80000011614 */
[----:B------:R-:W-:Y:S01]  /*c2d0*/  LOP3.LUT R2, R20, 0x60, R2, 0xf8, !PT ;  /* 0x0000006014027812 */ /* 0x000fe200078ef802 */
[----:B------:R-:W-:Y:S01]  /*c2e0*/  UIMAD.WIDE.U32 UR4, UR36, UR6, UR4 ;  /* 0x00000006240472a5 */ /* 0x000fe2000f8e0004 */
[----:B------:R2:W5:Y:S01]  /*c2f0*/  LDL R20, [R1+0x8] ;  /* 0x0000080001147983 */ /* 0x0005620000100800 */
[----:B------:R-:W3:Y:S02]  /*c300*/  @P0 LDC R5, c[0x0][0x450] ;  /* 0x00011400ff050b82 */ /* 0x000ee40000000800 */
[----:B------:R-:W-:Y:S01]  /*c310*/  IMAD R6, R25, 0xc0, R2 ;  /* 0x000000c019067824 */ /* 0x000fe200078e0202 */
[----:B------:R-:W-:Y:S02]  /*c320*/  UIMAD UR6, UR46, UR8, URZ ;  /* 0x000000082e0672a4 */ /* 0x000fe4000f8e023f */
[----:B------:R-:W-:Y:S02]  /*c330*/  UIMAD UR5, UR36, UR7, UR5 ;  /* 0x00000007240572a4 */ /* 0x000fe4000f8e0205 */
[----:B------:R-:W-:-:S02]  /*c340*/  UIMAD UR6, UR45, UR9, UR6 ;  /* 0x000000092d0672a4 */ /* 0x000fc4000f8e0206 */
[----:B------:R-:W-:-:S03]  /*c350*/  UIMAD.WIDE.U32 UR4, UR45, UR8, UR4 ;  /* 0x000000082d0472a5 */ /* 0x000fc6000f8e0004 */
[----:B------:R-:W-:Y:S01]  /*c360*/  ULDC.64 UR8, c[0x0][0x2c8] ;  /* 0x0000b20000087ab9 */ /* 0x000fe20000000a00 */
[----:B-1----:R-:W-:-:S04]  /*c370*/  @P0 IMAD.HI.U32 R0, R6, R3, RZ ;  /* 0x0000000306000227 */ /* 0x002fc800078e00ff */
[----:B------:R-:W-:Y:S01]  /*c380*/  IMAD.MOV.U32 R3, RZ, RZ, R6 ;  /* 0x000000ffff037224 */ /* 0x000fe200078e0006 */
[----:B---3--:R-:W-:Y:S01]  /*c390*/  @P0 SHF.R.U32.HI R3, RZ, R5, R0 ;  /* 0x00000005ff030219 */ /* 0x008fe20000011600 */
[----:B------:R-:W-:-:S03]  /*c3a0*/  UIADD3 UR5, UR5, UR6, URZ ;  /* 0x0000000605057290 */ /* 0x000fc6000fffe03f */
[----:B------:R-:W-:Y:S01]  /*c3b0*/  SHF.R.S32.HI R0, RZ, 0x1f, R3 ;  /* 0x0000001fff007819 */ /* 0x000fe20000011403 */
[----:B------:R-:W-:-:S04]  /*c3c0*/  ULDC.64 UR6, c[0x0][0x2d0] ;  /* 0x0000b40000067ab9 */ /* 0x000fc80000000a00 */
[----:B------:R-:W-:Y:S02]  /*c3d0*/  IMAD R0, R0, UR6, RZ ;  /* 0x0000000600007c24 */ /* 0x000fe4000f8e02ff */
[----:B------:R-:W-:Y:S02]  /*c3e0*/  IMAD.U32 R4, RZ, RZ, UR6 ;  /* 0x00000006ff047e24 */ /* 0x000fe4000f8e00ff */
[C---:B------:R-:W-:Y:S02]  /*c3f0*/  IMAD R5, R3.reuse, UR7, R0 ;  /* 0x0000000703057c24 */ /* 0x040fe4000f8e0200 */
[----:B------:R-:W-:Y:S02]  /*c400*/  IMAD.MOV R0, RZ, RZ, -R3 ;  /* 0x000000ffff007224 */ /* 0x000fe400078e0a03 */
[----:B------:R-:W-:-:S04]  /*c410*/  IMAD.WIDE.U32 R2, R3, R4, UR4 ;  /* 0x0000000403027e25 */ /* 0x000fc8000f8e0004 */
[----:B------:R-:W-:Y:S02]  /*c420*/  IMAD R0, R7, R0, R6 ;  /* 0x0000000007007224 */ /* 0x000fe400078e0206 */
[----:B------:R-:W-:-:S03]  /*c430*/  IMAD.IADD R3, R3, 0x1, R5 ;  /* 0x0000000103037824 */ /* 0x000fc600078e0205 */
[----:B------:R-:W-:Y:S01]  /*c440*/  SHF.R.S32.HI R5, RZ, 0x1f, R0 ;  /* 0x0000001fff057819 */ /* 0x000fe20000011400 */
[----:B------:R-:W-:-:S04]  /*c450*/  IMAD.WIDE.U32 R2, R0, UR8, R2 ;  /* 0x0000000800027c25 */ /* 0x000fc8000f8e0002 */
[----:B------:R-:W-:-:S04]  /*c460*/  IMAD R5, R5, UR8, RZ ;  /* 0x0000000805057c24 */ /* 0x000fc8000f8e02ff */
[----:B------:R-:W-:Y:S01]  /*c470*/  IMAD R5, R0, UR9, R5 ;  /* 0x0000000900057c24 */ /* 0x000fe2000f8e0205 */
[----:B------:R-:W-:Y:S02]  /*c480*/  IADD3 R0, P1, R2, UR10, RZ ;  /* 0x0000000a02007c10 */ /* 0x000fe4000ff3e0ff */
[----:B------:R-:W1:Y:S02]  /*c490*/  @P0 LDC R2, c[0x0][0x44c] ;  /* 0x00011300ff020b82 */ /* 0x000e640000000800 */
[----:B------:R-:W-:-:S06]  /*c4a0*/  IADD3.X R5, R3, UR11, R5, P1, !PT ;  /* 0x0000000b03057c10 */ /* 0x000fcc0008ffe405 */
[----:B------:R-:W3:Y:S01]  /*c4b0*/  @P0 LDC R3, c[0x0][0x450] ;  /* 0x00011400ff030b82 */ /* 0x000ee20000000800 */
[----:B------:R-:W-:-:S04]  /*c4c0*/  VIADD R6, R6, 0x80 ;  /* 0x0000008006067836 */ /* 0x000fc80000000000 */
[----:B-1----:R-:W-:-:S04]  /*c4d0*/  @P0 IMAD.HI.U32 R8, R6, R2, RZ ;  /* 0x0000000206080227 */ /* 0x002fc800078e00ff */
[----:B------:R-:W-:Y:S01]  /*c4e0*/  IMAD.MOV.U32 R2, RZ, RZ, R6 ;  /* 0x000000ffff027224 */ /* 0x000fe200078e0006 */
[----:B---3--:R-:W-:-:S05]  /*c4f0*/  @P0 SHF.R.U32.HI R2, RZ, R3, R8 ;  /* 0x00000003ff020219 */ /* 0x008fca0000011608 */
[----:B------:R-:W-:-:S04]  /*c500*/  IMAD.MOV R3, RZ, RZ, -R2 ;  /* 0x000000ffff037224 */ /* 0x000fc800078e0a02 */
[----:B------:R-:W-:Y:S01]  /*c510*/  IMAD R6, R7, R3, R6 ;  /* 0x0000000307067224 */ /* 0x000fe200078e0206 */
[----:B------:R-:W-:-:S05]  /*c520*/  SHF.R.S32.HI R3, RZ, 0x1f, R2 ;  /* 0x0000001fff037819 */ /* 0x000fca0000011402 */
[----:B------:R-:W-:-:S04]  /*c530*/  IMAD R3, R3, UR6, RZ ;  /* 0x0000000603037c24 */ /* 0x000fc8000f8e02ff */
[C---:B------:R-:W-:Y:S02]  /*c540*/  IMAD R8, R2.reuse, UR7, R3 ;  /* 0x0000000702087c24 */ /* 0x040fe4000f8e0203 */
[----:B------:R-:W-:Y:S01]  /*c550*/  IMAD.WIDE.U32 R2, R2, R4, UR4 ;  /* 0x0000000402027e25 */ /* 0x000fe2000f8e0004 */
[----:B------:R-:W-:Y:S01]  /*c560*/  SHF.R.S32.HI R4, RZ, 0x1f, R6 ;  /* 0x0000001fff047819 */ /* 0x000fe20000011406 */
[----:B0-----:R-:W0:Y:S01]  /*c570*/  S2R R10, SR_TID.X ;  /* 0x00000000000a7919 */ /* 0x001e220000002100 */
[----:B------:R-:W-:Y:S01]  /*c580*/  ULDC UR4, c[0x0][0x2b8] ;  /* 0x0000ae0000047ab9 */ /* 0x000fe20000000800 */
[----:B------:R-:W-:Y:S02]  /*c590*/  IMAD.IADD R3, R3, 0x1, R8 ;  /* 0x0000000103037824 */ /* 0x000fe400078e0208 */
[----:B------:R-:W-:Y:S02]  /*c5a0*/  IMAD R4, R4, UR8, RZ ;  /* 0x0000000804047c24 */ /* 0x000fe4000f8e02ff */
[----:B------:R-:W-:-:S04]  /*c5b0*/  IMAD.WIDE.U32 R2, R6, UR8, R2 ;  /* 0x0000000806027c25 */ /* 0x000fc8000f8e0002 */
[----:B------:R-:W-:Y:S01]  /*c5c0*/  IMAD R9, R6, UR9, R4 ;  /* 0x0000000906097c24 */ /* 0x000fe2000f8e0204 */
[----:B------:R-:W-:-:S04]  /*c5d0*/  IADD3 R4, P0, R2, UR10, RZ ;  /* 0x0000000a02047c10 */ /* 0x000fc8000ff1e0ff */
[----:B------:R-:W-:Y:S02]  /*c5e0*/  IADD3.X R6, R3, UR11, R9, P0, !PT ;  /* 0x0000000b03067c10 */ /* 0x000fe400087fe409 */
[----:B------:R2:W5:Y:S01]  /*c5f0*/  LDL R9, [R1+0x4] ;  /* 0x0000040001097983 */ /* 0x0005620000100800 */
[----:B0-----:R-:W-:-:S05]  /*c600*/  IMAD.SHL.U32 R21, R10, 0x10, RZ ;  /* 0x000000100a157824 */ /* 0x001fca00078e00ff */
[----:B------:R-:W-:Y:S02]  /*c610*/  LOP3.LUT R21, R21, 0x30, RZ, 0xc0, !PT ;  /* 0x0000003015157812 */ /* 0x000fe400078ec0ff */
[----:B------:R-:W-:Y:S02]  /*c620*/  LOP3.LUT R10, R10, 0x7f, RZ, 0xc0, !PT ;  /* 0x0000007f0a0a7812 */ /* 0x000fe400078ec0ff */
[----:B------:R-:W-:Y:S01]  /*c630*/  ISETP.GE.AND P0, PT, R21, UR4, PT ;  /* 0x0000000415007c0c */ /* 0x000fe2000bf06270 */
[----:B------:R-:W-:Y:S01]  /*c640*/  UMOV UR4, 0xffffffff ;  /* 0xffffffff00047882 */ /* 0x000fe20000000000 */
[----:B------:R-:W-:Y:S02]  /*c650*/  SHF.R.U32.HI R10, RZ, 0x2, R10 ;  /* 0x00000002ff0a7819 */ /* 0x000fe4000001160a */
[----:B--2---:R-:W-:Y:S09]  /*c660*/  BRA.DIV UR4, `(.L_x_205) ;  /* 0x0000002a04307947 */ /* 0x004ff2000b800000 */
[----:B------:R-:W0:Y:S01]  /*c670*/  SHFL.IDX PT, R14, R0, RZ, 0x1c1f ;  /* 0x001c1fff000e7589 */ /* 0x000e2200000e0000 */
[----:B-----5:R-:W-:Y:S02]  /*c680*/  IMAD R7, R9, R7, RZ ;  /* 0x0000000709077224 */ /* 0x020fe400078e02ff */
[----:B------:R-:W-:Y:S01]  /*c690*/  IMAD R25, R25, 0xc0, R10 ;  /* 0x000000c019197824 */ /* 0x000fe200078e020a */
[----:B------:R-:W1:Y:S03]  /*c6a0*/  SHFL.IDX PT, R2, R5, RZ, 0x1c1f ;  /* 0x001c1fff05027589 */ /* 0x000e6600000e0000 */
[C---:B------:R-:W-:Y:S01]  /*c6b0*/  VIADD R8, R25.reuse, 0x20 ;  /* 0x0000002019087836 */ /* 0x040fe20000000000 */
[C---:B------:R-:W-:Y:S01]  /*c6c0*/  ISETP.GE.AND P1, PT, R25.reuse, R7, PT ;  /* 0x000000071900720c */ /* 0x040fe20003f26270 */
[----:B------:R-:W-:-:S12]  /*c6d0*/  VIADD R10, R25, 0x80 ;  /* 0x00000080190a7836 */ /* 0x000fd80000000000 */
[----:B0-----:R-:W-:-:S05]  /*c6e0*/  @!P1 IADD3 R14, P2, R21, R14, RZ ;  /* 0x0000000e150e9210 */ /* 0x001fca0007f5e0ff */
[----:B-1----:R-:W-:Y:S02]  /*c6f0*/  @!P1 IMAD.X R3, RZ, RZ, R2, P2 ;  /* 0x000000ffff039224 */ /* 0x002fe400010e0602 */
[----:B------:R-:W-:Y:S02]  /*c700*/  @!P1 IMAD.MOV.U32 R2, RZ, RZ, R14 ;  /* 0x000000ffff029224 */ /* 0x000fe400078e000e */
[----:B------:R-:W0:Y:S04]  /*c710*/  SHFL.IDX PT, R14, R0, 0x1, 0x1c1f ;  /* 0x003c1f00000e7f89 */ /* 0x000e2800000e0000 */
[----:B------:R1:W-:Y:S01]  /*c720*/  @!P1 LDGSTS.E.BYPASS.LTC128B.128 [R20+0xb000], desc[UR50][R2.64], !P0 ;  /* 0x0b00000002149fae */ /* 0x0003e2000c101d72 */
[----:B------:R-:W-:Y:S01]  /*c730*/  ISETP.GE.AND P1, PT, R8, R7, PT ;  /* 0x000000070800720c */ /* 0x000fe20003f26270 */
[----:B------:R-:W-:-:S02]  /*c740*/  VIADD R8, R25, 0x40 ;  /* 0x0000004019087836 */ /* 0x000fc40000000000 */
[----:B-1----:R-:W1:Y:S10]  /*c750*/  SHFL.IDX PT, R2, R5, 0x1, 0x1c1f ;  /* 0x003c1f0005027f89 */ /* 0x002e7400000e0000 */
[----:B0-----:R-:W-:-:S05]  /*c760*/  @!P1 IADD3 R14, P2, R21, R14, RZ ;  /* 0x0000000e150e9210 */ /* 0x001fca0007f5e0ff */
[----:B-1----:R-:W-:Y:S02]  /*c770*/  @!P1 IMAD.X R3, RZ, RZ, R2, P2 ;  /* 0x000000ffff039224 */ /* 0x002fe400010e0602 */
[----:B------:R-:W-:Y:S02]  /*c780*/  @!P1 IMAD.MOV.U32 R2, RZ, RZ, R14 ;  /* 0x000000ffff029224 */ /* 0x000fe400078e000e */
[----:B------:R-:W0:Y:S04]  /*c790*/  SHFL.IDX PT, R14, R0, 0x2, 0x1c1f ;  /* 0x005c1f00000e7f89 */ /* 0x000e2800000e0000 */
[----:B------:R1:W-:Y:S01]  /*c7a0*/  @!P1 LDGSTS.E.BYPASS.LTC128B.128 [R20+0xb800], desc[UR50][R2.64], !P0 ;  /* 0x0b80000002149fae */ /* 0x0003e2000c101d72 */
[----:B------:R-:W-:-:S03]  /*c7b0*/  ISETP.GE.AND P1, PT, R8, R7, PT ;  /* 0x000000070800720c */ /* 0x000fc60003f26270 */
[----:B------:R-:W-:Y:S04]  /*c7c0*/  SHFL.IDX PT, R8, R0, 0x3, 0x1c1f ;  /* 0x007c1f0000087f89 */ /* 0x000fe800000e0000 */
[----:B------:R-:W-:Y:S04]  /*c7d0*/  SHFL.IDX PT, R0, R6, RZ, 0x1c1f ;  /* 0x001c1fff06007589 */ /* 0x000fe800000e0000 */
[----:B-1----:R-:W1:Y:S04]  /*c7e0*/  SHFL.IDX PT, R2, R5, 0x2, 0x1c1f ;  /* 0x005c1f0005027f89 */ /* 0x002e6800000e0000 */
[----:B------:R-:W2:Y:S01]  /*c7f0*/  SHFL.IDX PT, R5, R5, 0x3, 0x1c1f ;  /* 0x007c1f0005057f89 */ /* 0x000ea200000e0000 */
[----:B0-----:R-:W-:-:S03]  /*c800*/  @!P1 IADD3 R14, P2, R21, R14, RZ ;  /* 0x0000000e150e9210 */ /* 0x001fc60007f5e0ff */
[----:B------:R-:W-:Y:S02]  /*c810*/  SHFL.IDX PT, R6, R6, 0x1, 0x1c1f ;  /* 0x003c1f0006067f89 */ /* 0x000fe400000e0000 */
[----:B-1----:R-:W-:Y:S01]  /*c820*/  @!P1 IMAD.X R3, RZ, RZ, R2, P2 ;  /* 0x000000ffff039224 */ /* 0x002fe200010e0602 */
[-C--:B------:R-:W-:Y:S01]  /*c830*/  ISETP.GE.AND P2, PT, R10, R7.reuse, PT ;  /* 0x000000070a00720c */ /* 0x080fe20003f46270 */
[----:B------:R-:W-:Y:S02]  /*c840*/  @!P1 IMAD.MOV.U32 R2, RZ, RZ, R14 ;  /* 0x000000ffff029224 */ /* 0x000fe400078e000e */
[----:B------:R-:W-:Y:S01]  /*c850*/  VIADD R10, R25, 0x60 ;  /* 0x00000060190a7836 */ /* 0x000fe20000000000 */
[----:B------:R-:W0:Y:S04]  /*c860*/  SHFL.IDX PT, R14, R4, RZ, 0x1c1f ;  /* 0x001c1fff040e7589 */ /* 0x000e2800000e0000 */
[----:B------:R1:W-:Y:S01]  /*c870*/  @!P1 LDGSTS.E.BYPASS.LTC128B.128 [R20+0xc000], desc[UR50][R2.64], !P0 ;  /* 0x0c00000002149fae */ /* 0x0003e2000c101d72 */
[----:B------:R-:W-:-:S13]  /*c880*/  ISETP.GE.AND P1, PT, R10, R7, PT ;  /* 0x000000070a00720c */ /* 0x000fda0003f26270 */
[----:B-1----:R-:W-:-:S05]  /*c890*/  @!P1 IADD3 R2, P3, R21, R8, RZ ;  /* 0x0000000815029210 */ /* 0x002fca0007f7e0ff */
[----:B--2---:R-:W-:-:S05]  /*c8a0*/  @!P1 IMAD.X R3, RZ, RZ, R5, P3 ;  /* 0x000000ffff039224 */ /* 0x004fca00018e0605 */
[----:B------:R0:W-:Y:S02]  /*c8b0*/  @!P1 LDGSTS.E.BYPASS.LTC128B.128 [R20+0xc800], desc[UR50][R2.64], !P0 ;  /* 0x0c80000002149fae */ /* 0x0001e4000c101d72 */
[----:B0-----:R-:W-:Y:S02]  /*c8c0*/  @!P2 IADD3 R2, P1, R21, R14, RZ ;  /* 0x0000000e1502a210 */ /* 0x001fe40007f3e0ff */
[----:B------:R0:W1:Y:S03]  /*c8d0*/  SHFL.IDX PT, R14, R4, 0x1, 0x1c1f ;  /* 0x003c1f00040e7f89 */ /* 0x00006600000e0000 */
[----:B------:R-:W-:-:S05]  /*c8e0*/  @!P2 IMAD.X R3, RZ, RZ, R0, P1 ;  /* 0x000000ffff03a224 */ /* 0x000fca00008e0600 */
[----:B------:R0:W-:Y:S03]  /*c8f0*/  @!P2 LDGSTS.E.BYPASS.LTC128B.128 [R20+0xd000], desc[UR50][R2.64], !P0 ;  /* 0x0d0000000214afae */ /* 0x0001e6000c101d72 */
.L_x_282:
[----:B------:R-:W-:-:S05]  /*c900*/  VIADD R0, R25, 0xa0 ;  /* 0x000000a019007836 */ /* 0x000fca0000000000 */
[----:B------:R-:W-:-:S13]  /*c910*/  ISETP.GE.AND P1, PT, R0, R7, PT ;  /* 0x000000070000720c */ /* 0x000fda0003f26270 */
[----:B01----:R-:W-:-:S05]  /*c920*/  @!P1 IADD3 R2, P2, R21, R14, RZ ;  /* 0x0000000e15029210 */ /* 0x003fca0007f5e0ff */
[----:B------:R-:W-:-:S05]  /*c930*/  @!P1 IMAD.X R3, RZ, RZ, R6, P2 ;  /* 0x000000ffff039224 */ /* 0x000fca00010e0606 */
[----:B------:R-:W-:Y:S01]  /*c940*/  @!PT LDS RZ, [RZ] ;  /* 0x00000000fffff984 */ /* 0x000fe20000000800 */
[----:B------:R-:W-:Y:S01]  /*c950*/  @!PT LDS RZ, [RZ] ;  /* 0x00000000fffff984 */ /* 0x000fe20000000800 */
[----:B------:R-:W-:Y:S01]  /*c960*/  @!PT LDS RZ, [RZ] ;  /* 0x00000000fffff984 */ /* 0x000fe20000000800 */
[----:B------:R0:W-:Y:S01]  /*c970*/  @!P1 LDGSTS.E.BYPASS.LTC128B.128 [R20+0xd800], desc[UR50][R2.64], !P0 ;  /* 0x0d80000002149fae */ /* 0x0001e2000c101d72 */
[----:B------:R-:W-:Y:S01]  /*c980*/  PLOP3.LUT P0, PT, PT, PT, PT, 0x80, 0x0 ;  /* 0x000000000000781c */ /* 0x000fe20003f0f070 */
[----:B------:R-:W-:-:S12]  /*c990*/  NOP ;  /* 0x0000000000007918 */ /* 0x000fd80000000000 */
.L_x_206:
[----:B------:R-:W-:Y:S02]  /*c9a0*/  PLOP3.LUT P1, PT, P1, P0, PT, 0xa2, 0x0 ;  /* 0x000000000000781c */ /* 0x000fe40000f21472 */
[----:B------:R-:W-:-:S08]  /*c9b0*/  @P0 R2UR P1, UR4, R16 ;  /* 0x00000000100402ca */ /* 0x000fd00000020000 */
[----:B------:R-:W-:-:S05]  /*c9c0*/  @P0 PLOP3.LUT P0, PT, P1, PT, PT, 0x80, 0x0 ;  /* 0x000000000000081c */ /* 0x000fca0000f0f070 */
[----:B------:R-:W-:Y:S01]  /*c9d0*/  @!P1 SYNCS.ARRIVE.TRANS64.RED.A0T1 RZ, [UR4+0x13200], RZ ;  /* 0x013200ffffff99a7 */ /* 0x000fe20008200404 */
[----:B------:R-:W-:Y:S07]  /*c9e0*/  @!P1 ARRIVES.LDGSTSBAR.64.TRANSCNT [UR4+0x13200] ;  /* 0x01320000ff0099b0 */ /* 0x000fee0008000a84 */
[----:B------:R-:W-:Y:S05]  /*c9f0*/  @P0 BRA.U.ANY `(.L_x_206) ;  /* 0xfffffffd00e80947 */ /* 0x000fea000393ffff */
[----:B0-----:R-:W2:Y:S02]  /*ca00*/  LDL.LU R2, [R1+0xc] ;  /* 0x00000c0001027983 */ /* 0x001ea40000300800 */
[----:B--2---:R-:W-:-:S05]  /*ca10*/  VIADD R2, R2, 0x1 ;  /* 0x0000000102027836 */ /* 0x004fca0000000000 */
[----:B------:R0:W-:Y:S01]  /*ca20*/  STL [R1+0xc], R2 ;  /* 0x00000c0201007387 */ /* 0x0001e20000100800 */
[----:B------:R-:W-:-:S04]  /*ca30*/  LEA.HI R0, R2, R2, RZ, 0x1 ;  /* 0x0000000202007211 */ /* 0x000fc800078f08ff */
[----:B------:R-:W-:-:S05]  /*ca40*/  LOP3.LUT R0, R0, 0xfffffffe, RZ, 0xc0, !PT ;  /* 0xfffffffe00007812 */ /* 0x000fca00078ec0ff */
[----:B------:R-:W-:-:S05]  /*ca50*/  IMAD.IADD R0, R2, 0x1, -R0 ;  /* 0x0000000102007824 */ /* 0x000fca00078e0a00 */
[----:B------:R-:W-:Y:S01]  /*ca60*/  SHF.L.U32 R3, R0, 0x1f, RZ ;  /* 0x0000001f00037819 */ /* 0x000fe200000006ff */
[----:B------:R-:W-:Y:S01]  /*ca70*/  NOP ;  /* 0x0000000000007918 */ /* 0x000fe20000000000 */
[----:B0-----:R-:W2:Y:S01]  /*ca80*/  LDL.LU R2, [R1] ;  /* 0x0000000001027983 */ /* 0x001ea20000300800 */
[----:B------:R0:W-:Y:S01]  /*ca90*/  SYNCS.ARRIVE.TRANS64.A1T0 RZ, [R16+URZ+0x13200], RZ ;  /* 0x013200ff10ff79a7 */ /* 0x0001e2000810003f */
[----:B------:R-:W-:Y:S01]  /*caa0*/  BSSY B0, `(.L_x_207) ;  /* 0x0000005000007945 */ /* 0x000fe20003800000 */
[----:B------:R-:W1:Y:S01]  /*cab0*/  SYNCS.PHASECHK.TRANS64.TRYWAIT P0, [R16+URZ+0x13220], R3 ;  /* 0x01322003100075a7 */ /* 0x000e62000800017f */
[----:B--2---:R-:W-:-:S05]  /*cac0*/  VIADD R0, R2, 0xfffffffe ;  /* 0xfffffffe02007836 */ /* 0x004fca0000000000 */
[----:B------:R-:W-:Y:S01]  /*cad0*/  ISETP.GE.AND P1, PT, R0, R26, PT ;  /* 0x0000001a0000720c */ /* 0x000fe20003f26270 */
[----:B01----:R-:W-:-:S12]  /*cae0*/  @!P0 BRA `(.L_x_208) ;  /* 0x0000002800c08947 */ /* 0x003fd80003800000 */
.L_x_283:
[----:B------:R-:W-:Y:S05]  /*caf0*/  BSYNC B0 ;  /* 0x0000000000007941 */ /* 0x000fea0003800000 */
.L_x_207:
[----:B------:R-:W-:Y:S05]  /*cb00*/  @!P1 BRA `(.L_x_209) ;  /* 0x0000000800e49947 */ /* 0x000fea0003800000 */
[----:B------:R-:W-:Y:S02]  /*cb10*/  IMAD.MOV.U32 R7, RZ, RZ, R18 ;  /* 0x000000ffff077224 */ /* 0x000fe400078e0012 */
[----:B------:R-:W-:-:S07]  /*cb20*/  IMAD.MOV.U32 R6, RZ, RZ, R19 ;  /* 0x000000ffff067224 */ /* 0x000fce00078e0013 */
.L_x_229:
[----:B------:R-:W-:Y:S01]  /*cb30*/  LOP3.LUT P1, RZ, R23, 0x1, RZ, 0xc0, !PT ;  /* 0x0000000117ff7812 */ /* 0x000fe2000782c0ff */
[----:B------:R-:W-:Y:S01]  /*cb40*/  VIADD R18, R7, 0x1 ;  /* 0x0000000107127836 */ /* 0x000fe20000000000 */
[----:B------:R-:W-:Y:S05]  /*cb50*/  YIELD ;  /* 0x0000000000007946 */ /* 0x000fea0003800000 */
[----:B------:R-:W-:Y:S01]  /*cb60*/  ISETP.NE.AND P0, PT, R18, 0x2, PT ;  /* 0x000000021200780c */ /* 0x000fe20003f05270 */
[----:B------:R-:W-:Y:S03]  /*cb70*/  BSSY B0, `(.L_x_210) ;  /* 0x0000067000007945 */ /* 0x000fe60003800000 */
[----:B------:R-:W-:-:S02]  /*cb80*/  SEL R19, RZ, 0x1, P0 ;  /* 0x00000001ff137807 */ /* 0x000fc40000000000 */
[----:B------:R-:W-:Y:S02]  /*cb90*/  SEL R18, R18, RZ, P0 ;  /* 0x000000ff12127207 */ /* 0x000fe40000000000 */
[----:B------:R-:W-:Y:S01]  /*cba0*/  LOP3.LUT R19, R6, R19, RZ, 0x3c, !PT ;  /* 0x0000001306137212 */ /* 0x000fe200078e3cff */
[----:B0-----:R-:W-:Y:S06]  /*cbb0*/  @!P1 BRA `(.L_x_211) ;  /* 0x0000000400889947 */ /* 0x001fec0003800000 */
[----:B------:R-:W-:Y:S01]  /*cbc0*/  ULDC.64 UR4, c[0x0][0x418] ;  /* 0x0001060000047ab9 */ /* 0x000fe20000000a00 */
[----:B------:R-:W-:Y:S01]  /*cbd0*/  IMAD.MOV.U32 R8, RZ, RZ, R0 ;  /* 0x000000ffff087224 */ /* 0x000fe200078e0000 */
[----:B------:R-:W-:-:S04]  /*cbe0*/  ISETP.NE.U32.AND P0, PT, RZ, UR4, PT ;  /* 0x00000004ff007c0c */ /* 0x000fc8000bf05070 */
[----:B------:R-:W-:-:S13]  /*cbf0*/  ISETP.NE.AND.EX P0, PT, RZ, UR5, PT, P0 ;  /* 0x00000005ff007c0c */ /* 0x000fda000bf05300 */
[----:B------:R-:W-:Y:S05]  /*cc00*/  @!P0 BRA `(.L_x_212) ;  /* 0x0000000000488947 */ /* 0x000fea0003800000 */
[----:B------:R-:W1:Y:S01]  /*cc10*/  LDC R8, c[0x0][0x43c] ;  /* 0x00010f00ff087b82 */ /* 0x000e620000000800 */
[----:B------:R-:W-:Y:S01]  /*cc20*/  IMAD.MOV.U32 R9, RZ, RZ, R0 ;  /* 0x000000ffff097224 */ /* 0x000fe200078e0000 */
[----:B------:R-:W-:Y:S02]  /*cc30*/  ULDC.64 UR6, c[0x0][0x428] ;  /* 0x00010a0000067ab9 */ /* 0x000fe40000000a00 */
[----:B------:R-:W-:-:S04]  /*cc40*/  IMAD R5, R27, UR6, RZ ;  /* 0x000000061b057c24 */ /* 0x000fc8000f8e02ff */
[----:B------:R-:W-:Y:S01]  /*cc50*/  IMAD R5, R22, UR7, R5 ;  /* 0x0000000716057c24 */ /* 0x000fe2000f8e0205 */
[----:B-1----:R-:W-:-:S13]  /*cc60*/  ISETP.NE.AND P0, PT, R8, 0x1, PT ;  /* 0x000000010800780c */ /* 0x002fda0003f05270 */
[----:B0-----:R-:W0:Y:S02]  /*cc70*/  @P0 LDC.64 R2, c[0x0][0x440] ;  /* 0x00011000ff020b82 */ /* 0x001e240000000a00 */
[----:B0-----:R-:W-:-:S05]  /*cc80*/  @P0 IMAD.HI.U32 R2, R0, R2, RZ ;  /* 0x0000000200020227 */ /* 0x001fca00078e00ff */
[----:B------:R-:W-:-:S04]  /*cc90*/  @P0 SHF.R.U32.HI R9, RZ, R3, R2 ;  /* 0x00000003ff090219 */ /* 0x000fc80000011602 */
[--C-:B------:R-:W-:Y:S01]  /*cca0*/  SHF.R.S32.HI R3, RZ, 0x1f, R9.reuse ;  /* 0x0000001fff037819 */ /* 0x100fe20000011409 */
[----:B------:R-:W-:-:S04]  /*ccb0*/  IMAD.MOV.U32 R2, RZ, RZ, R9 ;  /* 0x000000ffff027224 */ /* 0x000fc800078e0009 */
[----:B------:R-:W-:-:S04]  /*ccc0*/  IMAD.WIDE.U32 R2, R22, UR6, R2 ;  /* 0x0000000616027c25 */ /* 0x000fc8000f8e0002 */
[----:B------:R-:W-:Y:S01]  /*ccd0*/  IMAD.IADD R3, R5, 0x1, R3 ;  /* 0x0000000105037824 */ /* 0x000fe200078e0203 */
[----:B------:R-:W-:-:S04]  /*cce0*/  LEA R4, P0, R2, UR4, 0x2 ;  /* 0x0000000402047c11 */ /* 0x000fc8000f8010ff */
[----:B------:R-:W-:-:S05]  /*ccf0*/  LEA.HI.X R5, R2, UR5, R3, 0x2, P0 ;  /* 0x0000000502057c11 */ /* 0x000fca00080f1403 */
[----:B------:R1:W5:Y:S01]  /*cd00*/  LDG.E R17, desc[UR50][R4.64] ;  /* 0x0000003204117981 */ /* 0x000362000c1e1900 */
[----:B------:R-:W-:-:S04]  /*cd10*/  IMAD.MOV R3, RZ, RZ, -R9 ;  /* 0x000000ffff037224 */ /* 0x000fc800078e0a09 */
[----:B------:R-:W-:-:S07]  /*cd20*/  IMAD R8, R8, R3, R0 ;  /* 0x0000000308087224 */ /* 0x000fce00078e0200 */
.L_x_212:
[----:B-1----:R-:W-:Y:S01]  /*cd30*/  IMAD R4, R18, 0x8, R16 ;  /* 0x0000000812047824 */ /* 0x002fe200078e0210 */
[----:B0-----:R-:W-:Y:S01]  /*cd40*/  SHF.L.U32 R3, R19, 0x1f, RZ ;  /* 0x0000001f13037819 */ /* 0x001fe200000006ff */
[----:B------:R-:W0:Y:S01]  /*cd50*/  S2R R2, SR_TID.X ;  /* 0x0000000000027919 */ /* 0x000e220000002100 */
[----:B------:R-:W-:Y:S02]  /*cd60*/  BSSY B1, `(.L_x_213) ;  /* 0x0000005000017945 */ /* 0x000fe40003800000 */
[----:B------:R-:W1:Y:S01]  /*cd70*/  SYNCS.PHASECHK.TRANS64.TRYWAIT P0, [R4+URZ+0x13280], R3 ;  /* 0x01328003040075a7 */ /* 0x000e62000800017f */
[----:B0-----:R-:W-:-:S04]  /*cd80*/  LOP3.LUT R2, R2, 0x7f, RZ, 0xc0, !PT ;  /* 0x0000007f02027812 */ /* 0x001fc800078ec0ff */
[----:B------:R-:W-:Y:S01]  /*cd90*/  ISETP.NE.AND P1, PT, R2, RZ, PT ;  /* 0x000000ff0200720c */ /* 0x000fe20003f25270 */
[----:B-1----:R-:W-:-:S12]  /*cda0*/  @!P0 BRA `(.L_x_214) ;  /* 0x0000002800248947 */ /* 0x002fd80003800000 */
.L_x_284:
[----:B------:R-:W-:Y:S05]  /*cdb0*/  BSYNC B1 ;  /* 0x0000000000017941 */ /* 0x000fea0003800000 */
.L_x_213:
[----:B------:R-:W-:Y:S04]  /*cdc0*/  BSSY B1, `(.L_x_215) ;  /* 0x0000009000017945 */ /* 0x000fe80003800000 */
[----:B------:R-:W-:Y:S05]  /*cdd0*/  @P1 BRA `(.L_x_216) ;  /* 0x00000000001c1947 */ /* 0x000fea0003800000 */
[----:B------:R-:W1:Y:S01]  /*cde0*/  S2R R2, SR_TID.X ;  /* 0x0000000000027919 */ /* 0x000e620000002100 */
[----:B------:R-:W-:-:S04]  /*cdf0*/  IMAD.MOV.U32 R5, RZ, RZ, 0x2800 ;  /* 0x00002800ff057424 */ /* 0x000fc800078e00ff */
[----:B------:R2:W-:Y:S01]  /*ce00*/  SYNCS.ARRIVE.TRANS64 RZ, [R4+URZ+0x13270], R5 ;  /* 0x0132700504ff79a7 */ /* 0x0005e2000800003f */
[----:B-1----:R-:W-:-:S04]  /*ce10*/  LOP3.LUT R2, R2, 0x1f, RZ, 0xc0, !PT ;  /* 0x0000001f02027812 */ /* 0x002fc800078ec0ff */
[----:B------:R-:W-:-:S13]  /*ce20*/  ISETP.NE.AND P0, PT, R2, RZ, PT ;  /* 0x000000ff0200720c */ /* 0x000fda0003f05270 */
[----:B--2---:R-:W-:Y:S05]  /*ce30*/  @!P0 BRA `(.L_x_216) ;  /* 0x0000000000048947 */ /* 0x004fea0003800000 */
[----:B------:R-:W-:Y:S01]  /*ce40*/  BPT.TRAP 0x1 ;  /* 0x000000040000795c */ /* 0x000fe20000300000 */
.L_x_216:
[----:B------:R-:W-:Y:S05]  /*ce50*/  BSYNC B1 ;  /* 0x0000000000017941 */ /* 0x000fea0003800000 */
.L_x_215:
[----:B------:R-:W-:Y:S01]  /*ce60*/  IMAD.MOV.U32 R9, RZ, RZ, RZ ;  /* 0x000000ffff097224 */ /* 0x000fe200078e00ff */
[----:B------:R-:W-:Y:S01]  /*ce70*/  UIADD3 UR4, UP0, UR52, 0x470, URZ ;  /* 0x0000047034047890 */ /* 0x000fe2000ff1e03f */
[----:B------:R-:W-:Y:S01]  /*ce80*/  IMAD.MOV.U32 R5, RZ, RZ, 0xa0 ;  /* 0x000000a0ff057424 */ /* 0x000fe200078e00ff */
[----:B------:R-:W-:Y:S01]  /*ce90*/  PLOP3.LUT P0, PT, PT, PT, PT, 0x80, 0x0 ;  /* 0x000000000000781c */ /* 0x000fe20003f0f070 */
[----:B------:R-:W-:Y:S01]  /*cea0*/  VIADD R10, R4, 0x13270 ;  /* 0x00013270040a7836 */ /* 0x000fe20000000000 */
[----:B------:R-:W-:Y:S01]  /*ceb0*/  R2UR UR10, R9 ;  /* 0x00000000090a72ca */ /* 0x000fe200000e0000 */
[----:B------:R-:W-:Y:S01]  /*cec0*/  IMAD R5, R8, R5, UR40 ;  /* 0x0000002808057e24 */ /* 0x000fe2000f8e0205 */
[----:B------:R-:W-:Y:S01]  /*ced0*/  UIADD3.X UR5, URZ, UR53, URZ, UP0, !UPT ;  /* 0x000000353f057290 */ /* 0x000fe200087fe43f */
[----:B------:R-:W-:Y:S01]  /*cee0*/  IMAD R8, R18, 0x2800, R16 ;  /* 0x0000280012087824 */ /* 0x000fe200078e0210 */
[----:B------:R-:W-:Y:S01]  /*cef0*/  UMOV UR6, 0x0 ;  /* 0x0000000000067882 */ /* 0x000fe20000000000 */
[----:B------:R-:W-:-:S02]  /*cf00*/  UMOV UR7, 0x14f00000 ;  /* 0x14f0000000077882 */ /* 0x000fc40000000000 */
[----:B------:R-:W-:-:S08]  /*cf10*/  VIADD R2, R8, 0x6000 ;  /* 0x0000600008027836 */ /* 0x000fd00000000000 */
.L_x_217:
[----:B------:R-:W-:-:S13]  /*cf20*/  @P0 ELECT P2, URZ, PT ;  /* 0x00000000003f082f */ /* 0x000fda0003840000 */
[----:B-----5:R-:W-:Y:S01]  /*cf30*/  @P2 R2UR UR13, R17 ;  /* 0x00000000110d22ca */ /* 0x020fe200000e0000 */
[----:B------:R-:W-:Y:S01]  /*cf40*/  UMOV UR12, UR36 ;  /* 0x00000024000c7c82 */ /* 0x000fe20008000000 */
[----:B------:R-:W-:Y:S02]  /*cf50*/  @P2 R2UR UR11, R5 ;  /* 0x00000000050b22ca */ /* 0x000fe400000e0000 */
[----:B------:R-:W-:Y:S02]  /*cf60*/  @P2 R2UR UR9, R10 ;  /* 0x000000000a0922ca */ /* 0x000fe400000e0000 */
[----:B------:R-:W-:Y:S02]  /*cf70*/  @P2 R2UR UR8, R2 ;  /* 0x00000000020822ca */ /* 0x000fe400000e0000 */
[----:B------:R-:W-:Y:S02]  /*cf80*/  @P2 PLOP3.LUT P0, PT, P2, PT, PT, 0x8, 0x0 ;  /* 0x000000000000281c */ /* 0x000fe4000170e170 */
[----:B------:R-:W-:-:S09]  /*cf90*/  PLOP3.LUT P2, PT, PT, PT, PT, 0x8, 0x0 ;  /* 0x000000000000781c */ /* 0x000fd20003f4e170 */
[----:B------:R1:W-:Y:S02]  /*cfa0*/  UTMALDG.4D [UR8], [UR4], desc[UR6] ;  /* 0x00000608040075b4 */ /* 0x0003e40008019000 */
[----:B-1----:R-:W-:Y:S05]  /*cfb0*/  @P0 BRA.U.ANY `(.L_x_217) ;  /* 0xfffffffd00d80947 */ /* 0x002fea000393ffff */
[----:B------:R-:W1:Y:S01]  /*cfc0*/  SYNCS.PHASECHK.TRANS64.TRYWAIT P0, [R4+URZ+0x13240], R3 ;  /* 0x01324003040075a7 */ /* 0x000e62000800017f */
[----:B------:R-:W-:Y:S04]  /*cfd0*/  BSSY B1, `(.L_x_218) ;  /* 0x0000002000017945 */ /* 0x000fe80003800000 */
[----:B-1----:R-:W-:Y:S05]  /*cfe0*/  @!P0 BRA `(.L_x_219) ;  /* 0x0000002400a88947 */ /* 0x002fea0003800000 */
.L_x_285:
[----:B------:R-:W-:Y:S05]  /*cff0*/  BSYNC B1 ;  /* 0x0000000000017941 */ /* 0x000fea0003800000 */
.L_x_218:
[----:B------:R-:W-:Y:S01]  /*d000*/  BSSY B1, `(.L_x_220) ;  /* 0x000000b000017945 */ /* 0x000fe20003800000 */
[----:B------:R-:W-:Y:S02]  /*d010*/  IMAD.MOV.U32 R2, RZ, RZ, 0x0 ;  /* 0x00000000ff027424 */ /* 0x000fe400078e00ff */
[----:B01----:R-:W-:Y:S01]  /*d020*/  IMAD.MOV.U32 R3, RZ, RZ, 0x14f00000 ;  /* 0x14f00000ff037424 */ /* 0x003fe200078e00ff */
[----:B------:R-:W-:Y:S06]  /*d030*/  @P1 BRA `(.L_x_221) ;  /* 0x00000000001c1947 */ /* 0x000fec0003800000 */
[----:B------:R-:W0:Y:S01]  /*d040*/  S2R R10, SR_TID.X ;  /* 0x00000000000a7919 */ /* 0x000e220000002100 */
[----:B------:R-:W-:-:S04]  /*d050*/  IMAD.MOV.U32 R11, RZ, RZ, 0x2800 ;  /* 0x00002800ff0b7424 */ /* 0x000fc800078e00ff */
[----:B------:R1:W-:Y:S01]  /*d060*/  SYNCS.ARRIVE.TRANS64 RZ, [R4+URZ+0x13230], R11 ;  /* 0x0132300b04ff79a7 */ /* 0x0003e2000800003f */
[----:B0-----:R-:W-:-:S04]  /*d070*/  LOP3.LUT R10, R10, 0x1f, RZ, 0xc0, !PT ;  /* 0x0000001f0a0a7812 */ /* 0x001fc800078ec0ff */
[----:B------:R-:W-:-:S13]  /*d080*/  ISETP.NE.AND P0, PT, R10, RZ, PT ;  /* 0x000000ff0a00720c */ /* 0x000fda0003f05270 */
[----:B-1----:R-:W-:Y:S05]  /*d090*/  @!P0 BRA `(.L_x_221) ;  /* 0x0000000000048947 */ /* 0x002fea0003800000 */
[----:B------:R-:W-:Y:S01]  /*d0a0*/  BPT.TRAP 0x1 ;  /* 0x000000040000795c */ /* 0x000fe20000300000 */
.L_x_221:
[----:B------:R-:W-:Y:S05]  /*d0b0*/  BSYNC B1 ;  /* 0x0000000000017941 */ /* 0x000fea0003800000 */
.L_x_220:
[----:B------:R-:W-:Y:S01]  /*d0c0*/  R2UR UR6, R2 ;  /* 0x00000000020672ca */ /* 0x000fe200000e0000 */
[----:B------:R-:W-:Y:S01]  /*d0d0*/  UIADD3 UR4, UP0, UR52, 0x370, URZ ;  /* 0x0000037034047890 */ /* 0x000fe2000ff1e03f */
[----:B------:R-:W-:Y:S01]  /*d0e0*/  R2UR UR7, R3 ;  /* 0x00000000030772ca */ /* 0x000fe200000e0000 */
[----:B------:R-:W-:Y:S01]  /*d0f0*/  VIADD R8, R8, 0xe000 ;  /* 0x0000e00008087836 */ /* 0x000fe20000000000 */
[----:B------:R-:W-:Y:S01]  /*d100*/  R2UR UR10, R9 ;  /* 0x00000000090a72ca */ /* 0x000fe200000e0000 */
[----:B------:R-:W-:Y:S01]  /*d110*/  VIADD R4, R4, 0x13230 ;  /* 0x0001323004047836 */ /* 0x000fe20000000000 */
[----:B------:R-:W-:Y:S01]  /*d120*/  PLOP3.LUT P0, PT, PT, PT, PT, 0x80, 0x0 ;  /* 0x000000000000781c */ /* 0x000fe20003f0f070 */
[----:B------:R-:W-:-:S12]  /*d130*/  UIADD3.X UR5, URZ, UR53, URZ, UP0, !UPT ;  /* 0x000000353f057290 */ /* 0x000fd800087fe43f */
.L_x_222:
[----:B------:R-:W-:-:S13]  /*d140*/  @P0 ELECT P1, URZ, PT ;  /* 0x00000000003f082f */ /* 0x000fda0003820000 */
[----:B------:R-:W-:Y:S01]  /*d150*/  @P1 R2UR UR13, R17 ;  /* 0x00000000110d12ca */ /* 0x000fe200000e0000 */
        /* <DEDUP_REMOVED lines=8> */
.L_x_211:
[----:B------:R-:W-:Y:S05]  /*d1e0*/  BSYNC B0 ;  /* 0x0000000000007941 */ /* 0x000fea0003800000 */
.L_x_210:
[----:B------:R-:W-:-:S06]  /*d1f0*/  UISETP.NE.AND UP0, UPT, UR39, 0x3, UPT ;  /* 0x000000032700788c */ /* 0x000fcc000bf05270 */
[----:B------:R-:W-:-:S13]  /*d200*/  PLOP3.LUT P0, PT, PT, PT, UP0, 0x80, 0x0 ;  /* 0x000000000000781c */ /* 0x000fda0003f0f008 */
[----:B------:R-:W-:Y:S05]  /*d210*/  @!P0 BRA `(.L_x_223) ;  /* 0x0000000000048947 */ /* 0x000fea0003800000 */
[----:B------:R-:W-:Y:S01]  /*d220*/  BPT.TRAP 0x1 ;  /* 0x000000040000795c */ /* 0x000fe20000300000 */
.L_x_223:
[----:B------:R-:W-:Y:S01]  /*d230*/  LOP3.LUT R2, R6, 0x1, RZ, 0x3c, !PT ;  /* 0x0000000106027812 */ /* 0x000fe200078e3cff */
[----:B0-----:R-:W-:Y:S01]  /*d240*/  IMAD R3, R7, 0x8, R16 ;  /* 0x0000000807037824 */ /* 0x001fe200078e0210 */
[----:B------:R-:W-:Y:S01]  /*d250*/  BSSY B0, `(.L_x_224) ;  /* 0x0000006000007945 */ /* 0x000fe20003800000 */
[----:B------:R-:W-:Y:S01]  /*d260*/  IMAD.U32 R4, RZ, RZ, UR42 ;  /* 0x0000002aff047e24 */ /* 0x000fe2000f8e00ff */
[----:B------:R-:W-:-:S04]  /*d270*/  SHF.L.U32 R2, R2, 0x1f, RZ ;  /* 0x0000001f02027819 */ /* 0x000fc800000006ff */
[----:B------:R-:W0:Y:S01]  /*d280*/  SYNCS.PHASECHK.TRANS64.TRYWAIT P0, [R3+URZ+0x13270], R2 ;  /* 0x01327002030075a7 */ /* 0x000e22000800017f */
[----:B------:R-:W-:Y:S01]  /*d290*/  ISETP.NE.AND P1, PT, R4, 0x3, PT ;  /* 0x000000030400780c */ /* 0x000fe20003f25270 */
[----:B0-----:R-:W-:-:S12]  /*d2a0*/  @!P0 BRA `(.L_x_225) ;  /* 0x00000024000c8947 */ /* 0x001fd80003800000 */
.L_x_286:
[----:B------:R-:W-:Y:S05]  /*d2b0*/  BSYNC B0 ;  /* 0x0000000000007941 */ /* 0x000fea0003800000 */
.L_x_224:
[----:B------:R-:W-:Y:S05]  /*d2c0*/  @!P1 BRA `(.L_x_226) ;  /* 0x0000000000049947 */ /* 0x000fea0003800000 */
[----:B------:R-:W-:Y:S01]  /*d2d0*/  BPT.TRAP 0x1 ;  /* 0x000000040000795c */ /* 0x000fe20000300000 */
.L_x_226:
[----:B0-----:R-:W-:Y:S01]  /*d2e0*/  SHF.L.U32 R2, R6, 0x1f, RZ ;  /* 0x0000001f06027819 */ /* 0x001fe200000006ff */
[----:B------:R-:W-:-:S03]  /*d2f0*/  IMAD R10, R7, 0x2800, RZ ;  /* 0x00002800070a7824 */ /* 0x000fc600078e02ff */
[----:B------:R-:W0:Y:S02]  /*d300*/  SYNCS.PHASECHK.TRANS64.TRYWAIT P0, [R3+URZ+0x13260], R2 ;  /* 0x01326002030075a7 */ /* 0x000e24000800017f */
[----:B0-----:R-:W-:Y:S05]  /*d310*/  @!P0 BRA `(.L_x_227) ;  /* 0x0000002400048947 */ /* 0x001fea0003800000 */
.L_x_287:
[----:B------:R-:W-:Y:S01]  /*d320*/  LOP3.LUT R5, R10, R29, RZ, 0xfc, !PT ;  /* 0x0000001d0a057212 */ /* 0x000fe200078efcff */
[----:B------:R-:W-:Y:S05]  /*d330*/  WARPSYNC.ALL ;  /* 0x0000000000007948 */ /* 0x000fea0003800000 */
[----:B0-----:R-:W-:-:S05]  /*d340*/  IMAD.IADD R2, R16, 0x1, R5 ;  /* 0x0000000110027824 */ /* 0x001fca00078e0205 */
[----:B------:R-:W0:Y:S02]  /*d350*/  LDSM.16.MT88.4 R4, [R2+0x6000] ;  /* 0x006000000204783b */ /* 0x000e240000004200 */
[C-C-:B0-----:R-:W-:Y:S02]  /*d360*/  PRMT R8, R4.reuse, 0x6420, R5.reuse ;  /* 0x0000642004087816 */ /* 0x141fe40000000005 */
[----:B------:R-:W-:Y:S02]  /*d370*/  PRMT R9, R4, 0x7531, R5 ;  /* 0x0000753104097816 */ /* 0x000fe40000000005 */
[----:B------:R-:W-:Y:S02]  /*d380*/  LOP3.LUT R5, R10, R28, RZ, 0xfc, !PT ;  /* 0x0000001c0a057212 */ /* 0x000fe400078efcff */
[C-C-:B------:R-:W-:Y:S02]  /*d390*/  PRMT R10, R6.reuse, 0x6420, R7.reuse ;  /* 0x00006420060a7816 */ /* 0x140fe40000000007 */
[----:B------:R-:W-:Y:S01]  /*d3a0*/  PRMT R11, R6, 0x7531, R7 ;  /* 0x00007531060b7816 */ /* 0x000fe20000000007 */
[----:B------:R-:W-:-:S05]  /*d3b0*/  IMAD.IADD R12, R16, 0x1, R5 ;  /* 0x00000001100c7824 */ /* 0x000fca00078e0205 */
[----:B------:R-:W-:Y:S04]  /*d3c0*/  STSM.16.M88.4 [R12+0x1000], R8 ;  /* 0x001000080c007844 */ /* 0x000fe80000000200 */
[----:B------:R-:W0:Y:S02]  /*d3d0*/  LDSM.16.MT88.4 R4, [R2+0x6800] ;  /* 0x006800000204783b */ /* 0x000e240000004200 */
[C-C-:B0-----:R-:W-:Y:S02]  /*d3e0*/  PRMT R8, R4.reuse, 0x6420, R5.reuse ;  /* 0x0000642004087816 */ /* 0x141fe40000000005 */
[----:B------:R-:W-:Y:S02]  /*d3f0*/  PRMT R9, R4, 0x7531, R5 ;  /* 0x0000753104097816 */ /* 0x000fe40000000005 */
[----:B------:R-:W-:-:S02]  /*d400*/  PRMT R10, R6, 0x6420, R7 ;  /* 0x00006420060a7816 */ /* 0x000fc40000000007 */
[----:B------:R-:W-:-:S05]  /*d410*/  PRMT R11, R6, 0x7531, R7 ;  /* 0x00007531060b7816 */ /* 0x000fca0000000007 */
        /* <DEDUP_REMOVED lines=27> */
.L_x_228:
[----:B------:R-:W2:Y:S01]  /*d5d0*/  S2R R2, SR_TID.X ;  /* 0x0000000000027919 */ /* 0x000ea20000002100 */
[----:B-1----:R1:W-:Y:S01]  /*d5e0*/  SYNCS.ARRIVE.TRANS64.A1T0 RZ, [R3+URZ+0x13250], RZ ;  /* 0x013250ff03ff79a7 */ /* 0x0023e2000810003f */
[----:B------:R-:W-:Y:S02]  /*d5f0*/  IMAD.MOV.U32 R7, RZ, RZ, R18 ;  /* 0x000000ffff077224 */ /* 0x000fe400078e0012 */
[----:B------:R-:W-:Y:S01]  /*d600*/  IMAD.MOV.U32 R6, RZ, RZ, R19 ;  /* 0x000000ffff067224 */ /* 0x000fe200078e0013 */
[----:B--2---:R-:W-:Y:S01]  /*d610*/  LOP3.LUT R2, R2, 0x7f, RZ, 0xc0, !PT ;  /* 0x0000007f02027812 */ /* 0x004fe200078ec0ff */
[----:B------:R-:W-:Y:S03]  /*d620*/  BAR.SYNC.DEFER_BLOCKING 0x2, 0x80 ;  /* 0x0082000000007b1d */ /* 0x000fe60000010000 */
[----:B------:R-:W-:-:S13]  /*d630*/  ISETP.NE.AND P0, PT, R2, RZ, PT ;  /* 0x000000ff0200720c */ /* 0x000fda0003f05270 */
[----:B------:R-:W-:-:S05]  /*d640*/  @!P0 VIADD R2, R3, 0x13280 ;  /* 0x0001328003028836 */ /* 0x000fca0000000000 */
[----:B------:R-:W-:-:S04]  /*d650*/  @!P0 PRMT R2, RZ, 0x654, R2 ;  /* 0x00000654ff028816 */ /* 0x000fc80000000002 */
[----:B------:R1:W-:Y:S01]  /*d660*/  @!P0 SYNCS.ARRIVE.TRANS64.RED.A1T0 RZ, [R2+URZ], RZ ;  /* 0x000000ff02ff89a7 */ /* 0x0003e2000810043f */
[C---:B------:R-:W-:Y:S01]  /*d670*/  ISETP.GT.AND P0, PT, R0.reuse, R26, PT ;  /* 0x0000001a0000720c */ /* 0x040fe20003f04270 */
[----:B------:R-:W-:-:S12]  /*d680*/  VIADD R0, R0, 0xffffffff ;  /* 0xffffffff00007836 */ /* 0x000fd80000000000 */
[----:B-1----:R-:W-:Y:S05]  /*d690*/  @P0 BRA `(.L_x_229) ;  /* 0xfffffff400240947 */ /* 0x002fea000383ffff */
.L_x_209:
[----:B------:R-:W1:Y:S01]  /*d6a0*/  S2R R2, SR_TID.X ;  /* 0x0000000000027919 */ /* 0x000e620000002100 */
[----:B------:R-:W-:Y:S01]  /*d6b0*/  BSSY B0, `(.L_x_230) ;  /* 0x0000010000007945 */ /* 0x000fe20003800000 */
[----:B-1----:R-:W-:-:S04]  /*d6c0*/  LOP3.LUT R2, R2, 0x7f, RZ, 0xc0, !PT ;  /* 0x0000007f02027812 */ /* 0x002fc800078ec0ff */
[----:B------:R-:W-:-:S13]  /*d6d0*/  ISETP.NE.AND P0, PT, R2, RZ, PT ;  /* 0x000000ff0200720c */ /* 0x000fda0003f05270 */
[----:B------:R-:W-:Y:S05]  /*d6e0*/  @P0 BRA `(.L_x_231) ;  /* 0x0000000000300947 */ /* 0x000fea0003800000 */
[----:B------:R-:W1:Y:S01]  /*d6f0*/  S2R R5, SR_LANEID ;  /* 0x0000000000057919 */ /* 0x000e620000000000 */
[----:B------:R-:W-:Y:S01]  /*d700*/  VOTEU.ANY UR4, UPT, PT ;  /* 0x0000000000047886 */ /* 0x000fe200038e0100 */
[----:B0-----:R-:W0:Y:S01]  /*d710*/  LDC.64 R2, c[0x0][0xc60] ;  /* 0x00031800ff027b82 */ /* 0x001e220000000a00 */
[----:B------:R-:W1:Y:S02]  /*d720*/  FLO.U32 R0, UR4 ;  /* 0x0000000400007d00 */ /* 0x000e6400080e0000 */
[----:B-1----:R-:W-:-:S06]  /*d730*/  ISETP.EQ.U32.AND P1, PT, R0, R5, PT ;  /* 0x000000050000720c */ /* 0x002fcc0003f22070 */
[----:B------:R-:W0:Y:S07]  /*d740*/  POPC R5, UR4 ;  /* 0x0000000400057d09 */ /* 0x000e2e0008000000 */
[----:B0-----:R-:W2:Y:S01]  /*d750*/  @P1 ATOMG.E.ADD.STRONG.GPU PT, R3, desc[UR50][R2.64], R5 ;  /* 0x00000005020319a8 */ /* 0x001ea200081ee1f2 */
[----:B------:R-:W0:Y:S02]  /*d760*/  S2R R4, SR_LTMASK ;  /* 0x0000000000047919 */ /* 0x000e240000003900 */
[----:B0-----:R-:W-:-:S04]  /*d770*/  LOP3.LUT R4, R4, UR4, RZ, 0xc0, !PT ;  /* 0x0000000404047c12 */ /* 0x001fc8000f8ec0ff */
[----:B------:R-:W0:Y:S01]  /*d780*/  POPC R7, R4 ;  /* 0x0000000400077309 */ /* 0x000e220000000000 */
[----:B--2---:R-:W0:Y:S02]  /*d790*/  SHFL.IDX PT, R0, R3, R0, 0x1f ;  /* 0x00001f0003007589 */ /* 0x004e2400000e0000 */
[----:B0-----:R-:W-:-:S07]  /*d7a0*/  IADD3 R24, R0, UR41, R7 ;  /* 0x0000002900187c10 */ /* 0x001fce000fffe007 */
.L_x_231:
[----:B------:R-:W-:Y:S05]  /*d7b0*/  BSYNC B0 ;  /* 0x0000000000007941 */ /* 0x000fea0003800000 */
.L_x_230:
[----:B------:R-:W-:-:S06]  /*d7c0*/  UISETP.NE.AND UP0, UPT, UR39, 0x3, UPT ;  /* 0x000000032700788c */ /* 0x000fcc000bf05270 */
[----:B------:R-:W-:-:S13]  /*d7d0*/  PLOP3.LUT P1, PT, PT, PT, UP0, 0x80, 0x0 ;  /* 0x000000000000781c */ /* 0x000fda0003f2f008 */
[----:B------:R-:W-:Y:S05]  /*d7e0*/  @!P1 BRA `(.L_x_232) ;  /* 0x0000000000049947 */ /* 0x000fea0003800000 */
[----:B------:R-:W-:Y:S01]  /*d7f0*/  BPT.TRAP 0x1 ;  /* 0x000000040000795c */ /* 0x000fe20000300000 */
.L_x_232:
[----:B0-----:R-:W-:Y:S01]  /*d800*/  LOP3.LUT R3, R19, 0x1, RZ, 0x3c, !PT ;  /* 0x0000000113037812 */ /* 0x001fe200078e3cff */
[----:B------:R-:W-:Y:S01]  /*d810*/  IMAD R2, R18, 0x8, R16 ;  /* 0x0000000812027824 */ /* 0x000fe200078e0210 */
[----:B------:R-:W-:Y:S01]  /*d820*/  BSSY B0, `(.L_x_233) ;  /* 0x0000006000007945 */ /* 0x000fe20003800000 */
[----:B------:R-:W-:Y:S01]  /*d830*/  IMAD.U32 R0, RZ, RZ, UR42 ;  /* 0x0000002aff007e24 */ /* 0x000fe2000f8e00ff */
[----:B------:R-:W-:-:S04]  /*d840*/  SHF.L.U32 R3, R3, 0x1f, RZ ;  /* 0x0000001f03037819 */ /* 0x000fc800000006ff */
[----:B------:R-:W0:Y:S01]  /*d850*/  SYNCS.PHASECHK.TRANS64.TRYWAIT P1, [R2+URZ+0x13270], R3 ;  /* 0x01327003020075a7 */ /* 0x000e22000802017f */
[----:B------:R-:W-:Y:S01]  /*d860*/  ISETP.NE.AND P2, PT, R0, 0x3, PT ;  /* 0x000000030000780c */ /* 0x000fe20003f45270 */
[----:B0-----:R-:W-:-:S12]  /*d870*/  @!P1 BRA `(.L_x_234) ;  /* 0x0000001c00c09947 */ /* 0x001fd80003800000 */
.L_x_288:
[----:B------:R-:W-:Y:S05]  /*d880*/  BSYNC B0 ;  /* 0x0000000000007941 */ /* 0x000fea0003800000 */
.L_x_233:
[----:B------:R-:W-:Y:S05]  /*d890*/  @!P2 BRA `(.L_x_235) ;  /* 0x000000000004a947 */ /* 0x000fea0003800000 */
[----:B------:R-:W-:Y:S01]  /*d8a0*/  BPT.TRAP 0x1 ;  /* 0x000000040000795c */ /* 0x000fe20000300000 */
.L_x_235:
[----:B------:R-:W-:Y:S01]  /*d8b0*/  SHF.L.U32 R5, R19, 0x1f, RZ ;  /* 0x0000001f13057819 */ /* 0x000fe200000006ff */
[----:B0-----:R-:W-:-:S03]  /*d8c0*/  IMAD R3, R18, 0x2800, RZ ;  /* 0x0000280012037824 */ /* 0x001fc600078e02ff */
[----:B------:R-:W0:Y:S02]  /*d8d0*/  SYNCS.PHASECHK.TRANS64.TRYWAIT P1, [R2+URZ+0x13260], R5 ;  /* 0x01326005020075a7 */ /* 0x000e24000802017f */
[----:B0-----:R-:W-:Y:S05]  /*d8e0*/  @!P1 BRA `(.L_x_236) ;  /* 0x0000001c00b89947 */ /* 0x001fea0003800000 */
.L_x_289:
[C---:B0-----:R-:W-:Y:S01]  /*d8f0*/  LOP3.LUT R5, R3.reuse, R29, RZ, 0xfc, !PT ;  /* 0x0000001d03057212 */ /* 0x041fe200078efcff */
[----:B------:R-:W-:Y:S05]  /*d900*/  WARPSYNC.ALL ;  /* 0x0000000000007948 */ /* 0x000fea0003800000 */
[----:B------:R-:W-:Y:S01]  /*d910*/  IMAD.IADD R0, R16, 0x1, R5 ;  /* 0x0000000110007824 */ /* 0x000fe200078e0205 */
[----:B------:R-:W-:-:S04]  /*d920*/  LOP3.LUT R3, R3, R28, RZ, 0xfc, !PT ;  /* 0x0000001c03037212 */ /* 0x000fc800078efcff */
[----:B------:R-:W0:Y:S01]  /*d930*/  LDSM.16.MT88.4 R4, [R0+0x6000] ;  /* 0x006000000004783b */ /* 0x000e220000004200 */
[----:B------:R-:W-:Y:S01]  /*d940*/  IMAD.IADD R3, R16, 0x1, R3 ;  /* 0x0000000110037824 */ /* 0x000fe200078e0203 */
[C-C-:B0-----:R-:W-:Y:S02]  /*d950*/  PRMT R8, R4.reuse, 0x6420, R5.reuse ;  /* 0x0000642004087816 */ /* 0x141fe40000000005 */
[----:B------:R-:W-:Y:S02]  /*d960*/  PRMT R9, R4, 0x7531, R5 ;  /* 0x0000753104097816 */ /* 0x000fe40000000005 */
[C-C-:B------:R-:W-:Y:S02]  /*d970*/  PRMT R10, R6.reuse, 0x6420, R7.reuse ;  /* 0x00006420060a7816 */ /* 0x140fe40000000007 */
        /* <DEDUP_REMOVED lines=34> */
.L_x_237:
[----:B-1----:R-:W-:Y:S01]  /*dba0*/  SYNCS.ARRIVE.TRANS64.A1T0 RZ, [R2+URZ+0x13250], RZ ;  /* 0x013250ff02ff79a7 */ /* 0x002fe2000810003f */
[----:B------:R-:W-:Y:S02]  /*dbb0*/  @!P0 VIADD R0, R2, 0x13280 ;  /* 0x0001328002008836 */ /* 0x000fe40000000000 */
[----:B------:R-:W-:-:S03]  /*dbc0*/  VIADD R18, R18, 0x1 ;  /* 0x0000000112127836 */ /* 0x000fc60000000000 */
[----:B------:R-:W-:Y:S01]  /*dbd0*/  @!P0 PRMT R0, RZ, 0x654, R0 ;  /* 0x00000654ff008816 */ /* 0x000fe20000000000 */
[----:B------:R-:W-:Y:S06]  /*dbe0*/  BAR.SYNC.DEFER_BLOCKING 0x2, 0x80 ;  /* 0x0082000000007b1d */ /* 0x000fec0000010000 */
[----:B------:R1:W-:Y:S01]  /*dbf0*/  @!P0 SYNCS.ARRIVE.TRANS64.RED.A1T0 RZ, [R0+URZ], RZ ;  /* 0x000000ff00ff89a7 */ /* 0x0003e2000810043f */
[----:B------:R-:W-:-:S04]  /*dc00*/  ISETP.NE.AND P0, PT, R18, 0x2, PT ;  /* 0x000000021200780c */ /* 0x000fc80003f05270 */
[----:B------:R-:W-:Y:S02]  /*dc10*/  SEL R18, R18, RZ, P0 ;  /* 0x000000ff12127207 */ /* 0x000fe40000000000 */
[----:B-1----:R-:W-:-:S04]  /*dc20*/  SEL R0, RZ, 0x1, P0 ;  /* 0x00000001ff007807 */ /* 0x002fc80000000000 */
[----:B------:R-:W-:-:S07]  /*dc30*/  LOP3.LUT R19, R19, R0, RZ, 0x3c, !PT ;  /* 0x0000000013137212 */ /* 0x000fce00078e3cff */
.L_x_186:
[----:B------:R-:W-:Y:S05]  /*dc40*/  BSYNC B7 ;  /* 0x0000000000077941 */ /* 0x000fea0003800000 */
.L_x_184:
[----:B------:R-:W-:-:S13]  /*dc50*/  LOP3.LUT P0, RZ, R23, 0x2, RZ, 0xc0, !PT ;  /* 0x0000000217ff7812 */ /* 0x000fda000780c0ff */
[----:B------:R-:W-:Y:S05]  /*dc60*/  @!P0 BRA `(.L_x_238) ;  /* 0x0000000000248947 */ /* 0x000fea0003800000 */
[----:B------:R-:W1:Y:S08]  /*dc70*/  S2UR UR5, SR_CgaCtaId ;  /* 0x00000000000579c3 */ /* 0x000e700000008800 */
[----:B------:R-:W-:Y:S06]  /*dc80*/  BAR.SYNC.DEFER_BLOCKING 0x5, 0x200 ;  /* 0x0148000000007b1d */ /* 0x000fec0000010000 */
[----:B------:R-:W-:-:S02]  /*dc90*/  UMOV UR4, 0x400 ;  /* 0x0000040000047882 */ /* 0x000fc40000000000 */
[----:B-1----:R-:W-:-:S06]  /*dca0*/  ULEA UR4, UR5, UR4, 0x18 ;  /* 0x0000000405047291 */ /* 0x002fcc000f8ec03f */
[----:B------:R-:W-:-:S05]  /*dcb0*/  IMAD.U32 R16, RZ, RZ, UR4 ;  /* 0x00000004ff107e24 */ /* 0x000fca000f8e00ff */
[----:B------:R-:W1:Y:S02]  /*dcc0*/  LDS.128 R24, [R16+0x132d0] ;  /* 0x0132d00010187984 */ /* 0x000e640000000c00 */
[----:B-1----:R-:W-:Y:S01]  /*dcd0*/  R2UR UR43, R27 ;  /* 0x000000001b2b72ca */ /* 0x002fe200000e0000 */
[----:B------:R-:W-:Y:S06]  /*dce0*/  BAR.ARV 0x4, 0x200 ;  /* 0x0108000000007b1d */ /* 0x000fec0000002000 */
[----:B------:R-:W-:Y:S08]  /*dcf0*/  BRA `(.L_x_239) ;  /* 0x0000000800a87947 */ /* 0x000ff00003800000 */
.L_x_238:
[----:B------:R-:W0:Y:S01]  /*dd00*/  S2R R0, SR_TID.X ;  /* 0x0000000000007919 */ /* 0x000e220000002100 */
[----:B------:R-:W-:Y:S01]  /*dd10*/  ULDC UR4, c[0x0][0xc3c] ;  /* 0x00030f0000047ab9 */ /* 0x000fe20000000800 */
[----:B0-----:R-:W-:Y:S01]  /*dd20*/  LOP3.LUT R10, R0, 0x1f, RZ, 0xc0, !PT ;  /* 0x0000001f000a7812 */ /* 0x001fe200078ec0ff */
[----:B------:R-:W-:-:S03]  /*dd30*/  IMAD.MOV.U32 R0, RZ, RZ, RZ ;  /* 0x000000ffff007224 */ /* 0x000fc600078e00ff */
[C---:B------:R-:W-:Y:S01]  /*dd40*/  ISETP.NE.AND P0, PT, R10.reuse, 0x1f, PT ;  /* 0x0000001f0a00780c */ /* 0x040fe20003f05270 */
[----:B------:R-:W-:-:S05]  /*dd50*/  VIADD R7, R10, UR43 ;  /* 0x0000002b0a077c36 */ /* 0x000fca0008000000 */
[----:B------:R-:W-:Y:S01]  /*dd60*/  ISETP.GE.OR P1, PT, R7, UR4, !P0 ;  /* 0x0000000407007c0c */ /* 0x000fe2000c726670 */
[----:B------:R-:W-:-:S12]  /*dd70*/  ULDC UR4, c[0x0][0xc3c] ;  /* 0x00030f0000047ab9 */ /* 0x000fd80000000800 */
[----:B------:R-:W0:Y:S08]  /*dd80*/  @!P1 LDC.64 R2, c[0x0][0xc80] ;  /* 0x00032000ff029b82 */ /* 0x000e300000000a00 */
[----:B------:R-:W1:Y:S01]  /*dd90*/  @!P1 LDC.64 R4, c[0x0][0xc78] ;  /* 0x00031e00ff049b82 */ /* 0x000e620000000a00 */
[----:B0-----:R-:W-:-:S05]  /*dda0*/  @!P1 IMAD.WIDE R2, R7, 0x4, R2 ;  /* 0x0000000407029825 */ /* 0x001fca00078e0202 */
[----:B------:R1:W2:Y:S02]  /*ddb0*/  @!P1 LDG.E R0, desc[UR50][R2.64] ;  /* 0x0000003202009981 */ /* 0x0002a4000c1e1900 */
[----:B-1----:R-:W-:-:S04]  /*ddc0*/  @!P1 IMAD.WIDE R2, R7, 0x4, R4 ;  /* 0x0000000407029825 */ /* 0x002fc800078e0204 */
[----:B------:R-:W-:-:S06]  /*ddd0*/  IMAD.MOV.U32 R5, RZ, RZ, RZ ;  /* 0x000000ffff057224 */ /* 0x000fcc00078e00ff */
[----:B------:R-:W2:Y:S01]  /*dde0*/  @!P1 LDG.E R5, desc[UR50][R2.64] ;  /* 0x0000003202059981 */ /* 0x000ea2000c1e1900 */
[C---:B------:R-:W-:Y:S02]  /*ddf0*/  ISETP.NE.AND P1, PT, R10.reuse, RZ, PT ;  /* 0x000000ff0a00720c */ /* 0x040fe40003f25270 */
[C---:B------:R-:W-:Y:S02]  /*de00*/  ISETP.GE.U32.AND P2, PT, R10.reuse, 0x2, PT ;  /* 0x000000020a00780c */ /* 0x040fe40003f46070 */
[C---:B------:R-:W-:Y:S02]  /*de10*/  ISETP.GE.U32.AND P3, PT, R10.reuse, 0x4, PT ;  /* 0x000000040a00780c */ /* 0x040fe40003f66070 */
[C---:B------:R-:W-:Y:S02]  /*de20*/  ISETP.GE.U32.AND P4, PT, R10.reuse, 0x8, PT ;  /* 0x000000080a00780c */ /* 0x040fe40003f86070 */
[----:B------:R-:W-:Y:S01]  /*de30*/  ISETP.GE.U32.AND P5, PT, R10, 0x10, PT ;  /* 0x000000100a00780c */ /* 0x000fe20003fa6070 */
[----:B--2---:R-:W-:-:S05]  /*de40*/  IMAD R4, R5, R0, RZ ;  /* 0x0000000005047224 */ /* 0x004fca00078e02ff */
[----:B------:R-:W0:Y:S02]  /*de50*/  SHFL.UP PT, R6, R4, 0x1, RZ ;  /* 0x0420000004067989 */ /* 0x000e2400000e00ff */
[----:B0-----:R-:W-:-:S05]  /*de60*/  SEL R7, R6, RZ, P1 ;  /* 0x000000ff06077207 */ /* 0x001fca0000800000 */
[----:B------:R-:W-:-:S05]  /*de70*/  IMAD.IADD R7, R4, 0x1, R7 ;  /* 0x0000000104077824 */ /* 0x000fca00078e0207 */
[----:B------:R-:W0:Y:S02]  /*de80*/  SHFL.UP PT, R6, R7, 0x2, RZ ;  /* 0x0440000007067989 */ /* 0x000e2400000e00ff */
[----:B0-----:R-:W-:-:S05]  /*de90*/  SEL R6, R6, RZ, P2 ;  /* 0x000000ff06067207 */ /* 0x001fca0001000000 */
[----:B------:R-:W-:Y:S02]  /*dea0*/  IMAD.IADD R6, R7, 0x1, R6 ;  /* 0x0000000107067824 */ /* 0x000fe400078e0206 */
[----:B------:R-:W-:Y:S04]  /*deb0*/  SHFL.IDX PT, R7, R24, RZ, 0x1f ;  /* 0x00001fff18077589 */ /* 0x000fe800000e0000 */
[----:B------:R-:W0:Y:S02]  /*dec0*/  SHFL.UP PT, R8, R6, 0x4, RZ ;  /* 0x0480000006087989 */ /* 0x000e2400000e00ff */
[----:B0-----:R-:W-:Y:S02]  /*ded0*/  SEL R3, R8, RZ, P3 ;  /* 0x000000ff08037207 */ /* 0x001fe40001800000 */
[----:B------:R-:W-:Y:S03]  /*dee0*/  SHFL.IDX PT, R8, R24, 0x1, 0x1f ;  /* 0x00201f0018087f89 */ /* 0x000fe600000e0000 */
[----:B------:R-:W-:-:S05]  /*def0*/  IMAD.IADD R4, R6, 0x1, R3 ;  /* 0x0000000106047824 */ /* 0x000fca00078e0203 */
[----:B------:R-:W0:Y:S02]  /*df00*/  SHFL.UP PT, R2, R4, 0x8, RZ ;  /* 0x0500000004027989 */ /* 0x000e2400000e00ff */
[----:B0-----:R-:W-:-:S05]  /*df10*/  SEL R3, R2, RZ, P4 ;  /* 0x000000ff02037207 */ /* 0x001fca0002000000 */
[----:B------:R-:W-:Y:S02]  /*df20*/  IMAD.IADD R9, R4, 0x1, R3 ;  /* 0x0000000104097824 */ /* 0x000fe400078e0203 */
[----:B------:R-:W0:Y:S03]  /*df30*/  LDC R3, c[0x0][0xc38] ;  /* 0x00030e00ff037b82 */ /* 0x000e260000000800 */
[----:B------:R-:W1:Y:S02]  /*df40*/  SHFL.UP PT, R2, R9, 0x10, RZ ;  /* 0x0600000009027989 */ /* 0x000e6400000e00ff */
[----:B-1----:R-:W-:-:S05]  /*df50*/  SEL R2, R2, RZ, P5 ;  /* 0x000000ff02027207 */ /* 0x002fca0002800000 */
[----:B------:R-:W-:-:S05]  /*df60*/  IMAD.IADD R2, R9, 0x1, R2 ;  /* 0x0000000109027824 */ /* 0x000fca00078e0202 */
[----:B------:R-:W0:Y:S02]  /*df70*/  SHFL.IDX PT, R6, R2, 0x1f, 0x1f ;  /* 0x03e01f0002067f89 */ /* 0x000e2400000e0000 */
[----:B0-----:R-:W-:Y:S02]  /*df80*/  IMAD R11, R6, R3, RZ ;  /* 0x00000003060b7224 */ /* 0x001fe400078e02ff */
[----:B------:R-:W-:Y:S02]  /*df90*/  IMAD.MOV.U32 R6, RZ, RZ, RZ ;  /* 0x000000ffff067224 */ /* 0x000fe400078e00ff */
[----:B------:R-:W-:-:S05]  /*dfa0*/  IMAD.IADD R8, R8, 0x1, R11 ;  /* 0x0000000108087824 */ /* 0x000fca00078e020b */
[----:B------:R-:W-:-:S13]  /*dfb0*/  ISETP.GT.AND P6, PT, R8, R7, PT ;  /* 0x000000070800720c */ /* 0x000fda0003fc4270 */
[----:B------:R-:W-:Y:S05]  /*dfc0*/  @P6 BRA `(.L_x_240) ;  /* 0x0000000000986947 */ /* 0x000fea0003800000 */
.L_x_242:
[----:B------:R-:W-:-:S04]  /*dfd0*/  UIADD3 UR43, UR43, 0x1f, URZ ;  /* 0x0000001f2b2b7890 */ /* 0x000fc8000fffe03f */
[----:B------:R-:W-:-:S06]  /*dfe0*/  UISETP.GE.AND UP0, UPT, UR43, UR4, UPT ;  /* 0x000000042b00728c */ /* 0x000fcc000bf06270 */
[----:B------:R-:W-:-:S13]  /*dff0*/  PLOP3.LUT P6, PT, PT, PT, UP0, 0x40, 0x0 ;  /* 0x000000000000781c */ /* 0x000fda0003fce808 */
[----:B------:R-:W-:Y:S05]  /*e000*/  @!P6 BRA `(.L_x_241) ;  /* 0x0000000400ace947 */ /* 0x000fea0003800000 */
[----:B------:R-:W0:Y:S02]  /*e010*/  S2R R0, SR_TID.X ;  /* 0x0000000000007919 */ /* 0x000e240000002100 */
[----:B0-----:R-:W-:-:S05]  /*e020*/  LOP3.LUT R0, R0, 0x1f, RZ, 0xc0, !PT ;  /* 0x0000001f00007812 */ /* 0x001fca00078ec0ff */
[----:B------:R-:W-:Y:S02]  /*e030*/  VIADD R9, R0, UR43 ;  /* 0x0000002b00097c36 */ /* 0x000fe40008000000 */
[----:B------:R-:W-:-:S03]  /*e040*/  IMAD.MOV.U32 R0, RZ, RZ, RZ ;  /* 0x000000ffff007224 */ /* 0x000fc600078e00ff */
[----:B------:R-:W-:-:S13]  /*e050*/  ISETP.GE.OR P6, PT, R9, UR4, !P0 ;  /* 0x0000000409007c0c */ /* 0x000fda000c7c6670 */
[----:B------:R-:W0:Y:S08]  /*e060*/  @!P6 LDC.64 R2, c[0x0][0xc80] ;  /* 0x00032000ff02eb82 */ /* 0x000e300000000a00 */
[----:B------:R-:W1:Y:S01]  /*e070*/  @!P6 LDC.64 R4, c[0x0][0xc78] ;  /* 0x00031e00ff04eb82 */ /* 0x000e620000000a00 */
[----:B0-----:R-:W-:-:S05]  /*e080*/  @!P6 IMAD.WIDE R2, R9, 0x4, R2 ;  /* 0x000000040902e825 */ /* 0x001fca00078e0202 */
[----:B------:R1:W2:Y:S02]  /*e090*/  @!P6 LDG.E R0, desc[UR50][R2.64] ;  /* 0x000000320200e981 */ /* 0x0002a4000c1e1900 */
[----:B-1----:R-:W-:-:S04]  /*e0a0*/  @!P6 IMAD.WIDE R2, R9, 0x4, R4 ;  /* 0x000000040902e825 */ /* 0x002fc800078e0204 */
[----:B------:R-:W-:-:S06]  /*e0b0*/  IMAD.MOV.U32 R5, RZ, RZ, RZ ;  /* 0x000000ffff057224 */ /* 0x000fcc00078e00ff */
[----:B------:R-:W2:Y:S02]  /*e0c0*/  @!P6 LDG.E R5, desc[UR50][R2.64] ;  /* 0x000000320205e981 */ /* 0x000ea4000c1e1900 */
[----:B--2---:R-:W-:-:S05]  /*e0d0*/  IMAD R11, R5, R0, RZ ;  /* 0x00000000050b7224 */ /* 0x004fca00078e02ff */
        /* <DEDUP_REMOVED lines=14> */
[----:B------:R-:W-:Y:S02]  /*e1c0*/  IMAD.IADD R2, R2, 0x1, R3 ;  /* 0x0000000102027824 */ /* 0x000fe400078e0203 */
[----:B------:R-:W0:Y:S03]  /*e1d0*/  LDC R3, c[0x0][0xc38] ;  /* 0x00030e00ff037b82 */ /* 0x000e260000000800 */
[----:B------:R-:W0:Y:S02]  /*e1e0*/  SHFL.IDX PT, R4, R2, 0x1f, 0x1f ;  /* 0x03e01f0002047f89 */ /* 0x000e2400000e0000 */
[----:B0-----:R-:W-:-:S04]  /*e1f0*/  IMAD R11, R4, R3, RZ ;  /* 0x00000003040b7224 */ /* 0x001fc800078e02ff */
[----:B------:R-:W-:-:S05]  /*e200*/  IMAD.IADD R8, R11, 0x1, R8 ;  /* 0x000000010b087824 */ /* 0x000fca00078e0208 */
[----:B------:R-:W-:-:S13]  /*e210*/  ISETP.GT.AND P6, PT, R8, R7, PT ;  /* 0x000000070800720c */ /* 0x000fda0003fc4270 */
[----:B------:R-:W-:Y:S05]  /*e220*/  @!P6 BRA `(.L_x_242) ;  /* 0xfffffffc0068e947 */ /* 0x000fea000383ffff */
.L_x_240:
        /* <DEDUP_REMOVED lines=8> */
[----:B------:R-:W0:Y:S04]  /*e2b0*/  SHFL.IDX PT, R0, R0, R11, 0x1f ;  /* 0x00001f0b00007589 */ /* 0x000e2800000e0000 */
[----:B------:R1:W2:Y:S01]  /*e2c0*/  SHFL.IDX PT, R5, R5, R12, 0x1f ;  /* 0x00001f0c05057589 */ /* 0x0002a200000e0000 */
[----:B0-----:R-:W-:-:S04]  /*e2d0*/  IABS R4, R0 ;  /* 0x0000000000047213 */ /* 0x001fc80000000000 */
[----:B------:R-:W0:Y:S08]  /*e2e0*/  I2F.RP R10, R4 ;  /* 0x00000004000a7306 */ /* 0x000e300000209400 */
[----:B0-----:R-:W0:Y:S02]  /*e2f0*/  MUFU.RCP R10, R10 ;  /* 0x0000000a000a7308 */ /* 0x001e240000001000 */
[----:B0-----:R-:W-:-:S06]  /*e300*/  VIADD R9, R10, 0xffffffe ;  /* 0x0ffffffe0a097836 */ /* 0x001fcc0000000000 */
[----:B------:R-:W0:Y:S01]  /*e310*/  F2I.FTZ.U32.TRUNC.NTZ R9, R9 ;  /* 0x0000000900097305 */ /* 0x000e22000021f000 */
[----:B-12---:R-:W-:Y:S05]  /*e320*/  @!P0 BRA `(.L_x_243) ;  /* 0x00000000000c8947 */ /* 0x006fea0003800000 */
[----:B------:R-:W-:-:S06]  /*e330*/  UIADD3 UR5, UR4, -0x1, URZ ;  /* 0xffffffff04057890 */ /* 0x000fcc000fffe03f */
[----:B------:R-:W-:-:S05]  /*e340*/  IMAD.U32 R11, RZ, RZ, UR5 ;  /* 0x00000005ff0b7e24 */ /* 0x000fca000f8e00ff */
[----:B------:R1:W2:Y:S02]  /*e350*/  SHFL.IDX PT, R6, R2, R11, 0x1f ;  /* 0x00001f0b02067589 */ /* 0x0002a400000e0000 */
.L_x_243:
[----:B--2---:R-:W-:Y:S01]  /*e360*/  IMAD R24, R6, R3, R8 ;  /* 0x0000000306187224 */ /* 0x004fe200078e0208 */
[----:B------:R-:W-:Y:S01]  /*e370*/  IABS R6, R5 ;  /* 0x0000000500067213 */ /* 0x000fe20000000000 */
[--C-:B0-----:R-:W-:Y:S01]  /*e380*/  IMAD.MOV R3, RZ, RZ, -R9.reuse ;  /* 0x000000ffff037224 */ /* 0x101fe200078e0a09 */
[----:B------:R-:W-:Y:S01]  /*e390*/  UIADD3 UR43, UR4, UR43, URZ ;  /* 0x0000002b042b7290 */ /* 0x000fe2000fffe03f */
[----:B-1----:R-:W-:Y:S01]  /*e3a0*/  IMAD.MOV.U32 R2, RZ, RZ, RZ ;  /* 0x000000ffff027224 */ /* 0x002fe200078e00ff */
[----:B------:R-:W0:Y:S01]  /*e3b0*/  I2F.RP R8, R6 ;  /* 0x0000000600087306 */ /* 0x000e220000209400 */
[----:B------:R-:W-:Y:S02]  /*e3c0*/  IMAD R10, R3, R4, RZ ;  /* 0x00000004030a7224 */ /* 0x000fe400078e02ff */
[----:B------:R-:W-:Y:S02]  /*e3d0*/  IMAD.MOV.U32 R3, RZ, RZ, R9 ;  /* 0x000000ffff037224 */ /* 0x000fe400078e0009 */
[----:B------:R-:W-:-:S02]  /*e3e0*/  IMAD.IADD R25, R7, 0x1, -R24 ;  /* 0x0000000107197824 */ /* 0x000fc400078e0a18 */
[----:B------:R-:W-:Y:S01]  /*e3f0*/  IMAD.HI.U32 R9, R9, R10, R2 ;  /* 0x0000000a09097227 */ /* 0x000fe200078e0002 */
[----:B------:R-:W-:Y:S02]  /*e400*/  IABS R3, R0 ;  /* 0x0000000000037213 */ /* 0x000fe40000000000 */
[----:B------:R-:W-:-:S03]  /*e410*/  IABS R2, R25 ;  /* 0x0000001900027213 */ /* 0x000fc60000000000 */
[----:B------:R-:W-:Y:S01]  /*e420*/  IMAD.MOV R3, RZ, RZ, -R3 ;  /* 0x000000ffff037224 */ /* 0x000fe200078e0a03 */
[----:B0-----:R-:W0:Y:S01]  /*e430*/  MUFU.RCP R8, R8 ;  /* 0x0000000800087308 */ /* 0x001e220000001000 */
[----:B------:R-:W-:-:S04]  /*e440*/  IMAD.HI.U32 R7, R9, R2, RZ ;  /* 0x0000000209077227 */ /* 0x000fc800078e00ff */
[----:B------:R-:W-:Y:S02]  /*e450*/  IMAD R9, R7, R3, R2 ;  /* 0x0000000307097224 */ /* 0x000fe400078e0202 */
[----:B------:R-:W-:-:S03]  /*e460*/  IMAD.MOV.U32 R2, RZ, RZ, RZ ;  /* 0x000000ffff027224 */ /* 0x000fc600078e00ff */
[----:B------:R-:W-:Y:S01]  /*e470*/  ISETP.GT.U32.AND P1, PT, R4, R9, PT ;  /* 0x000000090400720c */ /* 0x000fe20003f24070 */
[----:B0-----:R-:W-:-:S06]  /*e480*/  VIADD R3, R8, 0xffffffe ;  /* 0x0ffffffe08037836 */ /* 0x001fcc0000000000 */
[----:B------:R-:W0:Y:S06]  /*e490*/  F2I.FTZ.U32.TRUNC.NTZ R3, R3 ;  /* 0x0000000300037305 */ /* 0x000e2c000021f000 */
[----:B------:R-:W-:Y:S02]  /*e4a0*/  @!P1 IMAD.IADD R9, R9, 0x1, -R4 ;  /* 0x0000000109099824 */ /* 0x000fe400078e0a04 */
[----:B------:R-:W-:Y:S01]  /*e4b0*/  @!P1 VIADD R7, R7, 0x1 ;  /* 0x0000000107079836 */ /* 0x000fe20000000000 */
[----:B------:R-:W-:Y:S02]  /*e4c0*/  ISETP.NE.AND P1, PT, R0, RZ, PT ;  /* 0x000000ff0000720c */ /* 0x000fe40003f25270 */
[----:B------:R-:W-:Y:S01]  /*e4d0*/  ISETP.GE.U32.AND P0, PT, R9, R4, PT ;  /* 0x000000040900720c */ /* 0x000fe20003f06070 */
[----:B0-----:R-:W-:-:S04]  /*e4e0*/  IMAD.MOV R9, RZ, RZ, -R3 ;  /* 0x000000ffff097224 */ /* 0x001fc800078e0a03 */
[----:B------:R-:W-:-:S08]  /*e4f0*/  IMAD R9, R9, R6, RZ ;  /* 0x0000000609097224 */ /* 0x000fd000078e02ff */
[----:B------:R-:W-:Y:S02]  /*e500*/  @P0 VIADD R7, R7, 0x1 ;  /* 0x0000000107070836 */ /* 0x000fe40000000000 */
[----:B------:R-:W-:Y:S01]  /*e510*/  IMAD.HI.U32 R4, R3, R9, R2 ;  /* 0x0000000903047227 */ /* 0x000fe200078e0002 */
[----:B------:R-:W-:-:S04]  /*e520*/  LOP3.LUT R2, R25, R0, RZ, 0x3c, !PT ;  /* 0x0000000019027212 */ /* 0x000fc800078e3cff */
[----:B------:R-:W-:Y:S02]  /*e530*/  ISETP.GE.AND P2, PT, R2, RZ, PT ;  /* 0x000000ff0200720c */ /* 0x000fe40003f46270 */
[----:B------:R-:W-:-:S05]  /*e540*/  IABS R2, R5 ;  /* 0x0000000500027213 */ /* 0x000fca0000000000 */
[----:B------:R-:W-:-:S06]  /*e550*/  IMAD.MOV R2, RZ, RZ, -R2 ;  /* 0x000000ffff027224 */ /* 0x000fcc00078e0a02 */
[----:B------:R-:W-:Y:S01]  /*e560*/  @!P2 IMAD.MOV R7, RZ, RZ, -R7 ;  /* 0x000000ffff07a224 */ /* 0x000fe200078e0a07 */
[----:B------:R-:W-:-:S04]  /*e570*/  @!P1 LOP3.LUT R7, RZ, R0, RZ, 0x33, !PT ;  /* 0x00000000ff079212 */ /* 0x000fc800078e33ff */
[-C--:B------:R-:W-:Y:S01]  /*e580*/  IABS R3, R7.reuse ;  /* 0x0000000700037213 */ /* 0x080fe20000000000 */
[----:B------:R-:W-:-:S04]  /*e590*/  IMAD R0, R0, R7, RZ ;  /* 0x0000000700007224 */ /* 0x000fc800078e02ff */
[----:B------:R-:W-:-:S04]  /*e5a0*/  IMAD.HI.U32 R4, R4, R3, RZ ;  /* 0x0000000304047227 */ /* 0x000fc800078e00ff */
[----:B------:R-:W-:Y:S01]  /*e5b0*/  IMAD R3, R4, R2, R3 ;  /* 0x0000000204037224 */ /* 0x000fe200078e0203 */
[----:B------:R-:W-:Y:S01]  /*e5c0*/  LOP3.LUT R2, R7, R5, RZ, 0x3c, !PT ;  /* 0x0000000507027212 */ /* 0x000fe200078e3cff */
[----:B------:R-:W-:-:S03]  /*e5d0*/  IMAD.IADD R25, R25, 0x1, -R0 ;  /* 0x0000000119197824 */ /* 0x000fc600078e0a00 */
[----:B------:R-:W-:Y:S02]  /*e5e0*/  ISETP.GT.U32.AND P1, PT, R6, R3, PT ;  /* 0x000000030600720c */ /* 0x000fe40003f24070 */
        /* <DEDUP_REMOVED lines=8> */
[--C-:B------:R-:W-:Y:S02]  /*e670*/  IMAD.MOV R2, RZ, RZ, -R4.reuse ;  /* 0x000000ffff027224 */ /* 0x100fe400078e0a04 */
[C---:B------:R-:W-:Y:S02]  /*e680*/  IMAD R4, R5.reuse, 0x1000000, R4 ;  /* 0x0100000005047824 */ /* 0x040fe400078e0204 */
[----:B------:R-:W-:-:S04]  /*e690*/  IMAD R7, R5, R2, R7 ;  /* 0x0000000205077224 */ /* 0x000fc800078e0207 */
[----:B------:R-:W-:Y:S01]  /*e6a0*/  IMAD R26, R7, 0x10000, R4 ;  /* 0x00010000071a7824 */ /* 0x000fe200078e0204 */
[----:B------:R-:W-:Y:S06]  /*e6b0*/  BRA `(.L_x_244) ;  /* 0x0000000000107947 */ /* 0x000fec0003800000 */
.L_x_241:
[----:B------:R-:W-:Y:S01]  /*e6c0*/  IMAD.MOV.U32 R24, RZ, RZ, R7 ;  /* 0x000000ffff187224 */ /* 0x000fe200078e0007 */
[----:B------:R-:W-:Y:S01]  /*e6d0*/  ULDC UR43, c[0x0][0xc3c] ;  /* 0x00030f00002b7ab9 */ /* 0x000fe20000000800 */
[----:B------:R-:W-:Y:S02]  /*e6e0*/  IMAD.MOV.U32 R25, RZ, RZ, RZ ;  /* 0x000000ffff197224 */ /* 0x000fe400078e00ff */
[----:B------:R-:W-:-:S07]  /*e6f0*/  IMAD.MOV.U32 R26, RZ, RZ, RZ ;  /* 0x000000ffff1a7224 */ /* 0x000fce00078e00ff */
.L_x_244:
[----:B------:R-:W0:Y:S01]  /*e700*/  S2R R0, SR_TID.X ;  /* 0x0000000000007919 */ /* 0x000e220000002100 */
[----:B------:R-:W-:Y:S01]  /*e710*/  IMAD.U32 R27, RZ, RZ, UR43 ;  /* 0x0000002bff1b7e24 */ /* 0x000fe2000f8e00ff */
[----:B------:R-:W-:Y:S01]  /*e720*/  BAR.SYNC.DEFER_BLOCKING 0x4, 0x200 ;  /* 0x0108000000007b1d */ /* 0x000fe20000010000 */
[----:B0-----:R-:W-:-:S04]  /*e730*/  LOP3.LUT R0, R0, 0x1f, RZ, 0xc0, !PT ;  /* 0x0000001f00007812 */ /* 0x001fc800078ec0ff */
[----:B------:R-:W-:-:S13]  /*e740*/  ISETP.NE.AND P0, PT, R0, RZ, PT ;  /* 0x000000ff0000720c */ /* 0x000fda0003f05270 */
[----:B------:R-:W0:Y:S01]  /*e750*/  @!P0 S2R R3, SR_CgaCtaId ;  /* 0x0000000000038919 */ /* 0x000e220000008800 */
[----:B------:R-:W-:-:S04]  /*e760*/  @!P0 MOV R0, 0x400 ;  /* 0x0000040000008802 */ /* 0x000fc80000000f00 */
[----:B0-----:R-:W-:-:S05]  /*e770*/  @!P0 LEA R16, R3, R0, 0x18 ;  /* 0x0000000003108211 */ /* 0x001fca00078ec0ff */
[----:B------:R1:W-:Y:S01]  /*e780*/  @!P0 STS.128 [R16+0x132d0], R24 ;  /* 0x0132d01810008388 */ /* 0x0003e20000000c00 */
[----:B------:R-:W-:Y:S06]  /*e790*/  BAR.ARV 0x5, 0x200 ;  /* 0x0148000000007b1d */ /* 0x000fec0000002000 */
.L_x_239:
[----:B------:R-:W-:Y:S02]  /*e7a0*/  ULDC UR4, c[0x0][0xc3c] ;  /* 0x00030f0000047ab9 */ /* 0x000fe40000000800 */
[----:B------:R-:W-:-:S06]  /*e7b0*/  UISETP.GE.AND UP0, UPT, UR43, UR4, UPT ;  /* 0x000000042b00728c */ /* 0x000fcc000bf06270 */
[----:B------:R-:W-:-:S13]  /*e7c0*/  PLOP3.LUT P0, PT, PT, PT, UP0, 0x80, 0x0 ;  /* 0x000000000000781c */ /* 0x000fda0003f0f008 */
[----:B------:R-:W-:Y:S05]  /*e7d0*/  @!P0 BRA `(.L_x_245) ;  /* 0xffffffc000b08947 */ /* 0x000fea000383ffff */
.L_x_179:
[----:B0-----:R-:W2:Y:S01]  /*e7e0*/  LDL.LU R0, [R1+0xc] ;  /* 0x00000c0001007983 */ /* 0x001ea20000300800 */
[----:B------:R-:W-:Y:S01]  /*e7f0*/  BSSY B0, `(.L_x_246) ;  /* 0x000000b000007945 */ /* 0x000fe20003800000 */
[----:B------:R-:W0:Y:S01]  /*e800*/  S2R R5, SR_CgaCtaId ;  /* 0x0000000000057919 */ /* 0x000e220000008800 */
[----:B--2---:R-:W-:-:S05]  /*e810*/  VIADD R0, R0, 0x1 ;  /* 0x0000000100007836 */ /* 0x004fca0000000000 */
[----:B------:R-:W-:-:S04]  /*e820*/  LEA.HI R2, R0, R0, RZ, 0x1 ;  /* 0x0000000000027211 */ /* 0x000fc800078f08ff */
[----:B------:R-:W-:Y:S02]  /*e830*/  LOP3.LUT R3, R2, 0xfffffffe, RZ, 0xc0, !PT ;  /* 0xfffffffe02037812 */ /* 0x000fe400078ec0ff */
[----:B------:R-:W-:-:S03]  /*e840*/  MOV R2, 0x400 ;  /* 0x0000040000027802 */ /* 0x000fc60000000f00 */
[----:B------:R-:W-:Y:S01]  /*e850*/  IMAD.IADD R0, R0, 0x1, -R3 ;  /* 0x0000000100007824 */ /* 0x000fe200078e0a03 */
[----:B0-----:R-:W-:-:S04]  /*e860*/  LEA R7, R5, R2, 0x18 ;  /* 0x0000000205077211 */ /* 0x001fc800078ec0ff */
[----:B------:R-:W-:-:S04]  /*e870*/  SHF.L.U32 R0, R0, 0x1f, RZ ;  /* 0x0000001f00007819 */ /* 0x000fc800000006ff */
[----:B------:R-:W0:Y:S02]  /*e880*/  SYNCS.PHASECHK.TRANS64.TRYWAIT P0, [R7+URZ+0x13220], R0 ;  /* 0x01322000070075a7 */ /* 0x000e24000800017f */
[----:B0-----:R-:W-:Y:S05]  /*e890*/  @!P0 BRA `(.L_x_247) ;  /* 0x0000000c00e08947 */ /* 0x001fea0003800000 */
.L_x_290:
[----:B------:R-:W-:Y:S05]  /*e8a0*/  BSYNC B0 ;  /* 0x0000000000007941 */ /* 0x000fea0003800000 */
.L_x_246:
[----:B------:R-:W-:-:S03]  /*e8b0*/  UMOV UR4, 0xffffffff ;  /* 0xffffffff00047882 */ /* 0x000fc60000000000 */
[----:B------:R-:W-:Y:S05]  /*e8c0*/  BRA.DIV UR4, `(.L_x_248) ;  /* 0x0000000e04e87947 */ /* 0x000fea000b800000 */
[----:B0-----:R-:W0:Y:S02]  /*e8d0*/  S2R R0, SR_TID.X ;  /* 0x0000000000007919 */ /* 0x001e240000002100 */
[----:B0-----:R-:W-:-:S04]  /*e8e0*/  SHF.R.U32.HI R0, RZ, 0x5, R0 ;  /* 0x00000005ff007819 */ /* 0x001fc80000011600 */
[----:B------:R-:W-:-:S05]  /*e8f0*/  LOP3.LUT R0, R0, 0x3, RZ, 0xc0, !PT ;  /* 0x0000000300007812 */ /* 0x000fca00078ec0ff */
[----:B------:R0:W2:Y:S02]  /*e900*/  SHFL.IDX PT, R14, R0, RZ, 0x1f ;  /* 0x00001fff000e7589 */ /* 0x0000a400000e0000 */
.L_x_293:
[----:B--2---:R-:W-:Y:S01]  /*e910*/  ISETP.NE.AND P0, PT, R14, RZ, PT ;  /* 0x000000ff0e00720c */ /* 0x004fe20003f05270 */
[----:B------:R-:W-:-:S12]  /*e920*/  BSSY B0, `(.L_x_249) ;  /* 0x000002b000007945 */ /* 0x000fd80003800000 */
[----:B------:R-:W-:Y:S05]  /*e930*/  @P0 BRA `(.L_x_250) ;  /* 0x0000000000a40947 */ /* 0x000fea0003800000 */
[----:B------:R-:W-:-:S03]  /*e940*/  UMOV UR4, 0xffffffff ;  /* 0xffffffff00047882 */ /* 0x000fc60000000000 */
[----:B------:R-:W-:Y:S05]  /*e950*/  BRA.DIV UR4, `(.L_x_251) ;  /* 0x0000000e04f87947 */ /* 0x000fea000b800000 */
[----:B------:R-:W-:-:S13]  /*e960*/  ELECT P6, URZ, PT ;  /* 0x00000000003f782f */ /* 0x000fda00038c0000 */
.L_x_296:
[----:B------:R-:W-:Y:S05]  /*e970*/  @!P6 BRA `(.L_x_250) ;  /* 0x000000000094e947 */ /* 0x000fea0003800000 */
[----:B------:R-:W-:-:S06]  /*e980*/  ULOP3.LUT UR4, UR38, 0x2, URZ, 0xfc, !UPT ;  /* 0x0000000226047892 */ /* 0x000fcc000f8efc3f */
[----:B0-----:R-:W-:-:S05]  /*e990*/  IMAD.U32 R0, RZ, RZ, UR4 ;  /* 0x00000004ff007e24 */ /* 0x001fca000f8e00ff */
[----:B------:R-:W-:-:S13]  /*e9a0*/  ISETP.NE.AND P0, PT, R0, 0x3, PT ;  /* 0x000000030000780c */ /* 0x000fda0003f05270 */
[----:B------:R-:W-:Y:S05]  /*e9b0*/  @!P0 BRA `(.L_x_252) ;  /* 0x0000000000048947 */ /* 0x000fea0003800000 */
[----:B------:R-:W-:Y:S01]  /*e9c0*/  BPT.TRAP 0x1 ;  /* 0x000000040000795c */ /* 0x000fe20000300000 */
.L_x_252:
[----:B------:R-:W-:Y:S01]  /*e9d0*/  VIADD R3, R7, 0x13240 ;  /* 0x0001324007037836 */ /* 0x000fe20000000000 */
[----:B------:R-:W-:Y:S01]  /*e9e0*/  SHF.L.U32 R4, R19, 0x1f, RZ ;  /* 0x0000001f13047819 */ /* 0x000fe200000006ff */
        /* <DEDUP_REMOVED lines=10> */
.L_x_297:
[----:B------:R-:W2:Y:S02]  /*ea90*/  SYNCS.PHASECHK.TRANS64.TRYWAIT P1, [R3+URZ], R0 ;  /* 0x00000000030075a7 */ /* 0x000ea4000802017f */
[----:B--2---:R-:W-:Y:S05]  /*eaa0*/  @!P1 BRA `(.L_x_254) ;  /* 0x0000000c00d89947 */ /* 0x004fea0003800000 */
.L_x_298:
[----:B------:R-:W-:Y:S05]  /*eab0*/  @!P0 BRA `(.L_x_255) ;  /* 0x0000000000048947 */ /* 0x000fea0003800000 */
[----:B------:R-:W-:Y:S01]  /*eac0*/  BPT.TRAP 0x1 ;  /* 0x000000040000795c */ /* 0x000fe20000300000 */
.L_x_255:
[----:B--2---:R-:W-:-:S04]  /*ead0*/  IMAD R3, R18, 0x8, R7 ;  /* 0x0000000812037824 */ /* 0x004fc800078e0207 */
[----:B------:R-:W2:Y:S02]  /*eae0*/  SYNCS.PHASECHK.TRANS64.TRYWAIT P1, [R3+URZ+0x13260], R4 ;  /* 0x01326004030075a7 */ /* 0x000ea4000802017f */
[----:B--2---:R-:W-:Y:S05]  /*eaf0*/  @!P1 BRA `(.L_x_256) ;  /* 0x0000000c00d89947 */ /* 0x004fea0003800000 */
.L_x_299:
[----:B------:R-:W-:Y:S05]  /*eb00*/  @!P0 BRA `(.L_x_257) ;  /* 0x0000000000048947 */ /* 0x000fea0003800000 */
[----:B------:R-:W-:Y:S01]  /*eb10*/  BPT.TRAP 0x1 ;  /* 0x000000040000795c */ /* 0x000fe20000300000 */
.L_x_257:
[----:B0-----:R-:W-:-:S04]  /*eb20*/  IMAD R5, R6, 0x8, R7 ;  /* 0x0000000806057824 */ /* 0x001fc800078e0207 */
[----:B------:R-:W0:Y:S02]  /*eb30*/  SYNCS.PHASECHK.TRANS64.TRYWAIT P1, [R5+URZ+0x13260], R0 ;  /* 0x01326000050075a7 */ /* 0x000e24000802017f */
[----:B0-----:R-:W-:Y:S05]  /*eb40*/  @!P1 BRA `(.L_x_258) ;  /* 0x0000000c00d89947 */ /* 0x001fea0003800000 */
.L_x_300:
[----:B------:R-:W-:Y:S05]  /*eb50*/  @!P0 BRA `(.L_x_259) ;  /* 0x0000000000048947 */ /* 0x000fea0003800000 */
[----:B------:R-:W-:Y:S01]  /*eb60*/  BPT.TRAP 0x1 ;  /* 0x000000040000795c */ /* 0x000fe20000300000 */
.L_x_259:
[----:B------:R-:W3:Y:S02]  /*eb70*/  SYNCS.PHASECHK.TRANS64.TRYWAIT P0, [R3+URZ+0x13280], R4 ;  /* 0x01328004030075a7 */ /* 0x000ee4000800017f */
[----:B---3--:R-:W-:Y:S05]  /*eb80*/  @!P0 BRA `(.L_x_260) ;  /* 0x0000000c00dc8947 */ /* 0x008fea0003800000 */
.L_x_261:
[----:B----4-:R4:W0:Y:S02]  /*eb90*/  SYNCS.PHASECHK.TRANS64.TRYWAIT P0, [R5+URZ+0x13280], R0 ;  /* 0x01328000050075a7 */ /* 0x010824000800017f */
[----:B0-----:R-:W-:Y:S05]  /*eba0*/  @!P0 NANOSLEEP.SYNCS 0x989680 ;  /* 0x009896800000895d */ /* 0x001fea0003900000 */
[----:B------:R-:W0:Y:S02]  /*ebb0*/  @!P0 SYNCS.PHASECHK.TRANS64 P0, [R5+URZ+0x13280], R0 ;  /* 0x01328000050085a7 */ /* 0x000e24000800007f */
[----:B0-----:R-:W-:Y:S05]  /*ebc0*/  @!P0 BRA `(.L_x_261) ;  /* 0xfffffffc00f08947 */ /* 0x001fea000383ffff */
.L_x_250:
[----:B------:R-:W-:Y:S05]  /*ebd0*/  BSYNC B0 ;  /* 0x0000000000007941 */ /* 0x000fea0003800000 */
.L_x_249:
[----:B------:R-:W-:Y:S05]  /*ebe0*/  EXIT ;  /* 0x000000000000794d */ /* 0x000fea0003800000 */
.L_x_140:
[----:B0-----:R0:W1:Y:S02]  /*ebf0*/  SYNCS.PHASECHK.TRANS64.TRYWAIT P1, [R0+URZ+0x13200], R3 ;  /* 0x01320003000075a7 */ /* 0x001064000802017f */
[----:B-1----:R-:W-:Y:S05]  /*ec00*/  @!P1 NANOSLEEP.SYNCS 0x989680 ;  /* 0x009896800000995d */ /* 0x002fea0003900000 */
[----:B------:R-:W1:Y:S02]  /*ec10*/  @!P1 SYNCS.PHASECHK.TRANS64 P1, [R0+URZ+0x13200], R3 ;  /* 0x01320003000095a7 */ /* 0x000e64000802007f */
[----:B-1----:R-:W-:Y:S05]  /*ec20*/  @!P1 BRA `(.L_x_140) ;  /* 0xfffffffc00f09947 */ /* 0x002fea000383ffff */
[----:B------:R-:W-:Y:S05]  /*ec30*/  BRA `(.L_x_262) ;  /* 0xffffff3000007947 */ /* 0x000fea000383ffff */
.L_x_144:
[----:B0-----:R0:W2:Y:S02]  /*ec40*/  SYNCS.PHASECHK.TRANS64.TRYWAIT P2, [R7+URZ+0x13230], R6 ;  /* 0x01323006070075a7 */ /* 0x0010a4000804017f */
[----:B--2---:R-:W-:Y:S05]  /*ec50*/  @!P2 NANOSLEEP.SYNCS 0x989680 ;  /* 0x009896800000a95d */ /* 0x004fea0003900000 */
[----:B------:R-:W2:Y:S02]  /*ec60*/  @!P2 SYNCS.PHASECHK.TRANS64 P2, [R7+URZ+0x13230], R6 ;  /* 0x013230060700a5a7 */ /* 0x000ea4000804007f */
[----:B--2---:R-:W-:Y:S05]  /*ec70*/  @!P2 BRA `(.L_x_144) ;  /* 0xfffffffc00f0a947 */ /* 0x004fea000383ffff */
[----:B------:R-:W-:Y:S05]  /*ec80*/  BRA `(.L_x_143) ;  /* 0xffffff3000307947 */ /* 0x000fea000383ffff */
.L_x_149:
[----:B-1----:R1:W2:Y:S02]  /*ec90*/  SYNCS.PHASECHK.TRANS64.TRYWAIT P1, [R11+URZ+0x13230], R6 ;  /* 0x013230060b0075a7 */ /* 0x0022a4000802017f */
[----:B--2---:R-:W-:Y:S05]  /*eca0*/  @!P1 NANOSLEEP.SYNCS 0x989680 ;  /* 0x009896800000995d */ /* 0x004fea0003900000 */
[----:B------:R-:W2:Y:S02]  /*ecb0*/  @!P1 SYNCS.PHASECHK.TRANS64 P1, [R11+URZ+0x13230], R6 ;  /* 0x013230060b0095a7 */ /* 0x000ea4000802007f */
[----:B--2---:R-:W-:Y:S05]  /*ecc0*/  @!P1 BRA `(.L_x_149) ;  /* 0xfffffffc00f09947 */ /* 0x004fea000383ffff */
[----:B------:R-:W-:Y:S05]  /*ecd0*/  BRA `(.L_x_148) ;  /* 0xffffff5800587947 */ /* 0x000fea000383ffff */
.L_x_153:
[----:B01----:R-:W-:-:S04]  /*ece0*/  IMAD.U32 R6, RZ, RZ, UR11 ;  /* 0x0000000bff067e24 */ /* 0x003fc8000f8e00ff */
[----:B------:R0:W1:Y:S03]  /*ecf0*/  SYNCS.PHASECHK.TRANS64.TRYWAIT P1, [R6+URZ+0x13250], R5 ;  /* 0x01325005060075a7 */ /* 0x000066000802017f */
[----:B-1----:R-:W-:Y:S05]  /*ed00*/  @!P1 NANOSLEEP.SYNCS 0x989680 ;  /* 0x009896800000995d */ /* 0x002fea0003900000 */
[----:B------:R-:W1:Y:S02]  /*ed10*/  @!P1 SYNCS.PHASECHK.TRANS64 P1, [R6+URZ+0x13250], R5 ;  /* 0x01325005060095a7 */ /* 0x000e64000802007f */
[----:B-1----:R-:W-:Y:S05]  /*ed20*/  @!P1 BRA `(.L_x_153) ;  /* 0xfffffffc00ec9947 */ /* 0x002fea000383ffff */
[----:B------:R-:W-:Y:S05]  /*ed30*/  BRA `(.L_x_152) ;  /* 0xffffff5c00687947 */ /* 0x000fea000383ffff */
.L_x_159:
[----:B-1----:R1:W2:Y:S02]  /*ed40*/  SYNCS.PHASECHK.TRANS64.TRYWAIT P1, [R20+URZ+0x13250], R3 ;  /* 0x01325003140075a7 */ /* 0x0022a4000802017f */
[----:B--2---:R-:W-:Y:S05]  /*ed50*/  @!P1 NANOSLEEP.SYNCS 0x989680 ;  /* 0x009896800000995d */ /* 0x004fea0003900000 */
[----:B------:R-:W2:Y:S02]  /*ed60*/  @!P1 SYNCS.PHASECHK.TRANS64 P1, [R20+URZ+0x13250], R3 ;  /* 0x01325003140095a7 */ /* 0x000ea4000802007f */
[----:B--2---:R-:W-:Y:S05]  /*ed70*/  @!P1 BRA `(.L_x_159) ;  /* 0xfffffffc00f09947 */ /* 0x004fea000383ffff */
[----:B------:R-:W-:Y:S05]  /*ed80*/  BRA `(.L_x_158) ;  /* 0xffffff7800b47947 */ /* 0x000fea000383ffff */
.L_x_195:
[----:B------:R-:W-:Y:S02]  /*ed90*/  IMAD.MOV.U32 R13, RZ, RZ, R20 ;  /* 0x000000ffff0d7224 */ /* 0x000fe400078e0014 */
[----:B------:R-:W-:Y:S02]  /*eda0*/  IMAD.MOV.U32 R12, RZ, RZ, RZ ;  /* 0x000000ffff0c7224 */ /* 0x000fe400078e00ff */
[----:B------:R-:W-:Y:S02]  /*edb0*/  IMAD.MOV.U32 R11, RZ, RZ, 0x1f ;  /* 0x0000001fff0b7424 */ /* 0x000fe400078e00ff */
[----:B------:R-:W-:-:S07]  /*edc0*/  IMAD.MOV.U32 R15, RZ, RZ, -0x1 ;  /* 0xffffffffff0f7424 */ /* 0x000fce00078e00ff */
[----:B0-----:R-:W-:Y:S05]  /*edd0*/  WARPSYNC.COLLECTIVE R15, `(.L_x_263) ;  /* 0x000000000f087348 */ /* 0x001fea0003c00000 */
[----:B------:R1:W2:Y:S02]  /*ede0*/  SHFL.IDX P6, R14, R13, R12, R11 ;  /* 0x0000000c0d0e7389 */ /* 0x0002a400000c000b */
[----:B012---:R-:W-:Y:S01]  /*edf0*/  ENDCOLLECTIVE ;  /* 0x000000000000791b */ /* 0x007fe20003800000 */
.L_x_263:
[----:B------:R-:W-:Y:S05]  /*ee00*/  BRA `(.L_x_264) ;  /* 0xffffffcc00187947 */ /* 0x000fea000383ffff */
.L_x_197:
[----:B------:R-:W-:Y:S01]  /*ee10*/  BSSY B0, `(.L_x_265) ;  /* 0x0000006000007945 */ /* 0x000fe20003800000 */
[----:B------:R-:W-:-:S07]  /*ee20*/  IMAD.MOV.U32 R15, RZ, RZ, -0x1 ;  /* 0xffffffffff0f7424 */ /* 0x000fce00078e00ff */
[----:B01----:R-:W-:Y:S05]  /*ee30*/  WARPSYNC.COLLECTIVE R15, `(.L_x_266) ;  /* 0x000000000f0c7348 */ /* 0x003fea0003c00000 */
[----:B------:R-:W-:Y:S02]  /*ee40*/  ELECT P6, UR62, PT ;  /* 0x00000000003e782f */ /* 0x000fe400038c0000 */
[----:B------:R-:W-:Y:S01]  /*ee50*/  MOV R14, UR62 ;  /* 0x0000003e000e7c02 */ /* 0x000fe20008000f00 */
[----:B01----:R-:W-:Y:S10]  /*ee60*/  ENDCOLLECTIVE ;  /* 0x000000000000791b */ /* 0x003ff40003800000 */
.L_x_266:
[----:B------:R-:W-:Y:S05]  /*ee70*/  BSYNC B0 ;  /* 0x0000000000007941 */ /* 0x000fea0003800000 */
.L_x_265:
[----:B------:R-:W-:Y:S05]  /*ee80*/  BRA `(.L_x_267) ;  /* 0xffffffcc00207947 */ /* 0x000fea000383ffff */
.L_x_199:
[----:B--2---:R2:W3:Y:S02]  /*ee90*/  SYNCS.PHASECHK.TRANS64.TRYWAIT P0, [R2+URZ+0x13280], R3 ;  /* 0x01328003020075a7 */ /* 0x0044e4000800017f */
[----:B---3--:R-:W-:Y:S05]  /*eea0*/  @!P0 NANOSLEEP.SYNCS 0x989680 ;  /* 0x009896800000895d */ /* 0x008fea0003900000 */
[----:B------:R-:W3:Y:S02]  /*eeb0*/  @!P0 SYNCS.PHASECHK.TRANS64 P0, [R2+URZ+0x13280], R3 ;  /* 0x01328003020085a7 */ /* 0x000ee4000800007f */
[----:B---3--:R-:W-:Y:S05]  /*eec0*/  @!P0 BRA `(.L_x_199) ;  /* 0xfffffffc00f08947 */ /* 0x008fea000383ffff */
[----:B------:R-:W-:Y:S05]  /*eed0*/  BRA `(.L_x_268) ;  /* 0xffffffcc007c7947 */ /* 0x000fea000383ffff */
.L_x_201:
[----:B---3--:R3:W4:Y:S02]  /*eee0*/  SYNCS.PHASECHK.TRANS64.TRYWAIT P0, [R2+URZ+0x13240], R3 ;  /* 0x01324003020075a7 */ /* 0x008724000800017f */
[----:B----4-:R-:W-:Y:S05]  /*eef0*/  @!P0 NANOSLEEP.SYNCS 0x989680 ;  /* 0x009896800000895d */ /* 0x010fea0003900000 */
[----:B------:R-:W4:Y:S02]  /*ef00*/  @!P0 SYNCS.PHASECHK.TRANS64 P0, [R2+URZ+0x13240], R3 ;  /* 0x01324003020085a7 */ /* 0x000f24000800007f */
[----:B----4-:R-:W-:Y:S05]  /*ef10*/  @!P0 BRA `(.L_x_201) ;  /* 0xfffffffc00f08947 */ /* 0x010fea000383ffff */
[----:B------:R-:W-:Y:S05]  /*ef20*/  BRA `(.L_x_269) ;  /* 0xffffffcc00cc7947 */ /* 0x000fea000383ffff */
.L_x_205:
[----:B------:R-:W-:Y:S02]  /*ef30*/  IMAD.MOV.U32 R13, RZ, RZ, R5 ;  /* 0x000000ffff0d7224 */ /* 0x000fe400078e0005 */
[----:B------:R-:W-:Y:S02]  /*ef40*/  IMAD.MOV.U32 R12, RZ, RZ, RZ ;  /* 0x000000ffff0c7224 */ /* 0x000fe400078e00ff */
[----:B------:R-:W-:Y:S02]  /*ef50*/  IMAD.MOV.U32 R11, RZ, RZ, 0x1c1f ;  /* 0x00001c1fff0b7424 */ /* 0x000fe400078e00ff */
[----:B------:R-:W-:Y:S02]  /*ef60*/  IMAD.MOV.U32 R15, RZ, RZ, -0x1 ;  /* 0xffffffffff0f7424 */ /* 0x000fe400078e00ff */
[----:B-----5:R-:W-:Y:S02]  /*ef70*/  IMAD R7, R9, R7, RZ ;  /* 0x0000000709077224 */ /* 0x020fe400078e02ff */
[----:B------:R-:W-:-:S07]  /*ef80*/  IMAD R25, R25, 0xc0, R10 ;  /* 0x000000c019197824 */ /* 0x000fce00078e020a */
[----:B------:R-:W-:Y:S05]  /*ef90*/  WARPSYNC.COLLECTIVE R15, `(.L_x_270) ;  /* 0x000000000f087348 */ /* 0x000fea0003c00000 */
[----:B------:R0:W1:Y:S02]  /*efa0*/  SHFL.IDX P6, R14, R13, R12, R11 ;  /* 0x0000000c0d0e7389 */ /* 0x00006400000c000b */
[----:B01----:R-:W-:Y:S01]  /*efb0*/  ENDCOLLECTIVE ;  /* 0x000000000000791b */ /* 0x003fe20003800000 */
.L_x_270:
[C---:B------:R-:W-:Y:S01]  /*efc0*/  VIADD R8, R25.reuse, 0x20 ;  /* 0x0000002019087836 */ /* 0x040fe20000000000 */
[----:B------:R-:W-:Y:S01]  /*efd0*/  ISETP.GE.AND P1, PT, R25, R7, PT ;  /* 0x000000071900720c */ /* 0x000fe20003f26270 */
[----:B------:R-:W-:Y:S02]  /*efe0*/  IMAD.MOV.U32 R13, RZ, RZ, R0 ;  /* 0x000000ffff0d7224 */ /* 0x000fe400078e0000 */
[----:B------:R-:W-:-:S10]  /*eff0*/  IMAD.MOV.U32 R2, RZ, RZ, R14 ;  /* 0x000000ffff027224 */ /* 0x000fd400078e000e */
[----:B------:R-:W-:Y:S05]  /*f000*/  WARPSYNC.COLLECTIVE R15, `(.L_x_271) ;  /* 0x000000000f087348 */ /* 0x000fea0003c00000 */
[----:B------:R0:W1:Y:S02]  /*f010*/  SHFL.IDX P6, R14, R13, R12, R11 ;  /* 0x0000000c0d0e7389 */ /* 0x00006400000c000b */
[----:B01----:R-:W-:Y:S01]  /*f020*/  ENDCOLLECTIVE ;  /* 0x000000000000791b */ /* 0x003fe20003800000 */
.L_x_271:
[----:B------:R-:W-:Y:S02]  /*f030*/  IMAD.MOV.U32 R13, RZ, RZ, R5 ;  /* 0x000000ffff0d7224 */ /* 0x000fe400078e0005 */
[----:B------:R-:W-:Y:S01]  /*f040*/  IMAD.MOV.U32 R12, RZ, RZ, 0x1 ;  /* 0x00000001ff0c7424 */ /* 0x000fe200078e00ff */
[----:B------:R-:W-:-:S05]  /*f050*/  @!P1 IADD3 R14, P2, R21, R14, RZ ;  /* 0x0000000e150e9210 */ /* 0x000fca0007f5e0ff */
[----:B------:R-:W-:Y:S02]  /*f060*/  @!P1 IMAD.X R3, RZ, RZ, R2, P2 ;  /* 0x000000ffff039224 */ /* 0x000fe400010e0602 */
[----:B------:R-:W-:-:S07]  /*f070*/  @!P1 IMAD.MOV.U32 R2, RZ, RZ, R14 ;  /* 0x000000ffff029224 */ /* 0x000fce00078e000e */
[----:B------:R-:W-:Y:S05]  /*f080*/  WARPSYNC.COLLECTIVE R15, `(.L_x_272) ;  /* 0x000000000f087348 */ /* 0x000fea0003c00000 */
[----:B------:R0:W1:Y:S02]  /*f090*/  SHFL.IDX P6, R14, R13, R12, R11 ;  /* 0x0000000c0d0e7389 */ /* 0x00006400000c000b */
[----:B01----:R-:W-:Y:S01]  /*f0a0*/  ENDCOLLECTIVE ;  /* 0x000000000000791b */ /* 0x003fe20003800000 */
.L_x_272:
[----:B------:R-:W-:Y:S01]  /*f0b0*/  @!PT LDS RZ, [RZ] ;  /* 0x00000000fffff984 */ /* 0x000fe20000000800 */
[----:B------:R-:W-:Y:S01]  /*f0c0*/  @!PT LDS RZ, [RZ] ;  /* 0x00000000fffff984 */ /* 0x000fe20000000800 */
[----:B------:R-:W-:Y:S01]  /*f0d0*/  @!PT LDS RZ, [RZ] ;  /* 0x00000000fffff984 */ /* 0x000fe20000000800 */
[----:B------:R0:W-:Y:S01]  /*f0e0*/  @!P1 LDGSTS.E.BYPASS.LTC128B.128 [R20+0xb000], desc[UR50][R2.64], !P0 ;  /* 0x0b00000002149fae */ /* 0x0001e2000c101d72 */
[----:B------:R-:W-:Y:S01]  /*f0f0*/  ISETP.GE.AND P1, PT, R8, R7, PT ;  /* 0x000000070800720c */ /* 0x000fe20003f26270 */
[----:B------:R-:W-:Y:S02]  /*f100*/  VIADD R8, R25, 0x40 ;  /* 0x0000004019087836 */ /* 0x000fe40000000000 */
[----:B------:R-:W-:Y:S02]  /*f110*/  IMAD.MOV.U32 R13, RZ, RZ, R0 ;  /* 0x000000ffff0d7224 */ /* 0x000fe400078e0000 */
[----:B0-----:R-:W-:-:S08]  /*f120*/  IMAD.MOV.U32 R2, RZ, RZ, R14 ;  /* 0x000000ffff027224 */ /* 0x001fd000078e000e */
[----:B------:R-:W-:Y:S05]  /*f130*/  WARPSYNC.COLLECTIVE R15, `(.L_x_273) ;  /* 0x000000000f087348 */ /* 0x000fea0003c00000 */
[----:B------:R0:W1:Y:S02]  /*f140*/  SHFL.IDX P6, R14, R13, R12, R11 ;  /* 0x0000000c0d0e7389 */ /* 0x00006400000c000b */
[----:B01----:R-:W-:Y:S01]  /*f150*/  ENDCOLLECTIVE ;  /* 0x000000000000791b */ /* 0x003fe20003800000 */
.L_x_273:
        /* <DEDUP_REMOVED lines=8> */
.L_x_274:
[----:B------:R-:W-:Y:S01]  /*f1e0*/  @!PT LDS RZ, [RZ] ;  /* 0x00000000fffff984 */ /* 0x000fe20000000800 */
[----:B------:R-:W-:Y:S01]  /*f1f0*/  @!PT LDS RZ, [RZ] ;  /* 0x00000000fffff984 */ /* 0x000fe20000000800 */
[----:B------:R-:W-:Y:S01]  /*f200*/  @!PT LDS RZ, [RZ] ;  /* 0x00000000fffff984 */ /* 0x000fe20000000800 */
[----:B------:R0:W-:Y:S01]  /*f210*/  @!P1 LDGSTS.E.BYPASS.LTC128B.128 [R20+0xb800], desc[UR50][R2.64], !P0 ;  /* 0x0b80000002149fae */ /* 0x0001e2000c101d72 */
[----:B------:R-:W-:Y:S01]  /*f220*/  ISETP.GE.AND P1, PT, R8, R7, PT ;  /* 0x000000070800720c */ /* 0x000fe20003f26270 */
[----:B------:R-:W-:Y:S02]  /*f230*/  IMAD.MOV.U32 R13, RZ, RZ, R0 ;  /* 0x000000ffff0d7224 */ /* 0x000fe400078e0000 */
[----:B0-----:R-:W-:-:S10]  /*f240*/  IMAD.MOV.U32 R2, RZ, RZ, R14 ;  /* 0x000000ffff027224 */ /* 0x001fd400078e000e */
[----:B------:R-:W-:Y:S05]  /*f250*/  WARPSYNC.COLLECTIVE R15, `(.L_x_275) ;  /* 0x000000000f087348 */ /* 0x000fea0003c00000 */
[----:B------:R0:W1:Y:S02]  /*f260*/  SHFL.IDX P6, R14, R13, R12, R11 ;  /* 0x0000000c0d0e7389 */ /* 0x00006400000c000b */
[----:B01----:R-:W-:Y:S01]  /*f270*/  ENDCOLLECTIVE ;  /* 0x000000000000791b */ /* 0x003fe20003800000 */
.L_x_275:
        /* <DEDUP_REMOVED lines=8> */
.L_x_276:
[----:B------:R-:W-:Y:S01]  /*f300*/  @!PT LDS RZ, [RZ] ;  /* 0x00000000fffff984 */ /* 0x000fe20000000800 */
[----:B------:R-:W-:Y:S01]  /*f310*/  @!PT LDS RZ, [RZ] ;  /* 0x00000000fffff984 */ /* 0x000fe20000000800 */
[----:B------:R-:W-:Y:S01]  /*f320*/  @!PT LDS RZ, [RZ] ;  /* 0x00000000fffff984 */ /* 0x000fe20000000800 */
[----:B------:R0:W-:Y:S01]  /*f330*/  @!P1 LDGSTS.E.BYPASS.LTC128B.128 [R20+0xc000], desc[UR50][R2.64], !P0 ;  /* 0x0c00000002149fae */ /* 0x0001e2000c101d72 */
[----:B------:R-:W-:Y:S02]  /*f340*/  IMAD.MOV.U32 R13, RZ, RZ, R0 ;  /* 0x000000ffff0d7224 */ /* 0x000fe400078e0000 */
[----:B------:R-:W-:-:S05]  /*f350*/  VIADD R0, R25, 0x60 ;  /* 0x0000006019007836 */ /* 0x000fca0000000000 */
[----:B------:R-:W-:Y:S01]  /*f360*/  ISETP.GE.AND P1, PT, R0, R7, PT ;  /* 0x000000070000720c */ /* 0x000fe20003f26270 */
[----:B------:R-:W-:-:S12]  /*f370*/  IMAD.MOV.U32 R5, RZ, RZ, R14 ;  /* 0x000000ffff057224 */ /* 0x000fd800078e000e */
[----:B0-----:R-:W-:Y:S05]  /*f380*/  WARPSYNC.COLLECTIVE R15, `(.L_x_277) ;  /* 0x000000000f087348 */ /* 0x001fea0003c00000 */
[----:B------:R1:W2:Y:S02]  /*f390*/  SHFL.IDX P6, R14, R13, R12, R11 ;  /* 0x0000000c0d0e7389 */ /* 0x0002a400000c000b */
[----:B012---:R-:W-:Y:S01]  /*f3a0*/  ENDCOLLECTIVE ;  /* 0x000000000000791b */ /* 0x007fe20003800000 */
.L_x_277:
[----:B------:R-:W-:Y:S02]  /*f3b0*/  IMAD.MOV.U32 R13, RZ, RZ, R6 ;  /* 0x000000ffff0d7224 */ /* 0x000fe400078e0006 */
[----:B------:R-:W-:Y:S02]  /*f3c0*/  IMAD.MOV.U32 R12, RZ, RZ, RZ ;  /* 0x000000ffff0c7224 */ /* 0x000fe400078e00ff */
[----:B------:R-:W-:-:S07]  /*f3d0*/  IMAD.MOV.U32 R8, RZ, RZ, R14 ;  /* 0x000000ffff087224 */ /* 0x000fce00078e000e */
[----:B------:R-:W-:Y:S05]  /*f3e0*/  WARPSYNC.COLLECTIVE R15, `(.L_x_278) ;  /* 0x000000000f087348 */ /* 0x000fea0003c00000 */
[----:B------:R0:W1:Y:S02]  /*f3f0*/  SHFL.IDX P6, R14, R13, R12, R11 ;  /* 0x0000000c0d0e7389 */ /* 0x00006400000c000b */
[----:B01----:R-:W-:Y:S01]  /*f400*/  ENDCOLLECTIVE ;  /* 0x000000000000791b */ /* 0x003fe20003800000 */
.L_x_278:
        /* <DEDUP_REMOVED lines=11> */
.L_x_279:
[----:B------:R-:W-:-:S05]  /*f4c0*/  VIADD R2, R25, 0x80 ;  /* 0x0000008019027836 */ /* 0x000fca0000000000 */
[----:B------:R-:W-:Y:S01]  /*f4d0*/  ISETP.GE.AND P2, PT, R2, R7, PT ;  /* 0x000000070200720c */ /* 0x000fe20003f46270 */
[----:B------:R-:W-:Y:S02]  /*f4e0*/  IMAD.MOV.U32 R13, RZ, RZ, R6 ;  /* 0x000000ffff0d7224 */ /* 0x000fe400078e0006 */
[----:B------:R-:W-:-:S10]  /*f4f0*/  IMAD.MOV.U32 R12, RZ, RZ, 0x1 ;  /* 0x00000001ff0c7424 */ /* 0x000fd400078e00ff */
[----:B------:R-:W-:-:S13]  /*f500*/  @!P2 IADD3 R2, P1, R21, R14, RZ ;  /* 0x0000000e1502a210 */ /* 0x000fda0007f3e0ff */
[----:B------:R-:W-:Y:S05]  /*f510*/  WARPSYNC.COLLECTIVE R15, `(.L_x_280) ;  /* 0x000000000f087348 */ /* 0x000fea0003c00000 */
[----:B------:R0:W1:Y:S02]  /*f520*/  SHFL.IDX P6, R14, R13, R12, R11 ;  /* 0x0000000c0d0e7389 */ /* 0x00006400000c000b */
[----:B01----:R-:W-:Y:S01]  /*f530*/  ENDCOLLECTIVE ;  /* 0x000000000000791b */ /* 0x003fe20003800000 */
.L_x_280:
        /* <DEDUP_REMOVED lines=10> */
.L_x_281:
[----:B------:R-:W-:Y:S05]  /*f5e0*/  BRA `(.L_x_282) ;  /* 0xffffffd000c47947 */ /* 0x000fea000383ffff */
.L_x_208:
[----:B0-----:R0:W1:Y:S02]  /*f5f0*/  SYNCS.PHASECHK.TRANS64.TRYWAIT P0, [R16+URZ+0x13220], R3 ;  /* 0x01322003100075a7 */ /* 0x001064000800017f */
[----:B-1----:R-:W-:Y:S05]  /*f600*/  @!P0 NANOSLEEP.SYNCS 0x989680 ;  /* 0x009896800000895d */ /* 0x002fea0003900000 */
[----:B------:R-:W1:Y:S02]  /*f610*/  @!P0 SYNCS.PHASECHK.TRANS64 P0, [R16+URZ+0x13220], R3 ;  /* 0x01322003100085a7 */ /* 0x000e64000800007f */
[----:B-1----:R-:W-:Y:S05]  /*f620*/  @!P0 BRA `(.L_x_208) ;  /* 0xfffffffc00f08947 */ /* 0x002fea000383ffff */
[----:B------:R-:W-:Y:S05]  /*f630*/  BRA `(.L_x_283) ;  /* 0xffffffd4002c7947 */ /* 0x000fea000383ffff */
.L_x_214:
[----:B0-----:R0:W1:Y:S02]  /*f640*/  SYNCS.PHASECHK.TRANS64.TRYWAIT P0, [R4+URZ+0x13280], R3 ;  /* 0x01328003040075a7 */ /* 0x001064000800017f */
[----:B-1----:R-:W-:Y:S05]  /*f650*/  @!P0 NANOSLEEP.SYNCS 0x989680 ;  /* 0x009896800000895d */ /* 0x002fea0003900000 */
[----:B------:R-:W1:Y:S02]  /*f660*/  @!P0 SYNCS.PHASECHK.TRANS64 P0, [R4+URZ+0x13280], R3 ;  /* 0x01328003040085a7 */ /* 0x000e64000800007f */
[----:B-1----:R-:W-:Y:S05]  /*f670*/  @!P0 BRA `(.L_x_214) ;  /* 0xfffffffc00f08947 */ /* 0x002fea000383ffff */
[----:B------:R-:W-:Y:S05]  /*f680*/  BRA `(.L_x_284) ;  /* 0xffffffd400c87947 */ /* 0x000fea000383ffff */
.L_x_219:
[----:B-1----:R1:W2:Y:S02]  /*f690*/  SYNCS.PHASECHK.TRANS64.TRYWAIT P0, [R4+URZ+0x13240], R3 ;  /* 0x01324003040075a7 */ /* 0x0022a4000800017f */
[----:B--2---:R-:W-:Y:S05]  /*f6a0*/  @!P0 NANOSLEEP.SYNCS 0x989680 ;  /* 0x009896800000895d */ /* 0x004fea0003900000 */
[----:B------:R-:W2:Y:S02]  /*f6b0*/  @!P0 SYNCS.PHASECHK.TRANS64 P0, [R4+URZ+0x13240], R3 ;  /* 0x01324003040085a7 */ /* 0x000ea4000800007f */
[----:B--2---:R-:W-:Y:S05]  /*f6c0*/  @!P0 BRA `(.L_x_219) ;  /* 0xfffffffc00f08947 */ /* 0x004fea000383ffff */
[----:B------:R-:W-:Y:S05]  /*f6d0*/  BRA `(.L_x_285) ;  /* 0xffffffd800447947 */ /* 0x000fea000383ffff */
.L_x_225:
[----:B0-----:R0:W1:Y:S02]  /*f6e0*/  SYNCS.PHASECHK.TRANS64.TRYWAIT P0, [R3+URZ+0x13270], R2 ;  /* 0x01327002030075a7 */ /* 0x001064000800017f */
[----:B-1----:R-:W-:Y:S05]  /*f6f0*/  @!P0 NANOSLEEP.SYNCS 0x989680 ;  /* 0x009896800000895d */ /* 0x002fea0003900000 */
[----:B------:R-:W1:Y:S02]  /*f700*/  @!P0 SYNCS.PHASECHK.TRANS64 P0, [R3+URZ+0x13270], R2 ;  /* 0x01327002030085a7 */ /* 0x000e64000800007f */
[----:B-1----:R-:W-:Y:S05]  /*f710*/  @!P0 BRA `(.L_x_225) ;  /* 0xfffffffc00f08947 */ /* 0x002fea000383ffff */
[----:B------:R-:W-:Y:S05]  /*f720*/  BRA `(.L_x_286) ;  /* 0xffffffd800e07947 */ /* 0x000fea000383ffff */
.L_x_227:
[----:B0-----:R0:W1:Y:S02]  /*f730*/  SYNCS.PHASECHK.TRANS64.TRYWAIT P0, [R3+URZ+0x13260], R2 ;  /* 0x01326002030075a7 */ /* 0x001064000800017f */
[----:B-1----:R-:W-:Y:S05]  /*f740*/  @!P0 NANOSLEEP.SYNCS 0x989680 ;  /* 0x009896800000895d */ /* 0x002fea0003900000 */
[----:B------:R-:W1:Y:S02]  /*f750*/  @!P0 SYNCS.PHASECHK.TRANS64 P0, [R3+URZ+0x13260], R2 ;  /* 0x01326002030085a7 */ /* 0x000e64000800007f */
[----:B-1----:R-:W-:Y:S05]  /*f760*/  @!P0 BRA `(.L_x_227) ;  /* 0xfffffffc00f08947 */ /* 0x002fea000383ffff */
[----:B------:R-:W-:Y:S05]  /*f770*/  BRA `(.L_x_287) ;  /* 0xffffffd800e87947 */ /* 0x000fea000383ffff */
.L_x_234:
[----:B0-----:R0:W1:Y:S02]  /*f780*/  SYNCS.PHASECHK.TRANS64.TRYWAIT P1, [R2+URZ+0x13270], R3 ;  /* 0x01327003020075a7 */ /* 0x001064000802017f */
[----:B-1----:R-:W-:Y:S05]  /*f790*/  @!P1 NANOSLEEP.SYNCS 0x989680 ;  /* 0x009896800000995d */ /* 0x002fea0003900000 */
[----:B------:R-:W1:Y:S02]  /*f7a0*/  @!P1 SYNCS.PHASECHK.TRANS64 P1, [R2+URZ+0x13270], R3 ;  /* 0x01327003020095a7 */ /* 0x000e64000802007f */
[----:B-1----:R-:W-:Y:S05]  /*f7b0*/  @!P1 BRA `(.L_x_234) ;  /* 0xfffffffc00f09947 */ /* 0x002fea000383ffff */
[----:B------:R-:W-:Y:S05]  /*f7c0*/  BRA `(.L_x_288) ;  /* 0xffffffe0002c7947 */ /* 0x000fea000383ffff */
.L_x_236:
[----:B0-----:R0:W1:Y:S02]  /*f7d0*/  SYNCS.PHASECHK.TRANS64.TRYWAIT P1, [R2+URZ+0x13260], R5 ;  /* 0x01326005020075a7 */ /* 0x001064000802017f */
[----:B-1----:R-:W-:Y:S05]  /*f7e0*/  @!P1 NANOSLEEP.SYNCS 0x989680 ;  /* 0x009896800000995d */ /* 0x002fea0003900000 */
[----:B------:R-:W1:Y:S02]  /*f7f0*/  @!P1 SYNCS.PHASECHK.TRANS64 P1, [R2+URZ+0x13260], R5 ;  /* 0x01326005020095a7 */ /* 0x000e64000802007f */
[----:B-1----:R-:W-:Y:S05]  /*f800*/  @!P1 BRA `(.L_x_236) ;  /* 0xfffffffc00f09947 */ /* 0x002fea000383ffff */
[----:B------:R-:W-:Y:S05]  /*f810*/  BRA `(.L_x_289) ;  /* 0xffffffe000347947 */ /* 0x000fea000383ffff */
.L_x_247:
[----:B0-----:R0:W2:Y:S02]  /*f820*/  SYNCS.PHASECHK.TRANS64.TRYWAIT P0, [R7+URZ+0x13220], R0 ;  /* 0x01322000070075a7 */ /* 0x0010a4000800017f */
[----:B--2---:R-:W-:Y:S05]  /*f830*/  @!P0 NANOSLEEP.SYNCS 0x989680 ;  /* 0x009896800000895d */ /* 0x004fea0003900000 */
[----:B------:R-:W2:Y:S02]  /*f840*/  @!P0 SYNCS.PHASECHK.TRANS64 P0, [R7+URZ+0x13220], R0 ;  /* 0x01322000070085a7 */ /* 0x000ea4000800007f */
[----:B--2---:R-:W-:Y:S05]  /*f850*/  @!P0 BRA `(.L_x_247) ;  /* 0xfffffffc00f08947 */ /* 0x004fea000383ffff */
[----:B------:R-:W-:Y:S05]  /*f860*/  BRA `(.L_x_290) ;  /* 0xfffffff0000c7947 */ /* 0x000fea000383ffff */
.L_x_248:
[----:B------:R-:W2:Y:S01]  /*f870*/  S2R R2, SR_TID.X ;  /* 0x0000000000027919 */ /* 0x000ea20000002100 */
[----:B------:R-:W-:Y:S01]  /*f880*/  BSSY B0, `(.L_x_291) ;  /* 0x000000a000007945 */ /* 0x000fe20003800000 */
[----:B------:R-:W-:Y:S02]  /*f890*/  IMAD.MOV.U32 R12, RZ, RZ, RZ ;  /* 0x000000ffff0c7224 */ /* 0x000fe400078e00ff */
[----:B------:R-:W-:Y:S02]  /*f8a0*/  IMAD.MOV.U32 R11, RZ, RZ, 0x1f ;  /* 0x0000001fff0b7424 */ /* 0x000fe400078e00ff */
[----:B------:R-:W-:Y:S01]  /*f8b0*/  IMAD.MOV.U32 R15, RZ, RZ, -0x1 ;  /* 0xffffffffff0f7424 */ /* 0x000fe200078e00ff */
[----:B--2---:R-:W-:-:S04]  /*f8c0*/  SHF.R.U32.HI R2, RZ, 0x5, R2 ;  /* 0x00000005ff027819 */ /* 0x004fc80000011602 */
[----:B------:R-:W-:-:S05]  /*f8d0*/  LOP3.LUT R2, R2, 0x3, RZ, 0xc0, !PT ;  /* 0x0000000302027812 */ /* 0x000fca00078ec0ff */
[----:B------:R-:W-:-:S07]  /*f8e0*/  IMAD.MOV.U32 R13, RZ, RZ, R2 ;  /* 0x000000ffff0d7224 */ /* 0x000fce00078e0002 */
[----:B01----:R-:W-:Y:S05]  /*f8f0*/  WARPSYNC.COLLECTIVE R15, `(.L_x_292) ;  /* 0x000000000f087348 */ /* 0x003fea0003c00000 */
[----:B------:R2:W3:Y:S02]  /*f900*/  SHFL.IDX P6, R14, R13, R12, R11 ;  /* 0x0000000c0d0e7389 */ /* 0x0004e400000c000b */
[----:B0123--:R-:W-:Y:S01]  /*f910*/  ENDCOLLECTIVE ;  /* 0x000000000000791b */ /* 0x00ffe20003800000 */
.L_x_292:
[----:B------:R-:W-:Y:S05]  /*f920*/  BSYNC B0 ;  /* 0x0000000000007941 */ /* 0x000fea0003800000 */
.L_x_291:
[----:B------:R-:W-:Y:S05]  /*f930*/  BRA `(.L_x_293) ;  /* 0xffffffec00f47947 */ /* 0x000fea000383ffff */
.L_x_251:
[----:B------:R-:W-:Y:S01]  /*f940*/  BSSY B1, `(.L_x_294) ;  /* 0x0000006000017945 */ /* 0x000fe20003800000 */
[----:B------:R-:W-:-:S07]  /*f950*/  IMAD.MOV.U32 R15, RZ, RZ, -0x1 ;  /* 0xffffffffff0f7424 */ /* 0x000fce00078e00ff */
[----:B01----:R-:W-:Y:S05]  /*f960*/  WARPSYNC.COLLECTIVE R15, `(.L_x_295) ;  /* 0x000000000f0c7348 */ /* 0x003fea0003c00000 */
[----:B------:R-:W-:Y:S02]  /*f970*/  ELECT P6, UR62, PT ;  /* 0x00000000003e782f */ /* 0x000fe400038c0000 */
[----:B------:R-:W-:Y:S01]  /*f980*/  MOV R14, UR62 ;  /* 0x0000003e000e7c02 */ /* 0x000fe20008000f00 */
[----:B01----:R-:W-:Y:S10]  /*f990*/  ENDCOLLECTIVE ;  /* 0x000000000000791b */ /* 0x003ff40003800000 */
.L_x_295:
[----:B------:R-:W-:Y:S05]  /*f9a0*/  BSYNC B1 ;  /* 0x0000000000017941 */ /* 0x000fea0003800000 */
.L_x_294:
[----:B------:R-:W-:Y:S05]  /*f9b0*/  BRA `(.L_x_296) ;  /* 0xffffffec00ec7947 */ /* 0x000fea000383ffff */
.L_x_253:
[----:B0-----:R0:W2:Y:S02]  /*f9c0*/  SYNCS.PHASECHK.TRANS64.TRYWAIT P1, [R5+URZ], R4 ;  /* 0x00000004050075a7 */ /* 0x0010a4000802017f */
[----:B--2---:R-:W-:Y:S05]  /*f9d0*/  @!P1 NANOSLEEP.SYNCS 0x989680 ;  /* 0x009896800000995d */ /* 0x004fea0003900000 */
[----:B------:R-:W2:Y:S02]  /*f9e0*/  @!P1 SYNCS.PHASECHK.TRANS64 P1, [R5+URZ], R4 ;  /* 0x00000004050095a7 */ /* 0x000ea4000802007f */
[----:B--2---:R-:W-:Y:S05]  /*f9f0*/  @!P1 BRA `(.L_x_253) ;  /* 0xfffffffc00f09947 */ /* 0x004fea000383ffff */
[----:B------:R-:W-:Y:S05]  /*fa00*/  BRA `(.L_x_297) ;  /* 0xfffffff000207947 */ /* 0x000fea000383ffff */
.L_x_254:
[----:B--2---:R2:W3:Y:S02]  /*fa10*/  SYNCS.PHASECHK.TRANS64.TRYWAIT P1, [R3+URZ], R0 ;  /* 0x00000000030075a7 */ /* 0x0044e4000802017f */
[----:B---3--:R-:W-:Y:S05]  /*fa20*/  @!P1 NANOSLEEP.SYNCS 0x989680 ;  /* 0x009896800000995d */ /* 0x008fea0003900000 */
[----:B------:R-:W3:Y:S02]  /*fa30*/  @!P1 SYNCS.PHASECHK.TRANS64 P1, [R3+URZ], R0 ;  /* 0x00000000030095a7 */ /* 0x000ee4000802007f */
[----:B---3--:R-:W-:Y:S05]  /*fa40*/  @!P1 BRA `(.L_x_254) ;  /* 0xfffffffc00f09947 */ /* 0x008fea000383ffff */
[----:B------:R-:W-:Y:S05]  /*fa50*/  BRA `(.L_x_298) ;  /* 0xfffffff000147947 */ /* 0x000fea000383ffff */
.L_x_256:
[----:B--2---:R2:W3:Y:S02]  /*fa60*/  SYNCS.PHASECHK.TRANS64.TRYWAIT P1, [R3+URZ+0x13260], R4 ;  /* 0x01326004030075a7 */ /* 0x0044e4000802017f */
[----:B---3--:R-:W-:Y:S05]  /*fa70*/  @!P1 NANOSLEEP.SYNCS 0x989680 ;  /* 0x009896800000995d */ /* 0x008fea0003900000 */
[----:B------:R-:W3:Y:S02]  /*fa80*/  @!P1 SYNCS.PHASECHK.TRANS64 P1, [R3+URZ+0x13260], R4 ;  /* 0x01326004030095a7 */ /* 0x000ee4000802007f */
[----:B---3--:R-:W-:Y:S05]  /*fa90*/  @!P1 BRA `(.L_x_256) ;  /* 0xfffffffc00f09947 */ /* 0x008fea000383ffff */
[----:B------:R-:W-:Y:S05]  /*faa0*/  BRA `(.L_x_299) ;  /* 0xfffffff000147947 */ /* 0x000fea000383ffff */
.L_x_258:
[----:B0-----:R0:W3:Y:S02]  /*fab0*/  SYNCS.PHASECHK.TRANS64.TRYWAIT P1, [R5+URZ+0x13260], R0 ;  /* 0x01326000050075a7 */ /* 0x0010e4000802017f */
[----:B---3--:R-:W-:Y:S05]  /*fac0*/  @!P1 NANOSLEEP.SYNCS 0x989680 ;  /* 0x009896800000995d */ /* 0x008fea0003900000 */
[----:B------:R-:W3:Y:S02]  /*fad0*/  @!P1 SYNCS.PHASECHK.TRANS64 P1, [R5+URZ+0x13260], R0 ;  /* 0x01326000050095a7 */ /* 0x000ee4000802007f */
[----:B---3--:R-:W-:Y:S05]  /*fae0*/  @!P1 BRA `(.L_x_258) ;  /* 0xfffffffc00f09947 */ /* 0x008fea000383ffff */
[----:B------:R-:W-:Y:S05]  /*faf0*/  BRA `(.L_x_300) ;  /* 0xfffffff000147947 */ /* 0x000fea000383ffff */
.L_x_260:
[----:B---3--:R3:W4:Y:S02]  /*fb00*/  SYNCS.PHASECHK.TRANS64.TRYWAIT P0, [R3+URZ+0x13280], R4 ;  /* 0x01328004030075a7 */ /* 0x008724000800017f */
[----:B----4-:R-:W-:Y:S05]  /*fb10*/  @!P0 NANOSLEEP.SYNCS 0x989680 ;  /* 0x009896800000895d */ /* 0x010fea0003900000 */
[----:B------:R-:W4:Y:S02]  /*fb20*/  @!P0 SYNCS.PHASECHK.TRANS64 P0, [R3+URZ+0x13280], R4 ;  /* 0x01328004030085a7 */ /* 0x000f24000800007f */
[----:B----4-:R-:W-:Y:S05]  /*fb30*/  @!P0 BRA `(.L_x_260) ;  /* 0xfffffffc00f08947 */ /* 0x010fea000383ffff */
[----:B------:R-:W-:Y:S05]  /*fb40*/  BRA `(.L_x_261) ;  /* 0xfffffff000107947 */ /* 0x000fea000383ffff */
.L_x_301:
        /* <DEDUP_REMOVED lines=11> */
.L_x_2188:


//--------------------- .text._ZN7cutlass13device_kernelIN5flash11enable_sm90INS1_16FlashAttnFwdSm90INS1_25CollectiveMainloopFwdSm90ILi2EN4cute5tupleIJNS5_1CILi1EEES8_S8_EEENS6_IJNS7_ILi192EEENS7_ILi160EEENS7_ILi64EEEEEELi64ENS_12float_e4m3_tEfNS_4arch4Sm90ELb0ELb0ELb0ELb1ELb0ELb1ELb0ELb1ELb1ELb1ELb1ELb0EEENS1_21CollectiveEpilogueFwdINS6_IJSA_SC_SB_EEES9_NS_10bfloat16_tESG_Li384ELb1ELb1ELb1ELb1EEENS1_36VarlenDynamicPersistentTileSchedulerILi192ELi160ELi384ELi128ELb1ELb1ELb1ELb0ELb1ELb1EEEEEEEEEvNT_6ParamsE --------------------------
	.section	.text._ZN7cutlass13device_kernelIN5flash11enable_sm90INS1_16FlashAttnFwdSm90INS1_25CollectiveMainloopFwdSm90ILi2EN4cute5tupleIJNS5_1CILi1EEES8_S8_EEENS6_IJNS7_ILi192EEENS7_ILi160EEENS7_ILi64EEEEEELi64ENS_12float_e4m3_tEfNS_4arch4Sm90ELb0ELb0ELb0ELb1ELb0ELb1ELb0ELb1ELb1ELb1ELb1ELb0EEENS1_21CollectiveEpilogueFwdINS6_IJSA_SC_SB_EEES9_NS_10bfloat16_tESG_Li384ELb1ELb1ELb1ELb1EEENS1_36VarlenDynamicPersistentTileSchedulerILi192ELi160ELi384ELi128ELb1ELb1ELb1ELb0ELb1ELb1EEEEEEEEEvNT_6ParamsE,"ax",@progbits
	.align	128
.text._ZN7cutlass13device_kernelIN5flash11enable_sm90INS1_16FlashAttnFwdSm90INS1_25CollectiveMainloopFwdSm90ILi2EN4cute5tupleIJNS5_1CILi1EEES8_S8_EEENS6_IJNS7_ILi192EEENS7_ILi160EEENS7_ILi64EEEEEELi64ENS_12float_e4m3_tEfNS_4arch4Sm90ELb0ELb0ELb0ELb1ELb0ELb1ELb0ELb1ELb1ELb1ELb1ELb0EEENS1_21CollectiveEpilogueFwdINS6_IJSA_SC_SB_EEES9_NS_10bfloat16_tESG_Li384ELb1ELb1ELb1ELb1EEENS1_36VarlenDynamicPersistentTileSchedulerILi192ELi160ELi384ELi128ELb1ELb1ELb1ELb0ELb1ELb1EEEEEEEEEvNT_6ParamsE:
        .type           _ZN7cutlass13device_kernelIN5flash11enable_sm90INS1_16FlashAttnFwdSm90INS1_25CollectiveMainloopFwdSm90ILi2EN4cute5tupleIJNS5_1CILi1EEES8_S8_EEENS6_IJNS7_ILi192EEENS7_ILi160EEENS7_ILi64EEEEEELi64ENS_12float_e4m3_tEfNS_4arch4Sm90ELb0ELb0ELb0ELb1ELb0ELb1ELb0ELb1ELb1ELb1ELb1ELb0EEENS1_21CollectiveEpilogueFwdINS6_IJSA_SC_SB_EEES9_NS_10bfloat16_tESG_Li384ELb1ELb1ELb1ELb1EEENS1_36VarlenDynamicPersistentTileSchedulerILi192ELi160ELi384ELi128ELb1ELb1ELb1ELb0ELb1ELb1EEEEEEEEEvNT_6ParamsE,@function
        .size           _ZN7cutlass13device_kernelIN5flash11enable_sm90INS1_16FlashAttnFwdSm90INS1_25CollectiveMainloopFwdSm90ILi2EN4cute5tupleIJNS5_1CILi1EEES8_S8_EEENS6_IJNS7_ILi192EEENS7_ILi160EEENS7_ILi64EEEEEELi64ENS_12float_e4m3_tEfNS_4arch4Sm90ELb0ELb0ELb0ELb1ELb0ELb1ELb0ELb1ELb1ELb1ELb1ELb0EEENS1_21CollectiveEpilogueFwdINS6_IJSA_SC_SB_EEES9_NS_10bfloat16_tESG_Li384ELb1ELb1ELb1ELb1EEENS1_36VarlenDynamicPersistentTileSchedulerILi192ELi160ELi384ELi128ELb1ELb1ELb1ELb0ELb1ELb1EEEEEEEEEvNT_6ParamsE,(.L_x_2189 - _ZN7cutlass13device_kernelIN5flash11enable_sm90INS1_16FlashAttnFwdSm90INS1_25CollectiveMainloopFwdSm90ILi2EN4cute5tupleIJNS5_1CILi1EEES8_S8_EEENS6_IJNS7_ILi192EEENS7_ILi160EEENS7_ILi64EEEEEELi64ENS_12float_e4m3_tEfNS_4arch4Sm90ELb0ELb0ELb0ELb1ELb0ELb1ELb0ELb1ELb1ELb1ELb1ELb0EEENS1_21CollectiveEpilogueFwdINS6_IJSA_SC_SB_EEES9_NS_10bfloat16_tESG_Li384ELb1ELb1ELb1ELb1EEENS1_36VarlenDynamicPersistentTileSchedulerILi192ELi160ELi384ELi128ELb1ELb1ELb1ELb0ELb1ELb1EEEEEEEEEvNT_6ParamsE)
        .other          _ZN7cutlass13device_kernelIN5flash11enable_sm90INS1_16FlashAttnFwdSm90INS1_25CollectiveMainloopFwdSm90ILi2EN4cute5tupleIJNS5_1CILi1EEES8_S8_EEENS6_IJNS7_ILi192EEENS7_ILi160EEENS7_ILi64EEEEEELi64ENS_12float_e4m3_tEfNS_4arch4Sm90ELb0ELb0ELb0ELb1ELb0ELb1ELb0ELb1ELb1ELb1ELb1ELb0EEENS1_21CollectiveEpilogueFwdINS6_IJSA_SC_SB_EEES9_NS_10bfloat16_tESG_Li384ELb1ELb1ELb1ELb1EEENS1_36VarlenDynamicPersistentTileSchedulerILi192ELi160ELi384ELi128ELb1ELb1ELb1ELb0ELb1ELb1EEEEEEEEEvNT_6ParamsE,@"STO_CUDA_ENTRY STV_DEFAULT"
_ZN7cutlass13device_kernelIN5flash11enable_sm90INS1_16FlashAttnFwdSm90INS1_25CollectiveMainloopFwdSm90ILi2EN4cute5tupleIJNS5_1CILi1EEES8_S8_EEENS6_IJNS7_ILi192EEENS7_ILi160EEENS7_ILi64EEEEEELi64ENS_12float_e4m3_tEfNS_4arch4Sm90ELb0ELb0ELb0ELb1ELb0ELb1ELb0ELb1ELb1ELb1ELb1ELb0EEENS1_21CollectiveEpilogueFwdINS6_IJSA_SC_SB_EEES9_NS_10bfloat16_tESG_Li384ELb1ELb1ELb1ELb1EEENS1_36VarlenDynamicPersistentTileSchedulerILi192ELi160ELi384ELi128ELb1ELb1ELb1ELb0ELb1ELb1EEEEEEEEEvNT_6ParamsE:
[----:B------:R-:W0:Y:S02]  /*0000*/  LDC R1, c[0x0][0x28] ;  /* 0x00000a00ff017b82 */ /* 0x000e240000000800 */
[----:B0-----:R-:W-:Y:S01]  /*0010*/  VIADD R1, R1, 0xffffff68 ;  /* 0xffffff6801017836 */ /* 0x001fe20000000000 */
[----:B------:R-:W0:Y:S01]  /*0020*/  S2R R3, SR_TID.X ;  /* 0x0000000000037919 */ /* 0x000e220000002100 */
[----:B------:R-:W-:Y:S01]  /*0030*/  ELECT P0, URZ, PT ;  /* 0x00000000003f782f */ /* 0x000fe20003800000 */
[----:B------:R-:W-:Y:S01]  /*0040*/  BSSY B0, `(.L_x_302) ;  /* 0x0000013000007945 */ /* 0x000fe20003800000 */
[----:B0-----:R-:W-:-:S05]  /*0050*/  SHF.R.U32.HI R0, RZ, 0x5, R3 ;  /* 0x00000005ff007819 */ /* 0x001fca0000011603 */
[----:B------:R-:W0:Y:S02]  /*0060*/  SHFL.IDX PT, R2, R0, RZ, 0x1f ;  /* 0x00001fff00027589 */ /* 0x000e2400000e0000 */
[----:B0-----:R-:W-:-:S13]  /*0070*/  ISETP.EQ.AND P0, PT, R2, RZ, P0 ;  /* 0x000000ff0200720c */ /* 0x001fda0000702270 */
[----:B------:R-:W-:Y:S05]  /*0080*/  @!P0 BRA `(.L_x_303) ;  /* 0x0000000000388947 */ /* 0x000fea0003800000 */
[----:B------:R-:W-:Y:S02]  /*0090*/  ULDC.64 UR4, c[0x0][0x198] ;  /* 0x0000660000047ab9 */ /* 0x000fe40000000a00 */
[----:B------:R-:W-:Y:S02]  /*00a0*/  UIADD3 UR6, UP0, UR4, 0x370, URZ ;  /* 0x0000037004067890 */ /* 0x000fe4000ff1e03f */
[----:B------:R-:W-:Y:S02]  /*00b0*/  UIADD3 UR8, UP1, UR4, 0x470, URZ ;  /* 0x0000047004087890 */ /* 0x000fe4000ff3e03f */
[----:B------:R-:W-:Y:S02]  /*00c0*/  UIADD3 UR10, UP2, UR4, 0x570, URZ ;  /* 0x00000570040a7890 */ /* 0x000fe4000ff5e03f */
[----:B------:R-:W-:Y:S02]  /*00d0*/  UIADD3 UR4, UP3, UR4, 0x670, URZ ;  /* 0x0000067004047890 */ /* 0x000fe4000ff7e03f */
[----:B------:R-:W-:-:S02]  /*00e0*/  UIADD3.X UR7, URZ, UR5, URZ, UP0, !UPT ;  /* 0x000000053f077290 */ /* 0x000fc400087fe43f */
[----:B------:R-:W-:Y:S02]  /*00f0*/  UIADD3.X UR9, URZ, UR5, URZ, UP1, !UPT ;  /* 0x000000053f097290 */ /* 0x000fe40008ffe43f */
[----:B------:R-:W-:Y:S02]  /*0100*/  UIADD3.X UR11, URZ, UR5, URZ, UP2, !UPT ;  /* 0x000000053f0b7290 */ /* 0x000fe400097fe43f */
[----:B------:R-:W-:-:S03]  /*0110*/  UIADD3.X UR5, URZ, UR5, URZ, UP3, !UPT ;  /* 0x000000053f057290 */ /* 0x000fc60009ffe43f */
[----:B------:R0:W-:Y:S02]  /*0120*/  UTMACCTL.PF [UR6] ;  /* 0x00000000060079b9 */ /* 0x0001e40008040000 */
[----:B------:R0:W-:Y:S02]  /*0130*/  UTMACCTL.PF [UR8] ;  /* 0x00000000080079b9 */ /* 0x0001e40008040000 */
[----:B------:R0:W-:Y:S02]  /*0140*/  UTMACCTL.PF [UR10] ;  /* 0x000000000a0079b9 */ /* 0x0001e40008040000 */
[----:B------:R0:W-:Y:S02]  /*0150*/  UTMACCTL.PF [UR4] ;  /* 0x00000000040079b9 */ /* 0x0001e40008040000 */
[----:B0-----:R-:W-:Y:S01]  /*0160*/  NOP ;  /* 0x0000000000007918 */ /* 0x001fe20000000000 */
.L_x_303:
[----:B------:R-:W-:Y:S05]  /*0170*/  BSYNC B0 ;  /* 0x0000000000007941 */ /* 0x000fea0003800000 */
.L_x_302:
[----:B------:R-:W-:Y:S01]  /*0180*/  VOTEU.ANY UP0, P0 ;  /* 0x00000000003f7886 */ /* 0x000fe20000000100 */
[----:B------:R-:W0:Y:S01]  /*0190*/  SHFL.IDX PT, R2, R0, RZ, 0x1f ;  /* 0x00001fff00027589 */ /* 0x000e2200000e0000 */
[----:B------:R-:W-:Y:S01]  /*01a0*/  UMOV UR4, 0x80 ;  /* 0x0000008000047882 */ /* 0x000fe20000000000 */
[----:B------:R-:W-:Y:S01]  /*01b0*/  UMOV UR7, 0x180 ;  /* 0x0000018000077882 */ /* 0x000fe20000000000 */
[----:B------:R-:W-:Y:S01]  /*01c0*/  SHF.R.U32.HI R3, RZ, 0x7, R3 ;  /* 0x00000007ff037819 */ /* 0x000fe20000011603 */
[----:B------:R-:W1:Y:S01]  /*01d0*/  @UP0 S2UR UR8, SR_CgaCtaId ;  /* 0x00000000000809c3 */ /* 0x000e620000008800 */
[----:B------:R-:W-:Y:S01]  /*01e0*/  @UP0 UMOV UR6, 0x400 ;  /* 0x0000040000060882 */ /* 0x000fe20000000000 */
[----:B------:R-:W-:-:S04]  /*01f0*/  @UP0 UIADD3 UR4, -UR4, 0x100000, URZ ;  /* 0x0010000004040890 */ /* 0x000fc8000fffe13f */
[----:B------:R-:W-:Y:S02]  /*0200*/  @UP0 USHF.L.U32 UR5, UR4, 0xb, URZ ;  /* 0x0000000b04050899 */ /* 0x000fe4000800063f */
[----:B------:R-:W-:Y:S01]  /*0210*/  @UP0 USHF.L.U32 UR4, UR4, 0x1, URZ ;  /* 0x0000000104040899 */ /* 0x000fe2000800063f */
[----:B------:R-:W-:Y:S01]  /*0220*/  VOTEU.ANY UP1, P0 ;  /* 0x00000000003f7886 */ /* 0x000fe20000020100 */
[----:B0-----:R-:W-:Y:S02]  /*0230*/  ISETP.NE.AND P1, PT, R2, RZ, PT ;  /* 0x000000ff0200720c */ /* 0x001fe40003f25270 */
[----:B------:R0:W2:Y:S01]  /*0240*/  SHFL.IDX PT, R2, R3, RZ, 0x1f ;  /* 0x00001fff03027589 */ /* 0x0000a200000e0000 */
[----:B-1----:R-:W-:Y:S02]  /*0250*/  @UP0 ULEA UR8, UR8, UR6, 0x18 ;  /* 0x0000000608080291 */ /* 0x002fe4000f8ec03f */
[----:B------:R-:W-:-:S04]  /*0260*/  @UP0 UIADD3 UR6, -UR7, 0x100000, URZ ;  /* 0x0010000007060890 */ /* 0x000fc8000fffe13f */
[----:B------:R-:W-:Y:S02]  /*0270*/  @UP0 USHF.L.U32 UR7, UR6, 0xb, URZ ;  /* 0x0000000b06070899 */ /* 0x000fe4000800063f */
[----:B------:R-:W-:Y:S01]  /*0280*/  @UP0 USHF.L.U32 UR6, UR6, 0x1, URZ ;  /* 0x0000000106060899 */ /* 0x000fe2000800063f */
[----:B------:R-:W-:Y:S01]  /*0290*/  VOTEU.ANY UP0, P0 ;  /* 0x00000000003f7886 */ /* 0x000fe20000000100 */
[----:B------:R-:W1:Y:S04]  /*02a0*/  FENCE.VIEW.ASYNC.S ;  /* 0x00000000000073c6 */ /* 0x000e680000000000 */
[----:B-1----:R0:W1:Y:S06]  /*02b0*/  @UP0 SYNCS.EXCH.64 URZ, [UR8+0x13200], UR4 ;  /* 0x01320004083f05b2 */ /* 0x00206c0008000100 */
[----:B------:R0:W3:Y:S02]  /*02c0*/  @UP1 SYNCS.EXCH.64 URZ, [UR8+0x13220], UR6 ;  /* 0x01322006083f15b2 */ /* 0x0000e40008000100 */
[----:B0-----:R-:W-:Y:S05]  /*02d0*/  @P1 BRA `(.L_x_304) ;  /* 0x0000000000481947 */ /* 0x001fea0003800000 */
[----:B------:R-:W0:Y:S01]  /*02e0*/  S2UR UR5, SR_CgaCtaId ;  /* 0x00000000000579c3 */ /* 0x000e220000008800 */
        /* <DEDUP_REMOVED lines=15> */
[----:B------:R0:W0:Y:S01]  /*03e0*/  SYNCS.EXCH.64 URZ, [UR8+0x13248], UR6 ;  /* 0x01324806083f75b2 */ /* 0x0000220008000100 */
[----:B------:R-:W-:Y:S01]  /*03f0*/  NOP ;  /* 0x0000000000007918 */ /* 0x000fe20000000000 */
.L_x_304:
[----:B------:R-:W5:Y:S01]  /*0400*/  SHFL.IDX PT, R3, R0, RZ, 0x1f ;  /* 0x00001fff00037589 */ /* 0x000f6200000e0000 */
[----:B------:R-:W-:Y:S01]  /*0410*/  NOP ;  /* 0x0000000000007918 */ /* 0x000fe20000000000 */
[----:B-----5:R-:W-:-:S13]  /*0420*/  ISETP.NE.AND P0, PT, R3, RZ, PT ;  /* 0x000000ff0300720c */ /* 0x020fda0003f05270 */
        /* <DEDUP_REMOVED lines=17> */
[----:B------:R0:W0:Y:S01]  /*0540*/  SYNCS.EXCH.64 URZ, [UR8+0x13268], UR6 ;  /* 0x01326806083f75b2 */ /* 0x0000220008000100 */
[----:B------:R-:W-:Y:S01]  /*0550*/  NOP ;  /* 0x0000000000007918 */ /* 0x000fe20000000000 */
.L_x_305:
[----:B------:R-:W5:Y:S01]  /*0560*/  SHFL.IDX PT, R3, R0, RZ, 0x1f ;  /* 0x00001fff00037589 */ /* 0x000f6200000e0000 */
[----:B------:R-:W-:Y:S01]  /*0570*/  NOP ;  /* 0x0000000000007918 */ /* 0x000fe20000000000 */
[----:B-----5:R-:W-:-:S13]  /*0580*/  ISETP.NE.AND P0, PT, R3, RZ, PT ;  /* 0x000000ff0300720c */ /* 0x020fda0003f05270 */
        /* <DEDUP_REMOVED lines=13> */
[----:B------:R0:W0:Y:S01]  /*0660*/  SYNCS.EXCH.64 URZ, [UR6+0x13288], UR4 ;  /* 0x01328804063f75b2 */ /* 0x0000220008000100 */
[----:B------:R-:W-:Y:S01]  /*0670*/  NOP ;  /* 0x0000000000007918 */ /* 0x000fe20000000000 */
.L_x_306:
        /* <DEDUP_REMOVED lines=22> */
.L_x_307:
        /* <DEDUP_REMOVED lines=22> */
.L_x_308:
[----:B--2---:R-:W-:Y:S01]  /*0940*/  ISETP.NE.AND P0, PT, R2, RZ, PT ;  /* 0x000000ff0200720c */ /* 0x004fe20003f05270 */
[----:B------:R-:W-:Y:S01]  /*0950*/  IMAD.MOV.U32 R2, RZ, RZ, 0x1 ;  /* 0x00000001ff027424 */ /* 0x000fe200078e00ff */
[----:B------:R-:W-:Y:S01]  /*0960*/  NOP ;  /* 0x0000000000007918 */ /* 0x000fe20000000000 */
[----:B------:R-:W-:Y:S01]  /*0970*/  ULDC.64 UR40, c[0x0][0x208] ;  /* 0x0000820000287ab9 */ /* 0x000fe20000000a00 */
[----:B------:R-:W-:Y:S02]  /*0980*/  BSSY B8, `(.L_x_309) ;  /* 0x00015c8000087945 */ /* 0x000fe40003800000 */
[----:B------:R-:W-:-:S05]  /*0990*/  SEL R2, R2, 0x2, !P0 ;  /* 0x0000000202027807 */ /* 0x000fca0004000000 */
[----:B------:R2:W-:Y:S01]  /*09a0*/  STL [R1+0x38], R2 ;  /* 0x0000380201007387 */ /* 0x0005e20000100800 */
[----:B01-34-:R-:W-:Y:S06]  /*09b0*/  BAR.SYNC.DEFER_BLOCKING 0x0 ;  /* 0x0000000000007b1d */ /* 0x01bfec0000010000 */
[----:B------:R-:W-:Y:S05]  /*09c0*/  @!P0 BRA `(.L_x_310) ;  /* 0x000000f800b08947 */ /* 0x000fea0003800000 */
.L_x_311:
[----:B------:R-:W-:-:S08]  /*09d0*/  NOP ;  /* 0x0000000000007918 */ /* 0x000fd00000000000 */
[----:B------:R-:W0:Y:S02]  /*09e0*/  USETMAXREG.TRY_ALLOC.CTAPOOL UP0, 0xa0 ;  /* 0x000000a0000079c8 */ /* 0x000e240008000600 */
[----:B0-----:R-:W-:-:S13]  /*09f0*/  PLOP3.LUT P0, PT, PT, PT, UP0, 0x80, 0x0 ;  /* 0x000000000000781c */ /* 0x001fda0003f0f008 */
[----:B------:R-:W-:Y:S05]  /*0a00*/  @!P0 BRA `(.L_x_311) ;  /* 0xfffffffc00f08947 */ /* 0x000fea000383ffff */
[----:B------:R-:W0:Y:S08]  /*0a10*/  S2UR UR4, SR_CgaCtaId ;  /* 0x00000000000479c3 */ /* 0x000e300000008800 */
[----:B------:R-:W-:Y:S06]  /*0a20*/  BAR.ARV 0x8, 0x200 ;  /* 0x0208000000007b1d */ /* 0x000fec0000002000 */
[----:B------:R-:W-:-:S02]  /*0a30*/  MOV R16, 0x400 ;  /* 0x0000040000107802 */ /* 0x000fc40000000f00 */
[----:B------:R-:W-:Y:S01]  /*0a40*/  BAR.SYNC.DEFER_BLOCKING 0x5, 0x200 ;  /* 0x0148000000007b1d */ /* 0x000fe20000010000 */
[----:B0-----:R-:W-:-:S05]  /*0a50*/  IMAD.U32 R0, RZ, RZ, UR4 ;  /* 0x00000004ff007e24 */ /* 0x001fca000f8e00ff */
[----:B------:R-:W-:Y:S01]  /*0a60*/  ULDC UR4, c[0x0][0xc3c] ;  /* 0x00030f0000047ab9 */ /* 0x000fe20000000800 */
[----:B------:R-:W-:Y:S01]  /*0a70*/  LEA R16, R0, R16, 0x18 ;  /* 0x0000001000107211 */ /* 0x000fe200078ec0ff */
[----:B------:R-:W-:Y:S04]  /*0a80*/  STL [R1+0x24], R0 ;  /* 0x0000240001007387 */ /* 0x000fe80000100800 */
[----:B------:R-:W0:Y:S01]  /*0a90*/  LDS.128 R24, [R16+0x132d0] ;  /* 0x0132d00010187984 */ /* 0x000e220000000c00 */
[----:B------:R-:W-:Y:S06]  /*0aa0*/  BAR.ARV 0x4, 0x200 ;  /* 0x0108000000007b1d */ /* 0x000fec0000002000 */
[----:B0-----:R-:W-:-:S13]  /*0ab0*/  ISETP.GE.AND P0, PT, R27, UR4, PT ;  /* 0x000000041b007c0c */ /* 0x001fda000bf06270 */
[----:B------:R-:W-:Y:S05]  /*0ac0*/  @P0 BRA `(.L_x_312) ;  /* 0x0000015800cc0947 */ /* 0x000fea0003800000 */
[----:B------:R-:W3:Y:S01]  /*0ad0*/  LDL R17, [R1+0x38] ;  /* 0x0000380001117983 */ /* 0x000ee20000100800 */
[----:B------:R-:W0:Y:S02]  /*0ae0*/  S2R R0, SR_TID.X ;  /* 0x0000000000007919 */ /* 0x000e240000002100 */
[----:B0-----:R-:W-:-:S05]  /*0af0*/  VIADD R15, R0, 0xffffff80 ;  /* 0xffffff80000f7836 */ /* 0x001fca0000000000 */
[----:B------:R-:W-:Y:S02]  /*0b00*/  SHF.R.S32.HI R0, RZ, 0x1f, R15 ;  /* 0x0000001fff007819 */ /* 0x000fe4000001140f */
[-C--:B------:R-:W-:Y:S02]  /*0b10*/  LEA.HI R4, R15, R15.reuse, RZ, 0x1 ;  /* 0x0000000f0f047211 */ /* 0x080fe400078f08ff */
[CC--:B--2---:R-:W-:Y:S02]  /*0b20*/  LEA.HI R2, R0.reuse, R15.reuse, RZ, 0x7 ;  /* 0x0000000f00027211 */ /* 0x0c4fe400078f38ff */
[CC--:B------:R-:W-:Y:S02]  /*0b30*/  LEA.HI R3, R0.reuse, R15.reuse, RZ, 0x5 ;  /* 0x0000000f00037211 */ /* 0x0c0fe400078f28ff */
[----:B------:R-:W-:Y:S02]  /*0b40*/  LEA.HI R5, R0, R15, RZ, 0x4 ;  /* 0x0000000f00057211 */ /* 0x000fe400078f20ff */
[----:B------:R-:W-:-:S02]  /*0b50*/  SHF.R.S32.HI R23, RZ, 0x1, R4 ;  /* 0x00000001ff177819 */ /* 0x000fc40000011404 */
[----:B------:R-:W-:Y:S01]  /*0b60*/  LOP3.LUT R10, R2, 0xffffff80, RZ, 0xc0, !PT ;  /* 0xffffff80020a7812 */ /* 0x000fe200078ec0ff */
[----:B------:R-:W-:Y:S01]  /*0b70*/  IMAD.SHL.U32 R6, R3, 0x20, RZ ;  /* 0x0000002003067824 */ /* 0x000fe200078e00ff */
[----:B------:R-:W-:Y:S02]  /*0b80*/  LOP3.LUT R8, R5, 0x3fffff0, RZ, 0xc0, !PT ;  /* 0x03fffff005087812 */ /* 0x000fe400078ec0ff */
[----:B------:R-:W-:Y:S01]  /*0b90*/  LEA.HI R3, R4, R23, RZ, 0x1 ;  /* 0x0000001704037211 */ /* 0x000fe200078f08ff */
[C---:B------:R-:W-:Y:S01]  /*0ba0*/  IMAD.IADD R14, R15.reuse, 0x1, -R10 ;  /* 0x000000010f0e7824 */ /* 0x040fe200078e0a0a */
[----:B------:R-:W-:Y:S02]  /*0bb0*/  SHF.R.S32.HI R7, RZ, 0x4, R5 ;  /* 0x00000004ff077819 */ /* 0x000fe40000011405 */
[----:B------:R-:W-:Y:S01]  /*0bc0*/  LOP3.LUT R9, R6, 0xfffffc00, RZ, 0xc0, !PT ;  /* 0xfffffc0006097812 */ /* 0x000fe200078ec0ff */
[----:B------:R-:W-:Y:S01]  /*0bd0*/  IMAD.IADD R8, R15, 0x1, -R8 ;  /* 0x000000010f087824 */ /* 0x000fe200078e0a08 */
[----:B------:R-:W-:-:S02]  /*0be0*/  LOP3.LUT R6, R3, 0x3fffffe, RZ, 0xc0, !PT ;  /* 0x03fffffe03067812 */ /* 0x000fc400078ec0ff */
[----:B------:R-:W-:Y:S02]  /*0bf0*/  LEA.HI R5, R5, R7, RZ, 0x1 ;  /* 0x0000000705057211 */ /* 0x000fe400078f08ff */
[----:B------:R-:W-:Y:S01]  /*0c00*/  SHF.R.S32.HI R11, RZ, 0x1f, R14 ;  /* 0x0000001fff0b7819 */ /* 0x000fe2000001140e */
[----:B------:R-:W-:Y:S01]  /*0c10*/  IMAD.IADD R6, R23, 0x1, -R6 ;  /* 0x0000000117067824 */ /* 0x000fe200078e0a06 */
[----:B------:R-:W-:Y:S01]  /*0c20*/  LOP3.LUT R10, R5, 0x1ffffffe, RZ, 0xc0, !PT ;  /* 0x1ffffffe050a7812 */ /* 0x000fe200078ec0ff */
[----:B------:R-:W-:Y:S01]  /*0c30*/  IMAD R9, R8, 0x40, R9 ;  /* 0x0000004008097824 */ /* 0x000fe200078e0209 */
[----:B------:R-:W-:Y:S01]  /*0c40*/  LEA.HI R8, R11, R14, RZ, 0x2 ;  /* 0x0000000e0b087211 */ /* 0x000fe200078f10ff */
[C---:B------:R-:W-:Y:S01]  /*0c50*/  IMAD R13, R7.reuse, 0x8, R6 ;  /* 0x00000008070d7824 */ /* 0x040fe200078e0206 */
[----:B------:R-:W-:Y:S01]  /*0c60*/  LEA.HI R3, R0, R15, RZ, 0x2 ;  /* 0x0000000f00037211 */ /* 0x000fe200078f10ff */
[----:B------:R-:W-:Y:S01]  /*0c70*/  IMAD.IADD R10, R7, 0x1, -R10 ;  /* 0x00000001070a7824 */ /* 0x000fe200078e0a0a */
[----:B------:R-:W-:-:S02]  /*0c80*/  SHF.R.S32.HI R6, RZ, 0x2, R8 ;  /* 0x00000002ff067819 */ /* 0x000fc40000011408 */
[----:B------:R-:W-:Y:S02]  /*0c90*/  SHF.R.S32.HI R7, RZ, 0x1f, R8 ;  /* 0x0000001fff077819 */ /* 0x000fe40000011408 */
[----:B------:R-:W-:Y:S02]  /*0ca0*/  SHF.R.S32.HI R18, RZ, 0x7, R2 ;  /* 0x00000007ff127819 */ /* 0x000fe40000011402 */
[--C-:B------:R-:W-:Y:S02]  /*0cb0*/  SHF.R.S32.HI R2, RZ, 0x2, R3.reuse ;  /* 0x00000002ff027819 */ /* 0x100fe40000011403 */
[----:B------:R-:W-:Y:S02]  /*0cc0*/  SHF.R.S32.HI R5, RZ, 0x1f, R3 ;  /* 0x0000001fff057819 */ /* 0x000fe40000011403 */
[----:B------:R-:W-:Y:S02]  /*0cd0*/  LEA.HI R7, R7, R6, RZ, 0x3 ;  /* 0x0000000607077211 */ /* 0x000fe400078f18ff */
[----:B------:R-:W-:Y:S01]  /*0ce0*/  LOP3.LUT R12, R3, 0xfffffffc, RZ, 0xc0, !PT ;  /* 0xfffffffc030c7812 */ /* 0x000fe200078ec0ff */
[----:B------:R-:W-:Y:S01]  /*0cf0*/  IMAD.HI R3, R18, 0x55555556, RZ ;  /* 0x5555555612037827 */ /* 0x000fe200078e02ff */
[----:B------:R-:W-:-:S02]  /*0d00*/  LEA.HI R5, R5, R2, RZ, 0x2 ;  /* 0x0000000205057211 */ /* 0x000fc400078f10ff */
[----:B------:R-:W-:Y:S02]  /*0d10*/  LOP3.LUT R7, R7, 0xfffffff8, RZ, 0xc0, !PT ;  /* 0xfffffff807077812 */ /* 0x000fe400078ec0ff */
[----:B------:R-:W-:Y:S02]  /*0d20*/  LEA.HI R11, R11, R14, RZ, 0x5 ;  /* 0x0000000e0b0b7211 */ /* 0x000fe400078f28ff */
[----:B------:R-:W-:Y:S02]  /*0d30*/  LEA.HI R3, R3, R3, RZ, 0x1 ;  /* 0x0000000303037211 */ /* 0x000fe400078f08ff */
[----:B------:R-:W-:Y:S01]  /*0d40*/  LOP3.LUT R5, R5, 0xfffffffc, RZ, 0xc0, !PT ;  /* 0xfffffffc05057812 */ /* 0x000fe200078ec0ff */
[----:B------:R-:W-:Y:S01]  /*0d50*/  IMAD.IADD R6, R6, 0x1, -R7 ;  /* 0x0000000106067824 */ /* 0x000fe200078e0a07 */
[----:B------:R-:W-:Y:S01]  /*0d60*/  SHF.R.S32.HI R11, RZ, 0x5, R11 ;  /* 0x00000005ff0b7819 */ /* 0x000fe2000001140b */
[----:B------:R-:W-:Y:S02]  /*0d70*/  IMAD R3, R3, -0x3, R18 ;  /* 0xfffffffd03037824 */ /* 0x000fe400078e0212 */
[----:B------:R-:W-:-:S02]  /*0d80*/  IMAD.IADD R18, R2, 0x1, -R5 ;  /* 0x0000000102127824 */ /* 0x000fc400078e0a05 */
[----:B------:R-:W-:Y:S02]  /*0d90*/  IMAD R6, R11, 0x10, R6 ;  /* 0x000000100b067824 */ /* 0x000fe400078e0206 */
[----:B------:R-:W-:Y:S02]  /*0da0*/  IMAD R2, R10, 0x8, R9 ;  /* 0x000000080a027824 */ /* 0x000fe400078e0209 */
[----:B------:R-:W-:Y:S01]  /*0db0*/  IMAD R5, R3, 0x40, R6 ;  /* 0x0000004003057824 */ /* 0x000fe200078e0206 */
[----:B------:R-:W-:Y:S02]  /*0dc0*/  LOP3.LUT R4, R4, 0xfffffffe, RZ, 0xc0, !PT ;  /* 0xfffffffe04047812 */ /* 0x000fe400078ec0ff */
[----:B------:R3:W-:Y:S01]  /*0dd0*/  STL [R1+0x90], R2 ;  /* 0x0000900201007387 */ /* 0x0007e20000100800 */
[----:B------:R-:W-:-:S03]  /*0de0*/  LEA.HI R0, R0, R15, RZ, 0x3 ;  /* 0x0000000f00007211 */ /* 0x000fc600078f18ff */
[----:B------:R-:W-:Y:S01]  /*0df0*/  STL [R1+0x70], R18 ;  /* 0x0000701201007387 */ /* 0x000fe20000100800 */
[----:B------:R-:W-:-:S03]  /*0e00*/  IMAD.IADD R4, R15, 0x1, -R4 ;  /* 0x000000010f047824 */ /* 0x000fc600078e0a04 */
[----:B------:R-:W-:Y:S01]  /*0e10*/  STL [R1+0x88], R5 ;  /* 0x0000880501007387 */ /* 0x000fe20000100800 */
[----:B------:R-:W-:-:S03]  /*0e20*/  SHF.R.S32.HI R6, RZ, 0x3, R0 ;  /* 0x00000003ff067819 */ /* 0x000fc60000011400 */
[----:B------:R-:W-:Y:S01]  /*0e30*/  STL [R1+0x48], RZ ;  /* 0x000048ff01007387 */ /* 0x000fe20000100800 */
[----:B------:R-:W-:Y:S01]  /*0e40*/  IMAD.SHL.U32 R156, R4, 0x8, RZ ;  /* 0x00000008049c7824 */ /* 0x000fe200078e00ff */
[----:B------:R-:W-:Y:S02]  /*0e50*/  LOP3.LUT R8, R8, 0x7ffffffc, RZ, 0xc0, !PT ;  /* 0x7ffffffc08087812 */ /* 0x000fe400078ec0ff */
[----:B------:R-:W-:-:S03]  /*0e60*/  SHF.R.S32.HI R3, RZ, 0x1f, R23 ;  /* 0x0000001fff037819 */ /* 0x000fc60000011417 */
[----:B------:R-:W-:-:S04]  /*0e70*/  IMAD.IADD R8, R14, 0x1, -R8 ;  /* 0x000000010e087824 */ /* 0x000fc800078e0a08 */
[----:B------:R-:W-:Y:S02]  /*0e80*/  IMAD.SHL.U32 R10, R8, 0x2, RZ ;  /* 0x00000002080a7824 */ /* 0x000fe400078e00ff */
[----:B------:R-:W-:Y:S02]  /*0e90*/  IMAD.SHL.U32 R9, R13, 0x40, RZ ;  /* 0x000000400d097824 */ /* 0x000fe400078e00ff */
[----:B------:R-:W-:Y:S02]  /*0ea0*/  IMAD.IADD R12, R15, 0x1, -R12 ;  /* 0x000000010f0c7824 */ /* 0x000fe400078e0a0c */
[----:B------:R-:W-:-:S03]  /*0eb0*/  VIADD R8, R10, 0x20 ;  /* 0x000000200a087836 */ /* 0x000fc60000000000 */
[----:B------:R-:W-:-:S04]  /*0ec0*/  LEA.HI R7, R12, R12, RZ, 0x1 ;  /* 0x0000000c0c077211 */ /* 0x000fc800078f08ff */
[----:B------:R-:W-:-:S05]  /*0ed0*/  LOP3.LUT R7, R7, 0x1ffffffe, RZ, 0xc0, !PT ;  /* 0x1ffffffe07077812 */ /* 0x000fca00078ec0ff */
[----:B------:R-:W-:Y:S01]  /*0ee0*/  IMAD.IADD R7, R12, 0x1, -R7 ;  /* 0x000000010c077824 */ /* 0x000fe200078e0a07 */
[----:B---3--:R-:W-:-:S05]  /*0ef0*/  LOP3.LUT R2, R17, 0x1, RZ, 0xfc, !PT ;  /* 0x0000000111027812 */ /* 0x008fca00078efcff */
[----:B------:R0:W-:Y:S02]  /*0f00*/  STL [R1+0x8], R2 ;  /* 0x0000080201007387 */ /* 0x0001e40000100800 */
[----:B0-----:R-:W-:Y:S01]  /*0f10*/  LOP3.LUT R2, R0, 0xfffffff8, RZ, 0xc0, !PT ;  /* 0xfffffff800027812 */ /* 0x001fe200078ec0ff */
[----:B------:R-:W-:Y:S01]  /*0f20*/  IMAD.SHL.U32 R0, R18, 0x80, RZ ;  /* 0x0000008012007824 */ /* 0x000fe200078e00ff */
[----:B------:R-:W-:Y:S01]  /*0f30*/  STL [R1+0xc], RZ ;  /* 0x00000cff01007387 */ /* 0x000fe20000100800 */
[----:B------:R-:W-:-:S03]  /*0f40*/  IMAD.SHL.U32 R18, R4, 0x10, RZ ;  /* 0x0000001004127824 */ /* 0x000fc600078e00ff */
[----:B------:R-:W-:Y:S01]  /*0f50*/  LOP3.LUT R6, R0, 0x180, RZ, 0xc0, !PT ;  /* 0x0000018000067812 */ /* 0x000fe200078ec0ff */
[----:B------:R-:W-:Y:S01]  /*0f60*/  VIADD R0, R156, 0x10 ;  /* 0x000000109c007836 */ /* 0x000fe20000000000 */
[----:B------:R-:W-:Y:S01]  /*0f70*/  STL [R1+0x4], RZ ;  /* 0x000004ff01007387 */ /* 0x000fe20000100800 */
[----:B------:R-:W-:Y:S01]  /*0f80*/  IMAD.IADD R2, R15, 0x1, -R2 ;  /* 0x000000010f027824 */ /* 0x000fe200078e0a02 */
[----:B------:R-:W-:Y:S02]  /*0f90*/  SHF.R.U32.HI R3, RZ, 0x3, R6 ;  /* 0x00000003ff037819 */ /* 0x000fe40000011606 */
[----:B------:R-:W-:Y:S01]  /*0fa0*/  STL [R1], RZ ;  /* 0x000000ff01007387 */ /* 0x000fe20000100800 */
[----:B------:R-:W-:-:S03]  /*0fb0*/  LOP3.LUT R2, R6, 0x30, R18, 0xf8, !PT ;  /* 0x0000003006027812 */ /* 0x000fc600078ef812 */
[----:B------:R-:W-:Y:S04]  /*0fc0*/  STL [R1+0x28], R6 ;  /* 0x0000280601007387 */ /* 0x000fe80000100800 */
[----:B------:R0:W-:Y:S04]  /*0fd0*/  STL [R1+0x10], R0 ;  /* 0x0000100001007387 */ /* 0x0001e80000100800 */
[----:B------:R1:W-:Y:S01]  /*0fe0*/  STL [R1+0x2c], R3 ;  /* 0x00002c0301007387 */ /* 0x0003e20000100800 */
[----:B0-----:R-:W-:-:S04]  /*0ff0*/  LOP3.LUT R0, R6, 0x10, R18, 0xf8, !PT ;  /* 0x0000001006007812 */ /* 0x001fc800078ef812 */
[-C--:B------:R-:W-:Y:S02]  /*1000*/  LOP3.LUT R0, R0, R3.reuse, RZ, 0x3c, !PT ;  /* 0x0000000300007212 */ /* 0x080fe400078e3cff */
[----:B-1----:R-:W-:Y:S01]  /*1010*/  LOP3.LUT R3, R2, R3, RZ, 0x3c, !PT ;  /* 0x0000000302037212 */ /* 0x002fe200078e3cff */
[C---:B------:R-:W-:Y:S01]  /*1020*/  VIADD R2, R10.reuse, 0x18 ;  /* 0x000000180a027836 */ /* 0x040fe20000000000 */
[----:B------:R-:W-:Y:S01]  /*1030*/  STL [R1+0x54], R10 ;  /* 0x0000540a01007387 */ /* 0x000fe20000100800 */
[----:B------:R-:W-:-:S03]  /*1040*/  VIADD R6, R10, 0x28 ;  /* 0x000000280a067836 */ /* 0x000fc60000000000 */
[----:B------:R-:W-:Y:S01]  /*1050*/  STL [R1+0x30], R9 ;  /* 0x0000300901007387 */ /* 0x000fe20000100800 */
[----:B------:R-:W-:-:S03]  /*1060*/  VIADD R4, R10, 0x30 ;  /* 0x000000300a047836 */ /* 0x000fc60000000000 */
[----:B------:R0:W-:Y:S04]  /*1070*/  STL [R1+0x5c], R2 ;  /* 0x00005c0201007387 */ /* 0x0001e80000100800 */
[----:B------:R-:W-:Y:S01]  /*1080*/  STL [R1+0x6c], R8 ;  /* 0x00006c0801007387 */ /* 0x000fe20000100800 */
[----:B0-----:R-:W-:Y:S02]  /*1090*/  VIADD R2, R10, 0x38 ;  /* 0x000000380a027836 */ /* 0x001fe40000000000 */
[----:B------:R-:W-:Y:S01]  /*10a0*/  IMAD.IADD R10, R9, 0x1, R0 ;  /* 0x00000001090a7824 */ /* 0x000fe200078e0200 */
[----:B------:R-:W-:Y:S01]  /*10b0*/  IADD3 R0, R16, R9, R3 ;  /* 0x0000000910007210 */ /* 0x000fe20007ffe003 */
[----:B------:R-:W-:Y:S01]  /*10c0*/  STL [R1+0x68], R6 ;  /* 0x0000680601007387 */ /* 0x000fe20000100800 */
[----:B------:R-:W-:-:S03]  /*10d0*/  SHF.R.S32.HI R3, RZ, 0x1f, R8 ;  /* 0x0000001fff037819 */ /* 0x000fc60000011408 */
[----:B------:R-:W-:Y:S04]  /*10e0*/  STL [R1+0x14], R10 ;  /* 0x0000140a01007387 */ /* 0x000fe80000100800 */
[----:B------:R-:W-:Y:S04]  /*10f0*/  STL [R1+0x64], R4 ;  /* 0x0000640401007387 */ /* 0x000fe80000100800 */
[----:B------:R0:W-:Y:S04]  /*1100*/  STL [R1+0x84], R0 ;  /* 0x0000840001007387 */ /* 0x0001e80000100800 */
[----:B------:R1:W-:Y:S01]  /*1110*/  STL [R1+0x60], R2 ;  /* 0x0000600201007387 */ /* 0x0003e20000100800 */
[----:B0-----:R-:W-:-:S03]  /*1120*/  SHF.R.S32.HI R0, RZ, 0x1f, R6 ;  /* 0x0000001fff007819 */ /* 0x001fc60000011406 */
[----:B------:R0:W-:Y:S04]  /*1130*/  STL [R1+0x80], R3 ;  /* 0x0000800301007387 */ /* 0x0001e80000100800 */
[----:B------:R2:W-:Y:S01]  /*1140*/  STL [R1+0x7c], R0 ;  /* 0x00007c0001007387 */ /* 0x0005e20000100800 */
[----:B-1----:R-:W-:Y:S02]  /*1150*/  SHF.R.S32.HI R2, RZ, 0x1f, R2 ;  /* 0x0000001fff027819 */ /* 0x002fe40000011402 */
[----:B0-----:R-:W-:Y:S01]  /*1160*/  SHF.R.S32.HI R3, RZ, 0x1f, R4 ;  /* 0x0000001fff037819 */ /* 0x001fe20000011404 */
[----:B--2---:R-:W-:-:S04]  /*1170*/  IMAD R0, R7, 0x8, R5 ;  /* 0x0000000807007824 */ /* 0x004fc800078e0205 */
[----:B------:R0:W-:Y:S04]  /*1180*/  STL [R1+0x78], R3 ;  /* 0x0000780301007387 */ /* 0x0001e80000100800 */
[----:B------:R0:W-:Y:S04]  /*1190*/  STL [R1+0x8c], R0 ;  /* 0x00008c0001007387 */ /* 0x0001e80000100800 */
[----:B------:R0:W-:Y:S01]  /*11a0*/  STL [R1+0x74], R2 ;  /* 0x0000740201007387 */ /* 0x0001e20000100800 */
[----:B------:R-:W-:-:S07]  /*11b0*/  IMAD.MOV.U32 R17, RZ, RZ, RZ ;  /* 0x000000ffff117224 */ /* 0x000fce00078e00ff */
.L_x_416:
[----:B0123--:R-:W0:Y:S01]  /*11c0*/  LDC.64 R2, c[0x0][0xc88] ;  /* 0x00032200ff027b82 */ /* 0x00fe220000000a00 */
[----:B------:R-:W-:Y:S01]  /*11d0*/  ULDC.64 UR4, c[0x0][0xa28] ;  /* 0x00028a0000047ab9 */ /* 0x000fe20000000a00 */
[----:B------:R-:W-:Y:S01]  /*11e0*/  ULDC.64 UR8, c[0x0][0xa18] ;  /* 0x0002860000087ab9 */ /* 0x000fe20000000a00 */
[----:B------:R-:W-:Y:S01]  /*11f0*/  ULDC.64 UR6, c[0x0][0xa08] ;  /* 0x0002820000067ab9 */ /* 0x000fe20000000a00 */
[----:B0-----:R-:W-:-:S05]  /*1200*/  IMAD.WIDE R2, R27, 0x4, R2 ;  /* 0x000000041b027825 */ /* 0x001fca00078e0202 */
[----:B------:R-:W2:Y:S01]  /*1210*/  LDG.E R31, desc[UR40][R2.64] ;  /* 0x00000028021f7981 */ /* 0x000ea2000c1e1900 */
[----:B------:R-:W-:Y:S01]  /*1220*/  ISETP.NE.U32.AND P2, PT, RZ, UR4, PT ;  /* 0x00000004ff007c0c */ /* 0x000fe2000bf45070 */
[----:B------:R-:W-:Y:S01]  /*1230*/  IMAD.MOV.U32 R8, RZ, RZ, RZ ;  /* 0x000000ffff087224 */ /* 0x000fe200078e00ff */
[----:B------:R-:W-:Y:S01]  /*1240*/  ISETP.NE.U32.AND P1, PT, RZ, UR8, PT ;  /* 0x00000008ff007c0c */ /* 0x000fe2000bf25070 */
[----:B------:R-:W-:Y:S01]  /*1250*/  IMAD.MOV.U32 R28, RZ, RZ, RZ ;  /* 0x000000ffff1c7224 */ /* 0x000fe200078e00ff */
[----:B------:R-:W-:Y:S02]  /*1260*/  ISETP.NE.AND.EX P2, PT, RZ, UR5, PT, P2 ;  /* 0x00000005ff007c0c */ /* 0x000fe4000bf45320 */
[----:B------:R-:W-:Y:S02]  /*1270*/  ISETP.NE.AND.EX P1, PT, RZ, UR9, PT, P1 ;  /* 0x00000009ff007c0c */ /* 0x000fe4000bf25310 */
[----:B------:R-:W-:-:S04]  /*1280*/  ISETP.NE.U32.AND P0, PT, RZ, UR6, PT ;  /* 0x00000006ff007c0c */ /* 0x000fc8000bf05070 */
[----:B------:R-:W-:Y:S02]  /*1290*/  ISETP.NE.AND.EX P0, PT, RZ, UR7, PT, P0 ;  /* 0x00000007ff007c0c */ /* 0x000fe4000bf05300 */
[----:B--2---:R-:W-:Y:S01]  /*12a0*/  SHF.R.S32.HI R0, RZ, 0x1f, R31 ;  /* 0x0000001fff007819 */ /* 0x004fe2000001141f */
[C---:B------:R-:W-:Y:S02]  /*12b0*/  IMAD.SHL.U32 R34, R31.reuse, 0x4, RZ ;  /* 0x000000041f227824 */ /* 0x040fe400078e00ff */
[C---:B------:R-:W-:Y:S01]  /*12c0*/  @P2 LEA R2, P3, R31.reuse, UR4, 0x2 ;  /* 0x000000041f022c11 */ /* 0x040fe2000f8610ff */
[----:B------:R-:W-:Y:S01]  /*12d0*/  STL [R1+0x34], R31 ;  /* 0x0000341f01007387 */ /* 0x000fe20000100800 */
[C-C-:B------:R-:W-:Y:S02]  /*12e0*/  SHF.L.U64.HI R33, R31.reuse, 0x2, R0.reuse ;  /* 0x000000021f217819 */ /* 0x140fe40000010200 */
[----:B------:R-:W-:Y:S01]  /*12f0*/  @P2 LEA.HI.X R3, R31, UR5, R0, 0x2, P3 ;  /* 0x000000051f032c11 */ /* 0x000fe200098f1400 */
[----:B------:R-:W-:Y:S01]  /*1300*/  ULDC UR4, c[0x0][0x288] ;  /* 0x0000a20000047ab9 */ /* 0x000fe20000000800 */
[C---:B-----5:R-:W-:Y:S01]  /*1310*/  IADD3 R6, P4, R34.reuse, UR6, RZ ;  /* 0x0000000622067c10 */ /* 0x060fe2000ff9e0ff */
[----:B------:R0:W-:Y:S04]  /*1320*/  STL [R1+0x4c], R0 ;  /* 0x00004c0001007387 */ /* 0x0001e80000100800 */
[----:B------:R1:W5:Y:S01]  /*1330*/  @P2 LDG.E R8, desc[UR40][R2.64] ;  /* 0x0000002802082981 */ /* 0x000362000c1e1900 */
[----:B------:R-:W-:Y:S01]  /*1340*/  @P1 IADD3 R4, P2, R34, UR8, RZ ;  /* 0x0000000822041c10 */ /* 0x000fe2000ff5e0ff */
[----:B------:R-:W-:Y:S01]  /*1350*/  IMAD.U32 R24, RZ, RZ, UR4 ;  /* 0x00000004ff187e24 */ /* 0x000fe2000f8e00ff */
[C---:B------:R-:W-:Y:S01]  /*1360*/  IADD3.X R7, R33.reuse, UR7, RZ, P4, !PT ;  /* 0x0000000721077c10 */ /* 0x040fe2000a7fe4ff */
[----:B------:R2:W-:Y:S01]  /*1370*/  STL [R1+0x40], R34 ;  /* 0x0000402201007387 */ /* 0x0005e20000100800 */
[----:B----4-:R-:W-:Y:S01]  /*1380*/  @P1 IADD3.X R5, R33, UR9, RZ, P2, !PT ;  /* 0x0000000921051c10 */ /* 0x010fe200097fe4ff */
[----:B------:R-:W-:Y:S01]  /*1390*/  ULDC.64 UR4, c[0x0][0x418] ;  /* 0x0001060000047ab9 */ /* 0x000fe20000000a00 */
[----:B------:R-:W-:Y:S01]  /*13a0*/  LOP3.LUT R30, R26, 0xffff, RZ, 0xc0, !PT ;  /* 0x0000ffff1a1e7812 */ /* 0x000fe200078ec0ff */
[----:B------:R2:W5:Y:S01]  /*13b0*/  @P0 LDG.E R28, desc[UR40][R6.64] ;  /* 0x00000028061c0981 */ /* 0x000562000c1e1900 */
[----:B------:R-:W-:-:S03]  /*13c0*/  ULDC.64 UR8, c[0x0][0xa20] ;  /* 0x0002880000087ab9 */ /* 0x000fc60000000a00 */
[----:B------:R2:W5:Y:S04]  /*13d0*/  @P1 LDG.E R24, desc[UR40][R4.64] ;  /* 0x0000002804181981 */ /* 0x000568000c1e1900 */
[----:B------:R2:W-:Y:S04]  /*13e0*/  STL [R1+0x44], R33 ;  /* 0x0000442101007387 */ /* 0x0005e80000100800 */
[----:B------:R2:W-:Y:S04]  /*13f0*/  STL [R1+0x50], R25 ;  /* 0x0000501901007387 */ /* 0x0005e80000100800 */
[----:B------:R2:W-:Y:S01]  /*1400*/  STL [R1+0x18], R30 ;  /* 0x0000181e01007387 */ /* 0x0005e20000100800 */
[----:B------:R-:W-:Y:S01]  /*1410*/  UISETP.NE.U32.AND UP0, UPT, UR4, URZ, UPT ;  /* 0x0000003f0400728c */ /* 0x000fe2000bf05070 */
[----:B-1----:R-:W-:-:S02]  /*1420*/  LOP3.LUT R2, R26, 0xff000000, RZ, 0xc0, !PT ;  /* 0xff0000001a027812 */ /* 0x002fc400078ec0ff */
[----:B------:R-:W-:Y:S01]  /*1430*/  ULDC UR4, c[0x0][0x424] ;  /* 0x0001090000047ab9 */ /* 0x000fe20000000800 */
[----:B------:R-:W-:Y:S01]  /*1440*/  UISETP.NE.AND.EX UP0, UPT, UR5, URZ, UPT, UP0 ;  /* 0x0000003f0500728c */ /* 0x000fe2000bf05300 */
[----:B------:R-:W-:Y:S02]  /*1450*/  ISETP.NE.U32.AND P2, PT, RZ, UR8, PT ;  /* 0x00000008ff007c0c */ /* 0x000fe4000bf45070 */
[----:B------:R-:W-:Y:S01]  /*1460*/  ULDC UR5, c[0x0][0x2f0] ;  /* 0x0000bc0000057ab9 */ /* 0x000fe20000000800 */
[----:B------:R-:W-:Y:S01]  /*1470*/  USEL UR4, UR4, 0x1, UP0 ;  /* 0x0000000104047887 */ /* 0x000fe20008000000 */
[----:B0-----:R-:W-:Y:S02]  /*1480*/  LOP3.LUT R0, R26, 0xff0000, RZ, 0xc0, !PT ;  /* 0x00ff00001a007812 */ /* 0x001fe400078ec0ff */
[----:B------:R-:W-:Y:S01]  /*1490*/  SHF.R.U32.HI R3, RZ, 0x8, R2 ;  /* 0x00000008ff037819 */ /* 0x000fe20000011602 */
[----:B------:R-:W-:Y:S01]  /*14a0*/  UIMAD UR4, UR4, UR5, URZ ;  /* 0x00000005040472a4 */ /* 0x000fe2000f8e023f */
[----:B------:R-:W-:-:S02]  /*14b0*/  ISETP.NE.AND.EX P2, PT, RZ, UR9, PT, P2 ;  /* 0x00000009ff007c0c */ /* 0x000fc4000bf45320 */
[----:B------:R-:W-:Y:S01]  /*14c0*/  ULDC UR5, c[0x0][0x348] ;  /* 0x0000d20000057ab9 */ /* 0x000fe20000000800 */
[----:B------:R-:W-:Y:S01]  /*14d0*/  LEA.HI R9, R0, R3, RZ, 0x10 ;  /* 0x0000000300097211 */ /* 0x000fe200078f80ff */
[----:B--2---:R-:W-:Y:S09]  /*14e0*/  @P1 BRA `(.L_x_313) ;  /* 0x0000000000241947 */ /* 0x004ff20003800000 */
[----:B------:R-:W-:Y:S02]  /*14f0*/  ULDC.64 UR6, c[0x0][0xa00] ;  /* 0x0002800000067ab9 */ /* 0x000fe40000000a00 */
[----:B------:R-:W-:-:S04]  /*1500*/  ISETP.NE.U32.AND P1, PT, RZ, UR6, PT ;  /* 0x00000006ff007c0c */ /* 0x000fc8000bf25070 */
[----:B------:R-:W-:-:S13]  /*1510*/  ISETP.NE.AND.EX P1, PT, RZ, UR7, PT, P1 ;  /* 0x00000007ff007c0c */ /* 0x000fda000bf25310 */
[----:B------:R-:W-:Y:S05]  /*1520*/  @!P1 BRA `(.L_x_313) ;  /* 0x0000000000149947 */ /* 0x000fea0003800000 */
[----:B------:R-:W0:Y:S02]  /*1530*/  LDC.64 R2, c[0x0][0xa00] ;  /* 0x00028000ff027b82 */ /* 0x000e240000000a00 */
[----:B0-----:R-:W-:-:S05]  /*1540*/  IMAD.WIDE R2, R31, 0x4, R2 ;  /* 0x000000041f027825 */ /* 0x001fca00078e0202 */
[----:B-----5:R-:W2:Y:S04]  /*1550*/  LDG.E R24, desc[UR40][R2.64] ;  /* 0x0000002802187981 */ /* 0x020ea8000c1e1900 */
[----:B------:R-:W2:Y:S02]  /*1560*/  LDG.E R5, desc[UR40][R2.64+0x4] ;  /* 0x0000042802057981 */ /* 0x000ea4000c1e1900 */
[----:B--2---:R-:W-:-:S07]  /*1570*/  IMAD.IADD R24, R5, 0x1, -R24 ;  /* 0x0000000105187824 */ /* 0x004fce00078e0a18 */
.L_x_313:
[----:B------:R-:W-:Y:S02]  /*1580*/  IMAD.U32 R32, RZ, RZ, UR5 ;  /* 0x00000005ff207e24 */ /* 0x000fe4000f8e00ff */
[----:B------:R-:W-:Y:S01]  /*1590*/  IMAD.U32 R29, RZ, RZ, UR4 ;  /* 0x00000004ff1d7e24 */ /* 0x000fe2000f8e00ff */
[----:B------:R-:W-:Y:S06]  /*15a0*/  @!P2 BRA `(.L_x_314) ;  /* 0x000000000010a947 */ /* 0x000fec0003800000 */
[----:B------:R-:W-:-:S04]  /*15b0*/  IADD3 R2, P0, R34, UR8, RZ ;  /* 0x0000000822027c10 */ /* 0x000fc8000ff1e0ff */
[----:B------:R-:W-:-:S05]  /*15c0*/  IADD3.X R3, R33, UR9, RZ, P0, !PT ;  /* 0x0000000921037c10 */ /* 0x000fca00087fe4ff */
[----:B------:R0:W5:Y:S01]  /*15d0*/  LDG.E R29, desc[UR40][R2.64] ;  /* 0x00000028021d7981 */ /* 0x000162000c1e1900 */
[----:B------:R-:W-:Y:S05]  /*15e0*/  BRA `(.L_x_315) ;  /* 0x0000000000107947 */ /* 0x000fea0003800000 */
.L_x_314:
[----:B------:R-:W-:Y:S05]  /*15f0*/  @!P0 BRA `(.L_x_315) ;  /* 0x00000000000c8947 */ /* 0x000fea0003800000 */
[----:B------:R-:W2:Y:S04]  /*1600*/  LDG.E R0, desc[UR40][R6.64] ;  /* 0x0000002806007981 */ /* 0x000ea8000c1e1900 */
[----:B------:R-:W2:Y:S02]  /*1610*/  LDG.E R29, desc[UR40][R6.64+0x4] ;  /* 0x00000428061d7981 */ /* 0x000ea4000c1e1900 */
[----:B--2---:R-:W-:-:S07]  /*1620*/  IMAD.IADD R29, R29, 0x1, -R0 ;  /* 0x000000011d1d7824 */ /* 0x004fce00078e0a00 */
.L_x_315:
[----:B------:R-:W-:Y:S02]  /*1630*/  ULDC.64 UR4, c[0x0][0xa10] ;  /* 0x0002840000047ab9 */ /* 0x000fe40000000a00 */
[----:B------:R-:W-:-:S04]  /*1640*/  ISETP.NE.U32.AND P0, PT, RZ, UR4, PT ;  /* 0x00000004ff007c0c */ /* 0x000fc8000bf05070 */
[----:B------:R-:W-:Y:S01]  /*1650*/  ISETP.NE.AND.EX P0, PT, RZ, UR5, PT, P0 ;  /* 0x00000005ff007c0c */ /* 0x000fe2000bf05300 */
[----:B------:R-:W-:-:S12]  /*1660*/  ULDC.64 UR4, c[0x0][0xa30] ;  /* 0x00028c0000047ab9 */ /* 0x000fd80000000a00 */
[----:B0-----:R-:W0:Y:S01]  /*1670*/  @P0 LDC.64 R2, c[0x0][0xa10] ;  /* 0x00028400ff020b82 */ /* 0x001e220000000a00 */
[----:B------:R-:W-:-:S04]  /*1680*/  ISETP.NE.U32.AND P1, PT, RZ, UR4, PT ;  /* 0x00000004ff007c0c */ /* 0x000fc8000bf25070 */
[----:B------:R-:W-:Y:S01]  /*1690*/  ISETP.NE.AND.EX P1, PT, RZ, UR5, PT, P1 ;  /* 0x00000005ff007c0c */ /* 0x000fe2000bf25310 */
[----:B0-----:R-:W-:-:S05]  /*16a0*/  @P0 IMAD.WIDE R2, R31, 0x4, R2 ;  /* 0x000000041f020825 */ /* 0x001fca00078e0202 */
[----:B------:R-:W2:Y:S04]  /*16b0*/  @P0 LDG.E R0, desc[UR40][R2.64] ;  /* 0x0000002802000981 */ /* 0x000ea8000c1e1900 */
[----:B------:R-:W2:Y:S03]  /*16c0*/  @P0 LDG.E R7, desc[UR40][R2.64+0x4] ;  /* 0x0000042802070981 */ /* 0x000ea6000c1e1900 */
[----:B------:R-:W-:Y:S01]  /*16d0*/  @P1 IADD3 R4, P2, R34, UR4, RZ ;  /* 0x0000000422041c10 */ /* 0x000fe2000ff5e0ff */
[----:B-----5:R-:W-:-:S03]  /*16e0*/  IMAD.MOV.U32 R26, RZ, RZ, R29 ;  /* 0x000000ffff1a7224 */ /* 0x020fc600078e001d */
[----:B------:R-:W-:-:S05]  /*16f0*/  @P1 IADD3.X R5, R33, UR5, RZ, P2, !PT ;  /* 0x0000000521051c10 */ /* 0x000fca00097fe4ff */
[----:B------:R0:W5:Y:S01]  /*1700*/  @P1 LDG.E R26, desc[UR40][R4.64] ;  /* 0x00000028041a1981 */ /* 0x000162000c1e1900 */
[----:B------:R-:W-:Y:S01]  /*1710*/  LOP3.LUT R10, R9, 0xff, RZ, 0xc0, !PT ;  /* 0x000000ff090a7812 */ /* 0x000fe200078ec0ff */
[----:B------:R-:W-:Y:S01]  /*1720*/  IMAD.IADD R11, R29, 0x1, -R8 ;  /* 0x000000011d0b7824 */ /* 0x000fe200078e0a08 */
[----:B------:R-:W-:Y:S01]  /*1730*/  SHF.R.U32.HI R6, RZ, 0x10, R9 ;  /* 0x00000010ff067819 */ /* 0x000fe20000011609 */
[----:B------:R-:W-:Y:S01]  /*1740*/  BSSY B0, `(.L_x_316) ;  /* 0x000002b000007945 */ /* 0x000fe20003800000 */
[----:B------:R-:W-:Y:S01]  /*1750*/  LOP3.LUT R22, R22, 0xfffffff7, RZ, 0xc0, !PT ;  /* 0xfffffff716167812 */ /* 0x000fe200078ec0ff */
[----:B------:R0:W-:Y:S04]  /*1760*/  STL [R1+0x58], R10 ;  /* 0x0000580a01007387 */ /* 0x0001e80000100800 */
[----:B------:R0:W-:Y:S01]  /*1770*/  STL [R1+0x3c], R6 ;  /* 0x00003c0601007387 */ /* 0x0001e20000100800 */
[----:B--2---:R-:W-:-:S04]  /*1780*/  @P0 IMAD.IADD R32, R7, 0x1, -R0 ;  /* 0x0000000107200824 */ /* 0x004fc800078e0a00 */
[----:B------:R-:W-:-:S04]  /*1790*/  IMAD.IADD R105, R11, 0x1, R32 ;  /* 0x000000010b697824 */ /* 0x000fc800078e0220 */
[C---:B------:R-:W-:Y:S01]  /*17a0*/  VIADD R0, R105.reuse, 0x9f ;  /* 0x0000009f69007836 */ /* 0x040fe20000000000 */
[----:B------:R-:W-:-:S03]  /*17b0*/  ISETP.GE.AND P3, PT, R105, 0x1, PT ;  /* 0x000000016900780c */ /* 0x000fc60003f66270 */
[----:B------:R-:W-:-:S05]  /*17c0*/  IMAD.HI R0, R0, 0x66666667, RZ ;  /* 0x6666666700007827 */ /* 0x000fca00078e02ff */
[----:B------:R-:W-:-:S04]  /*17d0*/  SHF.R.U32.HI R3, RZ, 0x1f, R0 ;  /* 0x0000001fff037819 */ /* 0x000fc80000011600 */
[----:B------:R-:W-:Y:S01]  /*17e0*/  LEA.HI.SX32 R104, R0, R3, 0x1a ;  /* 0x0000000300687211 */ /* 0x000fe200078fd2ff */
[----:B------:R-:W-:Y:S01]  /*17f0*/  IMAD.MOV.U32 R3, RZ, RZ, RZ ;  /* 0x000000ffff037224 */ /* 0x000fe200078e00ff */
[----:B------:R-:W-:Y:S01]  /*1800*/  @P3 LOP3.LUT R22, R22, 0x8, RZ, 0xfc, !PT ;  /* 0x0000000816163812 */ /* 0x000fe200078efcff */
[----:B0-----:R-:W-:Y:S06]  /*1810*/  @!P3 BRA `(.L_x_317) ;  /* 0x000000000074b947 */ /* 0x001fec0003800000 */
[----:B------:R-:W-:Y:S01]  /*1820*/  ISETP.NE.AND P0, PT, R6, RZ, PT ;  /* 0x000000ff0600720c */ /* 0x000fe20003f05270 */
[----:B------:R-:W-:-:S03]  /*1830*/  ULDC UR4, c[0x0][0x9f0] ;  /* 0x00027c0000047ab9 */ /* 0x000fc60000000800 */
[----:B------:R-:W-:-:S04]  /*1840*/  SEL R9, R6, UR4, P0 ;  /* 0x0000000406097c07 */ /* 0x000fc80008000000 */
[-C--:B------:R-:W-:Y:S02]  /*1850*/  IABS R5, R9.reuse ;  /* 0x0000000900057213 */ /* 0x080fe40000000000 */
[----:B------:R-:W-:Y:S02]  /*1860*/  IADD3 R0, R104, -0x1, R9 ;  /* 0xffffffff68007810 */ /* 0x000fe40007ffe009 */
[----:B------:R-:W0:Y:S01]  /*1870*/  I2F.RP R4, R5 ;  /* 0x0000000500047306 */ /* 0x000e220000209400 */
[----:B------:R-:W-:-:S05]  /*1880*/  IABS R8, R9 ;  /* 0x0000000900087213 */ /* 0x000fca0000000000 */
[----:B------:R-:W-:Y:S02]  /*1890*/  IMAD.MOV R8, RZ, RZ, -R8 ;  /* 0x000000ffff087224 */ /* 0x000fe400078e0a08 */
[----:B0-----:R-:W0:Y:S02]  /*18a0*/  MUFU.RCP R4, R4 ;  /* 0x0000000400047308 */ /* 0x001e240000001000 */
[----:B0-----:R-:W-:Y:S01]  /*18b0*/  VIADD R2, R4, 0xffffffe ;  /* 0x0ffffffe04027836 */ /* 0x001fe20000000000 */
[----:B------:R-:W-:Y:S02]  /*18c0*/  IABS R4, R0 ;  /* 0x0000000000047213 */ /* 0x000fe40000000000 */
[----:B------:R-:W-:-:S03]  /*18d0*/  LOP3.LUT R0, R0, R9, RZ, 0x3c, !PT ;  /* 0x0000000900007212 */ /* 0x000fc600078e3cff */
[----:B------:R0:W1:Y:S01]  /*18e0*/  F2I.FTZ.U32.TRUNC.NTZ R3, R2 ;  /* 0x0000000200037305 */ /* 0x000062000021f000 */
[----:B------:R-:W-:Y:S01]  /*18f0*/  ISETP.GE.AND P2, PT, R0, RZ, PT ;  /* 0x000000ff0000720c */ /* 0x000fe20003f46270 */
[----:B0-----:R-:W-:Y:S02]  /*1900*/  IMAD.MOV.U32 R2, RZ, RZ, RZ ;  /* 0x000000ffff027224 */ /* 0x001fe400078e00ff */
[----:B-1----:R-:W-:-:S04]  /*1910*/  IMAD.MOV R6, RZ, RZ, -R3 ;  /* 0x000000ffff067224 */ /* 0x002fc800078e0a03 */
[----:B------:R-:W-:-:S04]  /*1920*/  IMAD R7, R6, R5, RZ ;  /* 0x0000000506077224 */ /* 0x000fc800078e02ff */
[----:B------:R-:W-:-:S04]  /*1930*/  IMAD.HI.U32 R3, R3, R7, R2 ;  /* 0x0000000703037227 */ /* 0x000fc800078e0002 */
[----:B------:R-:W-:Y:S02]  /*1940*/  IMAD.MOV.U32 R2, RZ, RZ, R8 ;  /* 0x000000ffff027224 */ /* 0x000fe400078e0008 */
        /* <DEDUP_REMOVED lines=10> */
.L_x_317:
[----:B------:R-:W-:Y:S05]  /*19f0*/  BSYNC B0 ;  /* 0x0000000000007941 */ /* 0x000fea0003800000 */
.L_x_316:
[----:B------:R-:W-:-:S05]  /*1a00*/  IMAD R0, R10, R3, RZ ;  /* 0x000000030a007224 */ /* 0x000fca00078e02ff */
[C---:B------:R-:W-:Y:S01]  /*1a10*/  VIADDMNMX R3, R0.reuse, R3, R104, PT ;  /* 0x0000000300037246 */ /* 0x040fe20003800168 */
[----:B------:R-:W-:-:S04]  /*1a20*/  IMAD R0, R0, 0xa0, -R11 ;  /* 0x000000a000007824 */ /* 0x000fc800078e0a0b */
[----:B------:R-:W-:Y:S01]  /*1a30*/  IMAD R3, R3, 0xa0, -R11 ;  /* 0x000000a003037824 */ /* 0x000fe200078e0a0b */
[----:B------:R-:W-:-:S04]  /*1a40*/  VIMNMX R0, RZ, R0, !PT ;  /* 0x00000000ff007248 */ /* 0x000fc80007fe0100 */
[----:B------:R-:W-:Y:S01]  /*1a50*/  VIMNMX R5, R3, R32, PT ;  /* 0x0000002003057248 */ /* 0x000fe20003fe0100 */
[----:B------:R-:W-:-:S03]  /*1a60*/  IMAD.WIDE.U32 R2, R0, -0x33333333, RZ ;  /* 0xcccccccd00027825 */ /* 0x000fc600078e00ff */
[----:B------:R-:W-:Y:S02]  /*1a70*/  ISETP.GT.AND P0, PT, R5, R0, PT ;  /* 0x000000000500720c */ /* 0x000fe40003f04270 */
[----:B------:R-:W-:-:S05]  /*1a80*/  SHF.R.U32.HI R27, RZ, 0x7, R3 ;  /* 0x00000007ff1b7819 */ /* 0x000fca0000011603 */
[----:B------:R-:W-:-:S06]  /*1a90*/  IMAD.MOV.U32 R2, RZ, RZ, R27 ;  /* 0x000000ffff027224 */ /* 0x000fcc00078e001b */
[----:B------:R-:W-:-:S04]  /*1aa0*/  @P0 VIADD R0, R5, 0x9f ;  /* 0x0000009f05000836 */ /* 0x000fc80000000000 */
[----:B------:R-:W-:-:S05]  /*1ab0*/  @P0 IMAD.HI R0, R0, 0x66666667, RZ ;  /* 0x6666666700000827 */ /* 0x000fca00078e02ff */
[----:B------:R-:W-:-:S04]  /*1ac0*/  @P0 SHF.R.U32.HI R3, RZ, 0x1f, R0 ;  /* 0x0000001fff030819 */ /* 0x000fc80000011600 */
[----:B------:R-:W-:Y:S02]  /*1ad0*/  @P0 LEA.HI.SX32 R2, R0, R3, 0x1a ;  /* 0x0000000300020211 */ /* 0x000fe400078fd2ff */
[----:B------:R-:W-:Y:S02]  /*1ae0*/  PLOP3.LUT P0, PT, PT, PT, PT, 0x80, 0x0 ;  /* 0x000000000000781c */ /* 0x000fe40003f0f070 */
[----:B------:R-:W-:-:S13]  /*1af0*/  ISETP.GT.AND P1, PT, R2, R27, PT ;  /* 0x0000001b0200720c */ /* 0x000fda0003f24270 */
[----:B------:R-:W-:Y:S05]  /*1b00*/  @!P1 BRA `(.L_x_318) ;  /* 0x0000003000dc9947 */ /* 0x000fea0003800000 */
[----:B------:R-:W-:Y:S01]  /*1b10*/  VIADD R0, R16, 0xe000 ;  /* 0x0000e00010007836 */ /* 0x000fe20000000000 */
[----:B------:R-:W-:Y:S04]  /*1b20*/  BSSY B6, `(.L_x_319) ;  /* 0x0000013000067945 */ /* 0x000fe80003800000 */
[----:B------:R-:W-:-:S13]  /*1b30*/  LOP3.LUT P0, RZ, R0, 0x1bf, RZ, 0xc0, !PT ;  /* 0x000001bf00ff7812 */ /* 0x000fda000780c0ff */
[----:B------:R-:W-:Y:S05]  /*1b40*/  @!P0 BRA `(.L_x_320) ;  /* 0x0000000000408947 */ /* 0x000fea0003800000 */
        /* <DEDUP_REMOVED lines=15> */
[----:B-1---5:R-:W-:Y:S05]  /*1c40*/  CALL.ABS.NOINC R14 ;  /* 0x000000000e007343 */ /* 0x022fea0003c00000 */
.L_x_320:
[----:B------:R-:W-:Y:S05]  /*1c50*/  BSYNC B6 ;  /* 0x0000000000067941 */ /* 0x000fea0003800000 */
.L_x_319:
        /* <DEDUP_REMOVED lines=20> */
.L_x_322:
[----:B------:R-:W-:Y:S05]  /*1da0*/  BSYNC B6 ;  /* 0x0000000000067941 */ /* 0x000fea0003800000 */
.L_x_321:
[----:B------:R-:W-:Y:S01]  /*1db0*/  ULDC.64 UR4, c[0x0][0x9f8] ;  /* 0x00027e0000047ab9 */ /* 0x000fe20000000a00 */
[----:B------:R-:W-:Y:S01]  /*1dc0*/  IMAD.MOV.U32 R0, RZ, RZ, R31 ;  /* 0x000000ffff007224 */ /* 0x000fe200078e001f */
[----:B------:R-:W-:Y:S01]  /*1dd0*/  ISETP.NE.U32.AND P0, PT, RZ, UR4, PT ;  /* 0x00000004ff007c0c */ /* 0x000fe2000bf05070 */
[----:B------:R-:W0:Y:S01]  /*1de0*/  LDC.64 R46, c[0x0][0x300] ;  /* 0x0000c000ff2e7b82 */ /* 0x000e220000000a00 */
[----:B------:R-:W-:Y:S01]  /*1df0*/  IMAD.IADD R28, R28, 0x1, R29 ;  /* 0x000000011c1c7824 */ /* 0x000fe200078e021d */
[----:B------:R-:W-:Y:S01]  /*1e00*/  SHF.R.S32.HI R19, RZ, 0x1f, R18 ;  /* 0x0000001fff137819 */ /* 0x000fe20000011412 */
[----:B------:R-:W2:Y:S01]  /*1e10*/  LDL R14, [R1+0x28] ;  /* 0x00002800010e7983 */ /* 0x000ea20000100800 */
[----:B------:R-:W-:Y:S01]  /*1e20*/  ISETP.NE.AND.EX P0, PT, RZ, UR5, PT, P0 ;  /* 0x00000005ff007c0c */ /* 0x000fe2000bf05300 */
[----:B------:R-:W-:Y:S02]  /*1e30*/  ULDC.64 UR6, c[0x0][0x330] ;  /* 0x0000cc0000067ab9 */ /* 0x000fe40000000a00 */
[----:B------:R-:W3:Y:S01]  /*1e40*/  LDL R12, [R1+0x2c] ;  /* 0x00002c00010c7983 */ /* 0x000ee20000100800 */
[----:B------:R-:W1:Y:S03]  /*1e50*/  LDC R55, c[0x0][0x3f4] ;  /* 0x0000fd00ff377b82 */ /* 0x000e660000000800 */
[----:B------:R-:W4:Y:S05]  /*1e60*/  LDL R10, [R1+0x30] ;  /* 0x00003000010a7983 */ /* 0x000f2a0000100800 */
[----:B------:R-:W1:Y:S01]  /*1e70*/  LDC.64 R40, c[0x0][0x3f8] ;  /* 0x0000fe00ff287b82 */ /* 0x000e620000000a00 */
[----:B------:R-:W-:-:S04]  /*1e80*/  @P0 IADD3 R4, P1, R34, UR4, RZ ;  /* 0x0000000422040c10 */ /* 0x000fc8000ff3e0ff */
[----:B------:R-:W-:Y:S01]  /*1e90*/  @P0 IADD3.X R5, R33, UR5, RZ, P1, !PT ;  /* 0x0000000521050c10 */ /* 0x000fe20008ffe4ff */
[----:B------:R-:W-:Y:S01]  /*1ea0*/  ULDC.64 UR4, c[0x0][0xa08] ;  /* 0x0002820000047ab9 */ /* 0x000fe20000000a00 */
[----:B------:R-:W-:Y:S01]  /*1eb0*/  SHF.R.S32.HI R11, RZ, 0x1f, R28 ;  /* 0x0000001fff0b7819 */ /* 0x000fe2000001141c */
[-C--:B0-----:R-:W-:Y:S01]  /*1ec0*/  IMAD.WIDE.U32 R6, R28, R46.reuse, RZ ;  /* 0x0000002e1c067225 */ /* 0x081fe200078e00ff */
[----:B------:R-:W0:Y:S01]  /*1ed0*/  LDC.64 R34, c[0x0][0x408] ;  /* 0x00010200ff227b82 */ /* 0x000e220000000a00 */
[----:B------:R1:W2:Y:S01]  /*1ee0*/  @P0 LDG.E R0, desc[UR40][R4.64] ;  /* 0x0000002804000981 */ /* 0x0002a2000c1e1900 */
[----:B------:R-:W-:Y:S01]  /*1ef0*/  ISETP.NE.U32.AND P0, PT, RZ, UR4, PT ;  /* 0x00000004ff007c0c */ /* 0x000fe2000bf05070 */
[----:B------:R-:W-:Y:S02]  /*1f00*/  IMAD R3, R11, R46, RZ ;  /* 0x0000002e0b037224 */ /* 0x000fe400078e02ff */
[----:B------:R-:W-:Y:S01]  /*1f10*/  IMAD.WIDE.U32 R8, R30, UR6, R18 ;  /* 0x000000061e087c25 */ /* 0x000fe2000f8e0012 */
[----:B------:R-:W-:Y:S01]  /*1f20*/  ISETP.NE.AND.EX P0, PT, RZ, UR5, PT, P0 ;  /* 0x00000005ff007c0c */ /* 0x000fe2000bf05300 */
[----:B------:R-:W-:-:S02]  /*1f30*/  ULDC.64 UR4, c[0x0][0x308] ;  /* 0x0000c20000047ab9 */ /* 0x000fc40000000a00 */
[----:B------:R-:W-:Y:S02]  /*1f40*/  IMAD R3, R28, R47, R3 ;  /* 0x0000002f1c037224 */ /* 0x000fe400078e0203 */
[C---:B------:R-:W-:Y:S01]  /*1f50*/  IMAD R9, R30.reuse, UR7, R9 ;  /* 0x000000071e097c24 */ /* 0x040fe2000f8e0209 */
[----:B------:R-:W-:Y:S01]  /*1f60*/  SHF.R.S32.HI R15, RZ, 0x1f, R23 ;  /* 0x0000001fff0f7819 */ /* 0x000fe20000011417 */
[----:B------:R-:W-:Y:S01]  /*1f70*/  IMAD.IADD R7, R7, 0x1, R3 ;  /* 0x0000000107077824 */ /* 0x000fe200078e0203 */
[----:B------:R-:W-:Y:S01]  /*1f80*/  ULDC.64 UR6, c[0x0][0x338] ;  /* 0x0000ce0000067ab9 */ /* 0x000fe20000000a00 */
[----:B-1----:R-:W-:-:S04]  /*1f90*/  IMAD.WIDE.U32 R4, R30, UR4, R6 ;  /* 0x000000041e047c25 */ /* 0x002fc8000f8e0006 */
[----:B------:R-:W-:Y:S01]  /*1fa0*/  IMAD R5, R30, UR5, R5 ;  /* 0x000000051e057c24 */ /* 0x000fe2000f8e0205 */
[----:B------:R-:W-:Y:S01]  /*1fb0*/  ULDC.64 UR4, c[0x0][0x310] ;  /* 0x0000c40000047ab9 */ /* 0x000fe20000000a00 */
[----:B------:R-:W4:Y:S01]  /*1fc0*/  LDL R30, [R1+0x70] ;  /* 0x00007000011e7983 */ /* 0x000f220000100800 */
[C---:B------:R-:W-:Y:S01]  /*1fd0*/  IMAD.WIDE.U32 R20, R23.reuse, R46, R18 ;  /* 0x0000002e17147225 */ /* 0x040fe200078e0012 */
[----:B------:R-:W1:Y:S01]  /*1fe0*/  S2R R31, SR_TID.X ;  /* 0x00000000001f7919 */ /* 0x000e620000002100 */
[----:B------:R-:W-:Y:S02]  /*1ff0*/  ISETP.GE.AND P2, PT, R18, R55, PT ;  /* 0x000000371200720c */ /* 0x000fe40003f46270 */
[----:B------:R-:W-:Y:S01]  /*2000*/  SHF.R.S32.HI R157, RZ, 0x1f, R156 ;  /* 0x0000001fff9d7819 */ /* 0x000fe2000001149c */
[----:B------:R-:W-:-:S04]  /*2010*/  IMAD.WIDE.U32 R42, R23, R40, R18 ;  /* 0x00000028172a7225 */ /* 0x000fc800078e0012 */
[----:B------:R-:W-:-:S04]  /*2020*/  IMAD.WIDE.U32 R44, R23, R40, R156 ;  /* 0x00000028172c7225 */ /* 0x000fc800078e009c */
[----:B0-----:R-:W-:-:S04]  /*2030*/  IMAD.WIDE.U32 R38, R23, R34, R156 ;  /* 0x0000002217267225 */ /* 0x001fc800078e009c */
[----:B------:R-:W-:Y:S01]  /*2040*/  IMAD.WIDE.U32 R36, R23, R34, R18 ;  /* 0x0000002217247225 */ /* 0x000fe200078e0012 */
[----:B------:R-:W-:-:S03]  /*2050*/  LOP3.LUT R22, R22, 0xfffffffb, RZ, 0xc0, !PT ;  /* 0xfffffffb16167812 */ /* 0x000fc600078ec0ff */
[----:B------:R-:W-:Y:S02]  /*2060*/  IMAD R57, R41, 0xa0, RZ ;  /* 0x000000a029397824 */ /* 0x000fe400078e02ff */
[----:B------:R-:W-:Y:S01]  /*2070*/  VIADD R33, R18, 0x20 ;  /* 0x0000002012217836 */ /* 0x000fe20000000000 */
[----:B------:R-:W-:Y:S02]  /*2080*/  @P2 LOP3.LUT R22, R22, 0x4, RZ, 0xfc, !PT ;  /* 0x0000000416162812 */ /* 0x000fe400078efcff */
[----:B-1----:R-:W-:-:S05]  /*2090*/  SHF.R.U32.HI R29, RZ, 0x7, R31 ;  /* 0x00000007ff1d7819 */ /* 0x002fca000001161f */
[----:B------:R-:W-:Y:S01]  /*20a0*/  VIADD R54, R29, 0x8 ;  /* 0x000000081d367836 */ /* 0x000fe20000000000 */
[----:B--2---:R-:W-:-:S04]  /*20b0*/  SHF.R.S32.HI R3, RZ, 0x1f, R0 ;  /* 0x0000001fff037819 */ /* 0x004fc80000011400 */
[----:B------:R-:W-:Y:S02]  /*20c0*/  SEL R6, R3, RZ, !P0 ;  /* 0x000000ff03067207 */ /* 0x000fe40004000000 */
[----:B------:R-:W-:-:S03]  /*20d0*/  SEL R3, R0, RZ, !P0 ;  /* 0x000000ff00037207 */ /* 0x000fc60004000000 */
[C---:B------:R-:W-:Y:S02]  /*20e0*/  IMAD R0, R6.reuse, UR4, RZ ;  /* 0x0000000406007c24 */ /* 0x040fe4000f8e02ff */
[----:B------:R-:W-:Y:S02]  /*20f0*/  IMAD R6, R6, UR6, RZ ;  /* 0x0000000606067c24 */ /* 0x000fe4000f8e02ff */
[C---:B------:R-:W-:Y:S02]  /*2100*/  IMAD R7, R3.reuse, UR5, R0 ;  /* 0x0000000503077c24 */ /* 0x040fe4000f8e0200 */
[----:B------:R-:W-:Y:S01]  /*2110*/  IMAD.WIDE.U32 R50, R3, UR4, R4 ;  /* 0x0000000403327c25 */ /* 0x000fe2000f8e0004 */
[----:B------:R-:W-:-:S03]  /*2120*/  ULDC UR4, c[0x0][0x2f4] ;  /* 0x0000bd0000047ab9 */ /* 0x000fc60000000800 */
[----:B------:R-:W-:Y:S02]  /*2130*/  IMAD R0, R15, R46, RZ ;  /* 0x0000002e0f007224 */ /* 0x000fe400078e02ff */
[----:B------:R-:W-:-:S04]  /*2140*/  IMAD.WIDE.U32 R48, R3, UR6, R8 ;  /* 0x0000000603307c25 */ /* 0x000fc8000f8e0008 */
[----:B------:R-:W-:Y:S02]  /*2150*/  IMAD R13, R3, UR7, R6 ;  /* 0x00000007030d7c24 */ /* 0x000fe4000f8e0206 */
[----:B------:R-:W-:Y:S01]  /*2160*/  IMAD R5, R23, R47, R0 ;  /* 0x0000002f17057224 */ /* 0x000fe200078e0200 */
[----:B------:R-:W-:Y:S01]  /*2170*/  IADD3 R0, P0, R50, R20, RZ ;  /* 0x0000001432007210 */ /* 0x000fe20007f1e0ff */
[----:B------:R-:W-:Y:S02]  /*2180*/  IMAD.IADD R3, R51, 0x1, R7 ;  /* 0x0000000133037824 */ /* 0x000fe400078e0207 */
[----:B------:R-:W-:-:S03]  /*2190*/  IMAD R4, R15, R40, RZ ;  /* 0x000000280f047224 */ /* 0x000fc600078e02ff */
[----:B------:R-:W-:Y:S02]  /*21a0*/  IADD3.X R20, R3, R21, R5, P0, !PT ;  /* 0x0000001503147210 */ /* 0x000fe400007fe405 */
[----:B------:R-:W-:Y:S01]  /*21b0*/  SEL R5, R55, RZ, P2 ;  /* 0x000000ff37057207 */ /* 0x000fe20001000000 */
[----:B------:R-:W-:Y:S02]  /*21c0*/  IMAD R7, R23, R41, R4 ;  /* 0x0000002917077224 */ /* 0x000fe400078e0204 */
[----:B------:R-:W-:Y:S02]  /*21d0*/  IMAD R4, R15, R34, RZ ;  /* 0x000000220f047224 */ /* 0x000fe400078e02ff */
[----:B------:R-:W-:Y:S02]  /*21e0*/  IMAD.IADD R5, R18, 0x1, R5 ;  /* 0x0000000112057824 */ /* 0x000fe400078e0205 */
[----:B------:R-:W-:Y:S02]  /*21f0*/  IMAD R9, R23, R35, R4 ;  /* 0x0000002317097224 */ /* 0x000fe400078e0204 */
[----:B------:R-:W-:Y:S01]  /*2200*/  IMAD.IADD R45, R45, 0x1, R7 ;  /* 0x000000012d2d7824 */ /* 0x000fe200078e0207 */
[----:B------:R-:W-:Y:S01]  /*2210*/  SHF.R.S32.HI R4, RZ, 0x1f, R5 ;  /* 0x0000001fff047819 */ /* 0x000fe20000011405 */
[----:B------:R-:W-:Y:S01]  /*2220*/  IMAD.IADD R43, R7, 0x1, R43 ;  /* 0x00000001072b7824 */ /* 0x000fe200078e022b */
[----:B-----5:R-:W-:-:S02]  /*2230*/  SHF.R.S32.HI R7, RZ, 0x1f, R26 ;  /* 0x0000001fff077819 */ /* 0x020fc4000001141a */
[----:B------:R-:W-:Y:S01]  /*2240*/  LEA.HI R21, R4, R5, RZ, 0x4 ;  /* 0x0000000504157211 */ /* 0x000fe200078f20ff */
[----:B------:R-:W-:Y:S02]  /*2250*/  IMAD.IADD R39, R39, 0x1, R9 ;  /* 0x0000000127277824 */ /* 0x000fe400078e0209 */
[C---:B------:R-:W-:Y:S01]  /*2260*/  IMAD R6, R7.reuse, R40, RZ ;  /* 0x0000002807067224 */ /* 0x040fe200078e02ff */
[----:B------:R-:W-:Y:S01]  /*2270*/  LOP3.LUT R4, R14, 0x30, R21, 0xf8, !PT ;  /* 0x000000300e047812 */ /* 0x000fe200078ef815 */
[----:B------:R-:W-:Y:S02]  /*2280*/  IMAD R7, R7, R34, RZ ;  /* 0x0000002207077224 */ /* 0x000fe400078e02ff */
[----:B------:R-:W-:Y:S01]  /*2290*/  IMAD.IADD R37, R9, 0x1, R37 ;  /* 0x0000000109257824 */ /* 0x000fe200078e0225 */
[----:B------:R-:W-:Y:S01]  /*22a0*/  IADD3 R52, P0, R23, R28, RZ ;  /* 0x0000001c17347210 */ /* 0x000fe20007f1e0ff */
[----:B------:R-:W-:Y:S01]  /*22b0*/  IMAD R69, R26, R35, R7 ;  /* 0x000000231a457224 */ /* 0x000fe200078e0207 */
[----:B---3--:R-:W-:Y:S01]  /*22c0*/  LOP3.LUT R4, R4, R12, RZ, 0x3c, !PT ;  /* 0x0000000c04047212 */ /* 0x008fe200078e3cff */
[----:B------:R-:W-:Y:S01]  /*22d0*/  IMAD R5, R47, 0xa0, RZ ;  /* 0x000000a02f057824 */ /* 0x000fe200078e02ff */
[----:B------:R-:W-:Y:S01]  /*22e0*/  LOP3.LUT R61, R21, 0xfffffff0, RZ, 0xc0, !PT ;  /* 0xfffffff0153d7812 */ /* 0x000fe200078ec0ff */
[----:B------:R-:W-:-:S02]  /*22f0*/  IMAD R9, R26, R41, R6 ;  /* 0x000000291a097224 */ /* 0x000fc400078e0206 */
[----:B------:R-:W-:-:S04]  /*2300*/  IMAD.WIDE.U32 R44, R26, R40, R44 ;  /* 0x000000281a2c7225 */ /* 0x000fc800078e002c */
[----:B------:R-:W-:-:S04]  /*2310*/  IMAD.WIDE.U32 R42, R26, R40, R42 ;  /* 0x000000281a2a7225 */ /* 0x000fc800078e002a */
[----:B------:R-:W-:Y:S02]  /*2320*/  IMAD R7, R35, 0xa0, RZ ;  /* 0x000000a023077824 */ /* 0x000fe400078e02ff */
[----:B------:R-:W-:-:S04]  /*2330*/  IMAD.WIDE.U32 R38, R26, R34, R38 ;  /* 0x000000221a267225 */ /* 0x000fc800078e0026 */
[----:B------:R-:W-:-:S04]  /*2340*/  IMAD.WIDE.U32 R36, R26, R34, R36 ;  /* 0x000000221a247225 */ /* 0x000fc800078e0024 */
[----:B------:R-:W-:-:S04]  /*2350*/  IMAD.WIDE.U32 R46, R46, 0xa0, RZ ;  /* 0x000000a02e2e7825 */ /* 0x000fc800078e00ff */
[----:B------:R-:W-:-:S04]  /*2360*/  IMAD.WIDE.U32 R40, R40, 0xa0, RZ ;  /* 0x000000a028287825 */ /* 0x000fc800078e00ff */
[----:B------:R-:W-:Y:S01]  /*2370*/  IMAD.WIDE.U32 R34, R34, 0xa0, RZ ;  /* 0x000000a022227825 */ /* 0x000fe200078e00ff */
[----:B----4-:R-:W-:Y:S02]  /*2380*/  LOP3.LUT P4, RZ, R30, 0x2, RZ, 0xc0, !PT ;  /* 0x000000021eff7812 */ /* 0x010fe4000788c0ff */
[----:B------:R-:W-:Y:S01]  /*2390*/  ISETP.GE.AND P3, PT, R18, UR4, PT ;  /* 0x0000000412007c0c */ /* 0x000fe2000bf66270 */
[----:B------:R-:W-:Y:S01]  /*23a0*/  IMAD.IADD R68, R39, 0x1, R69 ;  /* 0x0000000127447824 */ /* 0x000fe200078e0245 */
[----:B------:R-:W-:Y:S01]  /*23b0*/  ISETP.GE.AND P2, PT, R33, UR4, PT ;  /* 0x0000000421007c0c */ /* 0x000fe2000bf46270 */
[----:B------:R-:W-:Y:S01]  /*23c0*/  IMAD.SHL.U32 R55, R55, 0x2, RZ ;  /* 0x0000000237377824 */ /* 0x000fe200078e00ff */
[----:B------:R-:W-:Y:S01]  /*23d0*/  SHF.R.S32.HI R70, RZ, 0x1f, R61 ;  /* 0x0000001fff467819 */ /* 0x000fe2000001143d */
[----:B------:R-:W-:Y:S02]  /*23e0*/  IMAD.X R53, R15, 0x1, R11, P0 ;  /* 0x000000010f357824 */ /* 0x000fe400000e060b */
[----:B------:R-:W-:-:S02]  /*23f0*/  IMAD.IADD R56, R47, 0x1, R5 ;  /* 0x000000012f387824 */ /* 0x000fc400078e0205 */
[----:B------:R-:W-:Y:S02]  /*2400*/  IMAD.IADD R57, R41, 0x1, R57 ;  /* 0x0000000129397824 */ /* 0x000fe400078e0239 */
[----:B------:R-:W-:Y:S02]  /*2410*/  IMAD.IADD R58, R35, 0x1, R7 ;  /* 0x00000001233a7824 */ /* 0x000fe400078e0207 */
[----:B------:R-:W-:Y:S02]  /*2420*/  IMAD.IADD R59, R45, 0x1, R9 ;  /* 0x000000012d3b7824 */ /* 0x000fe400078e0209 */
[----:B------:R-:W-:Y:S02]  /*2430*/  IMAD.IADD R60, R9, 0x1, R43 ;  /* 0x00000001093c7824 */ /* 0x000fe400078e022b */
[----:B------:R-:W-:Y:S02]  /*2440*/  IMAD.IADD R69, R69, 0x1, R37 ;  /* 0x0000000145457824 */ /* 0x000fe400078e0225 */
[----:B------:R-:W-:-:S02]  /*2450*/  IMAD.IADD R71, R10, 0x1, R4 ;  /* 0x000000010a477824 */ /* 0x000fc400078e0204 */
[----:B------:R-:W-:-:S07]  /*2460*/  IMAD.IADD R72, R49, 0x1, R13 ;  /* 0x0000000131487824 */ /* 0x000fce00078e020d */
.L_x_352:
[----:B------:R-:W2:Y:S01]  /*2470*/  LDL R4, [R1+0x14] ;  /* 0x0000140001047983 */ /* 0x000ea20000100800 */
[----:B0---4-:R-:W0:Y:S01]  /*2480*/  LDC.64 R62, c[0x0][0x2e8] ;  /* 0x0000ba00ff3e7b82 */ /* 0x011e220000000a00 */
[----:B------:R-:W-:Y:S01]  /*2490*/  VIADD R2, R2, 0xffffffff ;  /* 0xffffffff02027836 */ /* 0x000fe20000000000 */
[----:B------:R-:W-:Y:S01]  /*24a0*/  LOP3.LUT R22, R22, 0xfffffffd, RZ, 0xc0, !PT ;  /* 0xfffffffd16167812 */ /* 0x000fe200078ec0ff */
[----:B------:R-:W-:Y:S05]  /*24b0*/  YIELD ;  /* 0x0000000000007946 */ /* 0x000fea0003800000 */
[----:B------:R-:W-:Y:S01]  /*24c0*/  SHF.R.S32.HI R11, RZ, 0x1f, R2 ;  /* 0x0000001fff0b7819 */ /* 0x000fe20000011402 */
[-C--:B------:R-:W-:Y:S01]  /*24d0*/  IMAD R5, R56, R2.reuse, RZ ;  /* 0x0000000238057224 */ /* 0x080fe200078e02ff */
[----:B------:R-:W1:Y:S01]  /*24e0*/  LDC R31, c[0x0][0x3f4] ;  /* 0x0000fd00ff1f7b82 */ /* 0x000e620000000800 */
[----:B---3--:R-:W-:Y:S01]  /*24f0*/  IMAD.WIDE.U32 R14, R46, R2, RZ ;  /* 0x000000022e0e7225 */ /* 0x008fe200078e00ff */
[----:B------:R-:W-:Y:S03]  /*2500*/  BSSY B0, `(.L_x_323) ;  /* 0x0000259000007945 */ /* 0x000fe60003800000 */
[----:B------:R-:W-:-:S04]  /*2510*/  IMAD R7, R11, R46, R5 ;  /* 0x0000002e0b077224 */ /* 0x000fc800078e0205 */
[----:B------:R-:W-:Y:S01]  /*2520*/  IMAD.IADD R65, R15, 0x1, R7 ;  /* 0x000000010f417824 */ /* 0x000fe200078e0207 */
[----:B0-----:R-:W-:-:S04]  /*2530*/  IADD3 R12, P0, P1, R14, R62, R0 ;  /* 0x0000003e0e0c7210 */ /* 0x001fc8000791e000 */
[----:B------:R-:W-:Y:S02]  /*2540*/  IADD3.X R13, R65, R63, R20, P0, P1 ;  /* 0x0000003f410d7210 */ /* 0x000fe400007e2414 */
[----:B------:R-:W-:-:S13]  /*2550*/  ISETP.GT.AND P0, PT, R2, R27, PT ;  /* 0x0000001b0200720c */ /* 0x000fda0003f04270 */
[----:B------:R-:W-:Y:S02]  /*2560*/  @P0 LOP3.LUT R22, R22, 0x2, RZ, 0xfc, !PT ;  /* 0x0000000216160812 */ /* 0x000fe400078efcff */
[----:B-1----:R-:W-:Y:S01]  /*2570*/  ISETP.GE.AND P0, PT, R31, 0x1, PT ;  /* 0x000000011f00780c */ /* 0x002fe20003f06270 */
[----:B--2---:R-:W-:-:S04]  /*2580*/  IMAD R5, R17, 0x2800, R4 ;  /* 0x0000280011057824 */ /* 0x004fc800078e0204 */
[C---:B------:R-:W-:Y:S02]  /*2590*/  VIADD R73, R5.reuse, 0x20 ;  /* 0x0000002005497836 */ /* 0x040fe40000000000 */
[----:B------:R-:W-:Y:S02]  /*25a0*/  @P4 VIADD R73, R5, 0xffffffe0 ;  /* 0xffffffe005494836 */ /* 0x000fe40000000000 */
[C---:B------:R-:W-:Y:S02]  /*25b0*/  IMAD.IADD R74, R16.reuse, 0x1, R5 ;  /* 0x00000001104a7824 */ /* 0x040fe400078e0205 */
[----:B------:R-:W-:Y:S02]  /*25c0*/  IMAD.IADD R73, R16, 0x1, R73 ;  /* 0x0000000110497824 */ /* 0x000fe400078e0249 */
[----:B------:R-:W-:Y:S05]  /*25d0*/  @!P0 BRA `(.L_x_324) ;  /* 0x0000002000e08947 */ /* 0x000fea0003800000 */
[----:B------:R-:W-:Y:S01]  /*25e0*/  ULDC.U8 UR4, c[0x0][0x410] ;  /* 0x0001040000047ab9 */ /* 0x000fe20000000000 */
[-C--:B------:R-:W-:Y:S01]  /*25f0*/  IMAD R5, R57, R2.reuse, RZ ;  /* 0x0000000239057224 */ /* 0x080fe200078e02ff */
[----:B------:R-:W-:Y:S01]  /*2600*/  ISETP.NE.AND P0, PT, RZ, UR4, PT ;  /* 0x00000004ff007c0c */ /* 0x000fe2000bf05270 */
[----:B------:R-:W-:Y:S02]  /*2610*/  IMAD R7, R58, R2, RZ ;  /* 0x000000023a077224 */ /* 0x000fe400078e02ff */
[C---:B------:R-:W-:Y:S02]  /*2620*/  IMAD R9, R11.reuse, R40, R5 ;  /* 0x000000280b097224 */ /* 0x040fe400078e0205 */
[----:B------:R-:W-:Y:S02]  /*2630*/  IMAD R11, R11, R34, R7 ;  /* 0x000000220b0b7224 */ /* 0x000fe400078e0207 */
[----:B------:R-:W-:-:S04]  /*2640*/  IMAD.WIDE.U32 R4, R40, R2, RZ ;  /* 0x0000000228047225 */ /* 0x000fc800078e00ff */
[----:B------:R-:W-:-:S04]  /*2650*/  IMAD.WIDE.U32 R6, R34, R2, RZ ;  /* 0x0000000222067225 */ /* 0x000fc800078e00ff */
[----:B------:R-:W-:Y:S02]  /*2660*/  IMAD.IADD R30, R5, 0x1, R9 ;  /* 0x00000001051e7824 */ /* 0x000fe400078e0209 */
[----:B------:R-:W-:Y:S01]  /*2670*/  IMAD.IADD R64, R7, 0x1, R11 ;  /* 0x0000000107407824 */ /* 0x000fe200078e020b */
[----:B------:R-:W-:Y:S06]  /*2680*/  @!P0 BRA `(.L_x_325) ;  /* 0x00000010003c8947 */ /* 0x000fec0003800000 */
[----:B------:R-:W-:Y:S01]  /*2690*/  IMAD R8, R2, -0xa0, R32 ;  /* 0xffffff6002087824 */ /* 0x000fe200078e0220 */
[----:B------:R-:W-:Y:S01]  /*26a0*/  BSSY B1, `(.L_x_326) ;  /* 0x0000017000017945 */ /* 0x000fe20003800000 */
[----:B------:R-:W-:Y:S02]  /*26b0*/  CS2R R14, SRZ ;  /* 0x00000000000e7805 */ /* 0x000fe4000001ff00 */
[----:B------:R-:W-:Y:S02]  /*26c0*/  CS2R R10, SRZ ;  /* 0x00000000000a7805 */ /* 0x000fe4000001ff00 */
[----:B------:R-:W-:Y:S02]  /*26d0*/  CS2R R28, SRZ ;  /* 0x00000000001c7805 */ /* 0x000fe4000001ff00 */
[----:B------:R-:W-:-:S04]  /*26e0*/  VIMNMX R8, R8, 0xa0, PT ;  /* 0x000000a008087848 */ /* 0x000fc80003fe0100 */
[----:B------:R-:W-:Y:S02]  /*26f0*/  ISETP.GE.AND P1, PT, R23, R8, PT ;  /* 0x000000081700720c */ /* 0x000fe40003f26270 */
[----:B------:R-:W-:-:S11]  /*2700*/  CS2R R8, SRZ ;  /* 0x0000000000087805 */ /* 0x000fd6000001ff00 */
[----:B------:R-:W-:Y:S05]  /*2710*/  @P1 BRA `(.L_x_327) ;  /* 0x00000000003c1947 */ /* 0x000fea0003800000 */
[----:B------:R-:W2:Y:S01]  /*2720*/  LDL R66, [R1+0x10] ;  /* 0x0000100001427983 */ /* 0x000ea20000100800 */
[----:B------:R-:W-:Y:S02]  /*2730*/  ULDC.64 UR4, c[0x0][0x3e8] ;  /* 0x0000fa0000047ab9 */ /* 0x000fe40000000a00 */
[----:B------:R-:W-:-:S04]  /*2740*/  IADD3 R4, P0, P5, R44, UR4, R4 ;  /* 0x000000042c047c10 */ /* 0x000fc8000fd1e004 */
[----:B------:R-:W-:Y:S01]  /*2750*/  IADD3.X R5, R59, UR5, R30, P0, P5 ;  /* 0x000000053b057c10 */ /* 0x000fe200087ea41e */
[----:B------:R-:W-:Y:S02]  /*2760*/  ULDC.64 UR4, c[0x0][0x400] ;  /* 0x0001000000047ab9 */ /* 0x000fe40000000a00 */
[----:B------:R-:W-:-:S04]  /*2770*/  IADD3 R6, P0, P5, R38, UR4, R6 ;  /* 0x0000000426067c10 */ /* 0x000fc8000fd1e006 */
[----:B------:R-:W-:Y:S02]  /*2780*/  IADD3.X R7, R68, UR5, R64, P0, P5 ;  /* 0x0000000544077c10 */ /* 0x000fe400087ea440 */
[----:B------:R-:W-:Y:S02]  /*2790*/  ISETP.GE.AND P0, PT, R156, R31, PT ;  /* 0x0000001f9c00720c */ /* 0x000fe40003f06270 */
[----:B------:R-:W-:Y:S02]  /*27a0*/  CS2R R8, SRZ ;  /* 0x0000000000087805 */ /* 0x000fe4000001ff00 */
[----:B------:R-:W-:-:S09]  /*27b0*/  CS2R R10, SRZ ;  /* 0x00000000000a7805 */ /* 0x000fd2000001ff00 */
[----:B------:R0:W5:Y:S04]  /*27c0*/  @!P0 LDG.E.64 R14, desc[UR40][R4.64] ;  /* 0x00000028040e8981 */ /* 0x000168000c1e1b00 */
[----:B------:R0:W5:Y:S01]  /*27d0*/  @!P0 LDG.E.64 R28, desc[UR40][R6.64] ;  /* 0x00000028061c8981 */ /* 0x000162000c1e1b00 */
[----:B--2---:R-:W-:-:S13]  /*27e0*/  ISETP.GE.AND P0, PT, R66, R31, PT ;  /* 0x0000001f4200720c */ /* 0x004fda0003f06270 */
[----:B------:R0:W5:Y:S04]  /*27f0*/  @!P0 LDG.E.64 R8, desc[UR40][R4.64+0x10] ;  /* 0x0000102804088981 */ /* 0x000168000c1e1b00 */
[----:B------:R0:W5:Y:S02]  /*2800*/  @!P0 LDG.E.64 R10, desc[UR40][R6.64+0x10] ;  /* 0x00001028060a8981 */ /* 0x000164000c1e1b00 */
.L_x_327:
[----:B------:R-:W-:Y:S05]  /*2810*/  BSYNC B1 ;  /* 0x0000000000017941 */ /* 0x000fea0003800000 */
.L_x_326:
[----:B0-----:R-:W2:Y:S01]  /*2820*/  LDL R4, [R1+0x8] ;  /* 0x0000080001047983 */ /* 0x001ea20000100800 */
[----:B-----5:R-:W-:Y:S02]  /*2830*/  IMAD.MOV.U32 R30, RZ, RZ, R8 ;  /* 0x000000ffff1e7224 */ /* 0x020fe400078e0008 */
[----:B------:R-:W-:Y:S02]  /*2840*/  IMAD.MOV.U32 R63, RZ, RZ, R14 ;  /* 0x000000ffff3f7224 */ /* 0x000fe400078e000e */
[----:B------:R-:W-:Y:S02]  /*2850*/  IMAD.MOV.U32 R62, RZ, RZ, R10 ;  /* 0x000000ffff3e7224 */ /* 0x000fe400078e000a */
[----:B------:R-:W-:Y:S01]  /*2860*/  IMAD.MOV.U32 R81, RZ, RZ, R28 ;  /* 0x000000ffff517224 */ /* 0x000fe200078e001c */
[----:B--2---:R-:W-:-:S13]  /*2870*/  ISETP.NE.AND P0, PT, R4, 0x3, PT ;  /* 0x000000030400780c */ /* 0x004fda0003f05270 */
[----:B------:R-:W-:Y:S05]  /*2880*/  @!P0 BRA `(.L_x_328) ;  /* 0x0000000000048947 */ /* 0x000fea0003800000 */
[----:B------:R-:W-:Y:S01]  /*2890*/  BPT.TRAP 0x1 ;  /* 0x000000040000795c */ /* 0x000fe20000300000 */
.L_x_328:
[----:B------:R-:W2:Y:S01]  /*28a0*/  LDL R4, [R1] ;  /* 0x0000000001047983 */ /* 0x000ea20000100800 */
[----:B------:R-:W-:Y:S01]  /*28b0*/  IMAD R75, R17, 0x8, R16 ;  /* 0x00000008114b7824 */ /* 0x000fe200078e0210 */
[----:B------:R-:W-:Y:S01]  /*28c0*/  BSSY B1, `(.L_x_329) ;  /* 0x0000004000017945 */ /* 0x000fe20003800000 */
[----:B--2---:R-:W-:-:S04]  /*28d0*/  SHF.L.U32 R76, R4, 0x1f, RZ ;  /* 0x0000001f044c7819 */ /* 0x004fc800000006ff */
[----:B------:R-:W0:Y:S02]  /*28e0*/  SYNCS.PHASECHK.TRANS64.TRYWAIT P5, [R75+URZ+0x13290], R76 ;  /* 0x0132904c4b0075a7 */ /* 0x000e2400080a017f */
[----:B0-----:R-:W-:Y:S05]  /*28f0*/  @!P5 BRA `(.L_x_330) ;  /* 0x0000013c0048d947 */ /* 0x001fea0003800000 */
.L_x_543:
[----:B------:R-:W-:Y:S05]  /*2900*/  BSYNC B1 ;  /* 0x0000000000017941 */ /* 0x000fea0003800000 */
.L_x_329:
[----:B------:R-:W-:Y:S05]  /*2910*/  @P1 BRA `(.L_x_331) ;  /* 0x00000020005c1947 */ /* 0x000fea0003800000 */
[----:B------:R-:W-:Y:S04]  /*2920*/  BSSY B1, `(.L_x_332) ;  /* 0x000006f000017945 */ /* 0x000fe80003800000 */
[----:B------:R-:W-:Y:S05]  /*2930*/  @P3 BRA `(.L_x_333) ;  /* 0x0000000400b43947 */ /* 0x000fea0003800000 */
[----:B------:R1:W2:Y:S01]  /*2940*/  LDS.128 R4, [R74+0xe000] ;  /* 0x00e000004a047984 */ /* 0x0002a20000000c00 */
[----:B------:R-:W-:Y:S01]  /*2950*/  ISETP.GE.AND P5, PT, R156, R31, PT ;  /* 0x0000001f9c00720c */ /* 0x000fe20003fa6270 */
[----:B------:R-:W-:-:S12]  /*2960*/  BSSY B2, `(.L_x_334) ;  /* 0x0000069000027945 */ /* 0x000fd80003800000 */
[----:B-1----:R-:W-:Y:S05]  /*2970*/  @P5 BRA `(.L_x_335) ;  /* 0x00000004009c5947 */ /* 0x002fea0003800000 */
[----:B------:R-:W-:Y:S02]  /*2980*/  SHF.R.U32.HI R14, RZ, 0x8, R15 ;  /* 0x00000008ff0e7819 */ /* 0x000fe4000001160f */
[----:B------:R-:W-:Y:S02]  /*2990*/  SHF.R.U32.HI R28, RZ, 0x8, R29 ;  /* 0x00000008ff1c7819 */ /* 0x000fe4000001161d */
[----:B------:R-:W-:Y:S01]  /*29a0*/  SHF.R.U32.HI R67, RZ, 0x10, R15 ;  /* 0x00000010ff437819 */ /* 0x000fe2000001160f */
[----:B------:R-:W-:Y:S01]  /*29b0*/  IMAD.SHL.U32 R14, R14, 0x100, RZ ;  /* 0x000001000e0e7824 */ /* 0x000fe200078e00ff */
[----:B------:R-:W-:Y:S02]  /*29c0*/  SHF.R.U32.HI R65, RZ, 0x10, R29 ;  /* 0x00000010ff417819 */ /* 0x000fe4000001161d */
[----:B------:R-:W-:Y:S01]  /*29d0*/  LOP3.LUT R64, R29, 0xff0000ff, RZ, 0xc0, !PT ;  /* 0xff0000ff1d407812 */ /* 0x000fe200078ec0ff */
[----:B------:R-:W-:Y:S01]  /*29e0*/  IMAD.SHL.U32 R29, R28, 0x100, RZ ;  /* 0x000001001c1d7824 */ /* 0x000fe200078e00ff */
[----:B------:R-:W-:Y:S01]  /*29f0*/  LOP3.LUT R15, R15, 0xff0000ff, RZ, 0xc0, !PT ;  /* 0xff0000ff0f0f7812 */ /* 0x000fe200078ec0ff */
[----:B--2---:R-:W-:Y:S01]  /*2a00*/  IMAD.MOV.U32 R28, RZ, RZ, R4 ;  /* 0x000000ffff1c7224 */ /* 0x004fe200078e0004 */
[----:B------:R-:W-:-:S02]  /*2a10*/  F2FP.F16.E4M3.UNPACK_B R4, R5 ;  /* 0x00000005ff04723e */ /* 0x000fc400020006ff */
[----:B------:R-:W-:Y:S01]  /*2a20*/  LOP3.LUT R15, R15, 0xff00, R14, 0xf8, !PT ;  /* 0x0000ff000f0f7812 */ /* 0x000fe200078ef80e */
[----:B------:R-:W-:Y:S01]  /*2a30*/  IMAD.U32 R14, R67, 0x10000, RZ ;  /* 0x00010000430e7824 */ /* 0x000fe200078e00ff */
[----:B------:R-:W-:Y:S01]  /*2a40*/  LOP3.LUT R66, R64, 0xff00, R29, 0xf8, !PT ;  /* 0x0000ff0040427812 */ /* 0x000fe200078ef81d */
[----:B------:R-:W-:Y:S01]  /*2a50*/  IMAD.U32 R29, R65, 0x10000, RZ ;  /* 0x00010000411d7824 */ /* 0x000fe200078e00ff */
[----:B------:R-:W-:Y:S02]  /*2a60*/  F2FP.F16.E4M3.UNPACK_B R64, R81.H1 ;  /* 0x00000051ff40723e */ /* 0x000fe400030006ff */
[----:B------:R-:W-:Y:S02]  /*2a70*/  LOP3.LUT R14, R15, 0xff0000, R14, 0xf8, !PT ;  /* 0x00ff00000f0e7812 */ /* 0x000fe400078ef80e */
[----:B------:R-:W-:Y:S01]  /*2a80*/  LOP3.LUT R15, R66, 0xff0000, R29, 0xf8, !PT ;  /* 0x00ff0000420f7812 */ /* 0x000fe200078ef81d */
[----:B------:R-:W-:Y:S01]  /*2a90*/  HADD2.F32 R77, -RZ, R64.H0_H0 ;  /* 0x20000040ff4d7230 */ /* 0x000fe20000004100 */
[----:B------:R-:W-:Y:S01]  /*2aa0*/  F2FP.F16.E4M3.UNPACK_B R66, R63.H1 ;  /* 0x0000003fff42723e */ /* 0x000fe200030006ff */
[--C-:B------:R-:W-:Y:S01]  /*2ab0*/  HADD2.F32 R29, -RZ, R4.reuse.H1_H1 ;  /* 0x30000004ff1d7230 */ /* 0x100fe20000004100 */
[----:B------:R-:W-:Y:S01]  /*2ac0*/  F2FP.F16.E4M3.UNPACK_B R5, R5.H1 ;  /* 0x00000005ff05723e */ /* 0x000fe200030006ff */
[----:B------:R-:W-:-:S02]  /*2ad0*/  HADD2.F32 R4, -RZ, R4.H0_H0 ;  /* 0x20000004ff047230 */ /* 0x000fc40000004100 */
[----:B------:R-:W-:Y:S02]  /*2ae0*/  HADD2.F32 R67, -RZ, R66.H0_H0 ;  /* 0x20000042ff437230 */ /* 0x000fe40000004100 */
[CC--:B------:R-:W-:Y:S01]  /*2af0*/  FMUL.FTZ R79, R29.reuse, R77.reuse ;  /* 0x0000004d1d4f7220 */ /* 0x0c0fe20000410000 */
[----:B------:R-:W-:Y:S02]  /*2b00*/  HADD2.F32 R78, -RZ, R64.H1_H1 ;  /* 0x30000040ff4e7230 */ /* 0x000fe40000004100 */
[C---:B------:R-:W-:Y:S01]  /*2b10*/  FMUL.FTZ R80, R4.reuse, R77 ;  /* 0x0000004d04507220 */ /* 0x040fe20000410000 */
[--C-:B------:R-:W-:Y:S02]  /*2b20*/  HADD2.F32 R65, -RZ, R5.reuse.H1_H1 ;  /* 0x30000005ff417230 */ /* 0x100fe40000004100 */
[-C--:B------:R-:W-:Y:S01]  /*2b30*/  FFMA.FTZ R4, R4, R67.reuse, -R79 ;  /* 0x0000004304047223 */ /* 0x080fe2000001084f */
[----:B------:R-:W-:Y:S02]  /*2b40*/  HADD2.F32 R64, -RZ, R5.H0_H0 ;  /* 0x20000005ff407230 */ /* 0x000fe40000004100 */
[----:B------:R-:W-:Y:S01]  /*2b50*/  FFMA.FTZ R5, R29, R67, R80 ;  /* 0x000000431d057223 */ /* 0x000fe20000010050 */
[----:B------:R-:W-:-:S02]  /*2b60*/  HADD2.F32 R66, -RZ, R66.H1_H1 ;  /* 0x30000042ff427230 */ /* 0x000fc40000004100 */
[CC--:B------:R-:W-:Y:S01]  /*2b70*/  FMUL.FTZ R79, R65.reuse, R78.reuse ;  /* 0x0000004e414f7220 */ /* 0x0c0fe20000410000 */
[----:B------:R-:W-:Y:S01]  /*2b80*/  F2FP.F16.E4M3.UNPACK_B R77, R81 ;  /* 0x00000051ff4d723e */ /* 0x000fe200020006ff */
[C---:B------:R-:W-:Y:S01]  /*2b90*/  FMUL.FTZ R78, R64.reuse, R78 ;  /* 0x0000004e404e7220 */ /* 0x040fe20000410000 */
[----:B------:R-:W-:Y:S01]  /*2ba0*/  F2FP.F16.E4M3.UNPACK_B R29, R28.H1 ;  /* 0x0000001cff1d723e */ /* 0x000fe200030006ff */
[----:B------:R-:W-:Y:S01]  /*2bb0*/  FFMA.FTZ R79, R64, R66, -R79 ;  /* 0x00000042404f7223 */ /* 0x000fe2000001084f */
[----:B------:R-:W-:Y:S01]  /*2bc0*/  F2FP.F16.E4M3.UNPACK_B R28, R28 ;  /* 0x0000001cff1c723e */ /* 0x000fe200020006ff */
[----:B------:R-:W-:Y:S01]  /*2bd0*/  FFMA.FTZ R84, R65, R66, R78 ;  /* 0x0000004241547223 */ /* 0x000fe2000001004e */
[----:B------:R-:W-:Y:S01]  /*2be0*/  F2FP.F16.E4M3.UNPACK_B R66, R63 ;  /* 0x0000003fff42723e */ /* 0x000fe200020006ff */
[----:B------:R-:W-:Y:S01]  /*2bf0*/  HADD2.F32 R67, -RZ, R77.H1_H1 ;  /* 0x3000004dff437230 */ /* 0x000fe20000004100 */
[----:B------:R-:W-:Y:S01]  /*2c00*/  F2FP.F16.E4M3.UNPACK_B R81, R15.H1 ;  /* 0x0000000fff51723e */ /* 0x000fe200030006ff */
[----:B------:R-:W-:-:S02]  /*2c10*/  HADD2.F32 R64, -RZ, R29.H0_H0 ;  /* 0x2000001dff407230 */ /* 0x000fc40000004100 */
[----:B------:R-:W-:Y:S02]  /*2c20*/  HADD2.F32 R65, -RZ, R29.H1_H1 ;  /* 0x3000001dff417230 */ /* 0x000fe40000004100 */
[----:B------:R-:W-:Y:S02]  /*2c30*/  HADD2.F32 R78, -RZ, R77.H0_H0 ;  /* 0x2000004dff4e7230 */ /* 0x000fe40000004100 */
[-C--:B------:R-:W-:Y:S01]  /*2c40*/  FMUL.FTZ R82, R64, R67.reuse ;  /* 0x0000004340527220 */ /* 0x080fe20000410000 */
[--C-:B------:R-:W-:Y:S02]  /*2c50*/  HADD2.F32 R63, -RZ, R28.reuse.H1_H1 ;  /* 0x3000001cff3f7230 */ /* 0x100fe40000004100 */
[----:B------:R-:W-:Y:S01]  /*2c60*/  FMUL.FTZ R77, R65, R67 ;  /* 0x00000043414d7220 */ /* 0x000fe20000410000 */
[----:B------:R-:W-:Y:S02]  /*2c70*/  HADD2.F32 R29, -RZ, R28.H0_H0 ;  /* 0x2000001cff1d7230 */ /* 0x000fe40000004100 */
[----:B------:R-:W-:-:S02]  /*2c80*/  HADD2.F32 R28, -RZ, R66.H1_H1 ;  /* 0x30000042ff1c7230 */ /* 0x000fc40000004100 */
[-C--:B------:R-:W-:Y:S01]  /*2c90*/  FMUL.FTZ R80, R63, R78.reuse ;  /* 0x0000004e3f507220 */ /* 0x080fe20000410000 */
[----:B------:R-:W-:Y:S02]  /*2ca0*/  HADD2.F32 R66, -RZ, R66.H0_H0 ;  /* 0x20000042ff427230 */ /* 0x000fe40000004100 */
[----:B------:R-:W-:Y:S01]  /*2cb0*/  FMUL.FTZ R78, R29, R78 ;  /* 0x0000004e1d4e7220 */ /* 0x000fe20000410000 */
[--C-:B------:R-:W-:Y:S02]  /*2cc0*/  HADD2.F32 R83, -RZ, R81.reuse.H1_H1 ;  /* 0x30000051ff537230 */ /* 0x100fe40000004100 */
[-C--:B------:R-:W-:Y:S01]  /*2cd0*/  FFMA.FTZ R64, R64, R28.reuse, -R77 ;  /* 0x0000001c40407223 */ /* 0x080fe2000001084d */
[----:B------:R-:W-:Y:S01]  /*2ce0*/  FFMA.FTZ R65, R65, R28, R82 ;  /* 0x0000001c41417223 */ /* 0x000fe20000010052 */
[-C--:B------:R-:W-:Y:S01]  /*2cf0*/  FFMA.FTZ R28, R29, R66.reuse, -R80 ;  /* 0x000000421d1c7223 */ /* 0x080fe20000010850 */
[----:B------:R-:W-:Y:S01]  /*2d00*/  FFMA.FTZ R29, R63, R66, R78 ;  /* 0x000000423f1d7223 */ /* 0x000fe2000001004e */
[----:B------:R-:W-:Y:S01]  /*2d10*/  F2FP.F16.E4M3.UNPACK_B R66, R7.H1 ;  /* 0x00000007ff42723e */ /* 0x000fe200030006ff */
[----:B------:R-:W-:Y:S01]  /*2d20*/  HADD2.F32 R81, -RZ, R81.H0_H0 ;  /* 0x20000051ff517230 */ /* 0x000fe20000004100 */
[----:B------:R-:W-:-:S02]  /*2d30*/  F2FP.SATFINITE.E4M3.F32.PACK_AB_MERGE_C R64, R65, R64, RZ ;  /* 0x000000404140723e */ /* 0x000fc400048070ff */
[----:B------:R-:W-:Y:S01]  /*2d40*/  F2FP.F16.E4M3.UNPACK_B R78, R14.H1 ;  /* 0x0000000eff4e723e */ /* 0x000fe200030006ff */
[--C-:B------:R-:W-:Y:S01]  /*2d50*/  HADD2.F32 R67, -RZ, R66.reuse.H0_H0 ;  /* 0x20000042ff437230 */ /* 0x100fe20000004100 */
[----:B------:R-:W-:Y:S01]  /*2d60*/  F2FP.F16.E4M3.UNPACK_B R65, R6.H1 ;  /* 0x00000006ff41723e */ /* 0x000fe200030006ff */
[----:B------:R-:W-:Y:S01]  /*2d70*/  HADD2.F32 R66, -RZ, R66.H1_H1 ;  /* 0x30000042ff427230 */ /* 0x000fe20000004100 */
[----:B------:R-:W-:Y:S02]  /*2d80*/  F2FP.F16.E4M3.UNPACK_B R80, R15 ;  /* 0x0000000fff50723e */ /* 0x000fe400020006ff */
[----:B------:R-:W-:Y:S01]  /*2d90*/  F2FP.SATFINITE.E4M3.F32.PACK_AB_MERGE_C R63, R84, R79, RZ ;  /* 0x0000004f543f723e */ /* 0x000fe200048070ff */
[----:B------:R-:W-:Y:S01]  /*2da0*/  HADD2.F32 R79, -RZ, R78.H1_H1 ;  /* 0x3000004eff4f7230 */ /* 0x000fe20000004100 */
[----:B------:R-:W-:Y:S01]  /*2db0*/  F2FP.F16.E4M3.UNPACK_B R77, R14 ;  /* 0x0000000eff4d723e */ /* 0x000fe200020006ff */
[----:B------:R-:W-:Y:S02]  /*2dc0*/  HADD2.F32 R15, -RZ, R65.H1_H1 ;  /* 0x30000041ff0f7230 */ /* 0x000fe40000004100 */
[----:B------:R-:W-:Y:S01]  /*2dd0*/  FMUL.FTZ R14, R66, R83 ;  /* 0x00000053420e7220 */ /* 0x000fe20000410000 */
[----:B------:R-:W-:-:S02]  /*2de0*/  HADD2.F32 R82, -RZ, R80.H1_H1 ;  /* 0x30000050ff527230 */ /* 0x000fc40000004100 */
[C---:B------:R-:W-:Y:S01]  /*2df0*/  FMUL.FTZ R85, R67.reuse, R83 ;  /* 0x0000005343557220 */ /* 0x040fe20000410000 */
[----:B------:R-:W-:Y:S02]  /*2e00*/  HADD2.F32 R65, -RZ, R65.H0_H0 ;  /* 0x20000041ff417230 */ /* 0x000fe40000004100 */
[----:B------:R-:W-:Y:S01]  /*2e10*/  FFMA.FTZ R83, R67, R79, -R14 ;  /* 0x0000004f43537223 */ /* 0x000fe2000001080e */
[----:B------:R-:W-:Y:S02]  /*2e20*/  HADD2.F32 R14, -RZ, R77.H1_H1 ;  /* 0x3000004dff0e7230 */ /* 0x000fe40000004100 */
[-C--:B------:R-:W-:Y:S01]  /*2e30*/  FMUL.FTZ R84, R15, R82.reuse ;  /* 0x000000520f547220 */ /* 0x080fe20000410000 */
[----:B------:R-:W-:Y:S01]  /*2e40*/  F2FP.F16.E4M3.UNPACK_B R7, R7 ;  /* 0x00000007ff07723e */ /* 0x000fe200020006ff */
[C---:B------:R-:W-:Y:S01]  /*2e50*/  FMUL.FTZ R82, R65.reuse, R82 ;  /* 0x0000005241527220 */ /* 0x040fe20000410000 */
[----:B------:R-:W-:Y:S01]  /*2e60*/  F2FP.F16.E4M3.UNPACK_B R6, R6 ;  /* 0x00000006ff06723e */ /* 0x000fe200020006ff */
[----:B------:R-:W-:Y:S01]  /*2e70*/  FFMA.FTZ R84, R65, R14, -R84 ;  /* 0x0000000e41547223 */ /* 0x000fe20000010854 */
[----:B------:R-:W-:-:S02]  /*2e80*/  HADD2.F32 R80, -RZ, R80.H0_H0 ;  /* 0x20000050ff507230 */ /* 0x000fc40000004100 */
[----:B------:R-:W-:Y:S01]  /*2e90*/  FFMA.FTZ R67, R15, R14, R82 ;  /* 0x0000000e0f437223 */ /* 0x000fe20000010052 */
[--C-:B------:R-:W-:Y:S02]  /*2ea0*/  HADD2.F32 R14, -RZ, R7.reuse.H0_H0 ;  /* 0x20000007ff0e7230 */ /* 0x100fe40000004100 */
[----:B------:R-:W-:Y:S01]  /*2eb0*/  FFMA.FTZ R86, R66, R79, R85 ;  /* 0x0000004f42567223 */ /* 0x000fe20000010055 */
[----:B------:R-:W-:Y:S01]  /*2ec0*/  HADD2.F32 R15, -RZ, R7.H1_H1 ;  /* 0x30000007ff0f7230 */ /* 0x000fe20000004100 */
[----:B------:R-:W-:Y:S01]  /*2ed0*/  F2FP.SATFINITE.E4M3.F32.PACK_AB_MERGE_C R5, R5, R4, R63 ;  /* 0x000000040505723e */ /* 0x000fe2000480703f */
[--C-:B------:R-:W-:Y:S02]  /*2ee0*/  HADD2.F32 R7, -RZ, R6.reuse.H0_H0 ;  /* 0x20000006ff077230 */ /* 0x100fe40000004100 */
[-C--:B------:R-:W-:Y:S01]  /*2ef0*/  FMUL.FTZ R82, R14, R81.reuse ;  /* 0x000000510e527220 */ /* 0x080fe20000410000 */
[----:B------:R-:W-:Y:S02]  /*2f00*/  HADD2.F32 R6, -RZ, R6.H1_H1 ;  /* 0x30000006ff067230 */ /* 0x000fe40000004100 */
[----:B------:R-:W-:Y:S01]  /*2f10*/  FMUL.FTZ R79, R15, R81 ;  /* 0x000000510f4f7220 */ /* 0x000fe20000410000 */
[----:B------:R-:W-:-:S02]  /*2f20*/  HADD2.F32 R78, -RZ, R78.H0_H0 ;  /* 0x2000004eff4e7230 */ /* 0x000fc40000004100 */
[-C--:B------:R-:W-:Y:S01]  /*2f30*/  FMUL.FTZ R65, R7, R80.reuse ;  /* 0x0000005007417220 */ /* 0x080fe20000410000 */
[----:B------:R-:W-:Y:S02]  /*2f40*/  HADD2.F32 R77, -RZ, R77.H0_H0 ;  /* 0x2000004dff4d7230 */ /* 0x000fe40000004100 */
[----:B------:R-:W-:Y:S01]  /*2f50*/  FMUL.FTZ R66, R6, R80 ;  /* 0x0000005006427220 */ /* 0x000fe20000410000 */
[----:B------:R-:W-:Y:S01]  /*2f60*/  F2FP.SATFINITE.E4M3.F32.PACK_AB_MERGE_C R67, R67, R84, RZ ;  /* 0x000000544343723e */ /* 0x000fe200048070ff */
[-C--:B------:R-:W-:Y:S01]  /*2f70*/  FFMA.FTZ R79, R14, R78.reuse, -R79 ;  /* 0x0000004e0e4f7223 */ /* 0x080fe2000001084f */
[----:B------:R-:W-:Y:S01]  /*2f80*/  FFMA.FTZ R82, R15, R78, R82 ;  /* 0x0000004e0f527223 */ /* 0x000fe20000010052 */
[-C--:B------:R-:W-:Y:S01]  /*2f90*/  FFMA.FTZ R66, R7, R77.reuse, -R66 ;  /* 0x0000004d07427223 */ /* 0x080fe20000010842 */
[----:B------:R-:W-:Y:S01]  /*2fa0*/  FFMA.FTZ R65, R6, R77, R65 ;  /* 0x0000004d06417223 */ /* 0x000fe20000010041 */
[----:B------:R-:W-:Y:S02]  /*2fb0*/  F2FP.SATFINITE.E4M3.F32.PACK_AB_MERGE_C R83, R86, R83, RZ ;  /* 0x000000535653723e */ /* 0x000fe400048070ff */
[----:B------:R-:W-:-:S02]  /*2fc0*/  F2FP.SATFINITE.E4M3.F32.PACK_AB_MERGE_C R4, R29, R28, R64 ;  /* 0x0000001c1d04723e */ /* 0x000fc40004807040 */
[----:B------:R-:W-:Y:S02]  /*2fd0*/  F2FP.SATFINITE.E4M3.F32.PACK_AB_MERGE_C R6, R65, R66, R67 ;  /* 0x000000424106723e */ /* 0x000fe40004807043 */
[----:B------:R-:W-:-:S07]  /*2fe0*/  F2FP.SATFINITE.E4M3.F32.PACK_AB_MERGE_C R7, R82, R79, R83 ;  /* 0x0000004f5207723e */ /* 0x000fce0004807053 */
.L_x_335:
[----:B------:R-:W-:Y:S05]  /*2ff0*/  BSYNC B2 ;  /* 0x0000000000027941 */ /* 0x000fea0003800000 */
.L_x_334:
[----:B--2---:R1:W-:Y:S02]  /*3000*/  STG.E.128 desc[UR40][R12.64], R4 ;  /* 0x000000040c007986 */ /* 0x0043e4000c101d28 */
.L_x_333:
[----:B------:R-:W-:Y:S05]  /*3010*/  BSYNC B1 ;  /* 0x0000000000017941 */ /* 0x000fea0003800000 */
.L_x_332:
[----:B------:R-:W-:Y:S05]  /*3020*/  @P2 BRA `(.L_x_331) ;  /* 0x0000001800982947 */ /* 0x000fea0003800000 */
[----:B-1----:R-:W2:Y:S04]  /*3030*/  LDL R6, [R1+0x14] ;  /* 0x0000140001067983 */ /* 0x002ea80000100800 */
[----:B------:R-:W3:Y:S01]  /*3040*/  LDL R14, [R1+0x10] ;  /* 0x00001000010e7983 */ /* 0x000ee20000100800 */
[----:B------:R-:W-:Y:S01]  /*3050*/  IMAD.MOV.U32 R5, RZ, RZ, 0x20 ;  /* 0x00000020ff057424 */ /* 0x000fe200078e00ff */
[----:B------:R-:W-:Y:S01]  /*3060*/  BSSY B1, `(.L_x_336) ;  /* 0x000006f000017945 */ /* 0x000fe20003800000 */
[----:B------:R-:W-:-:S03]  /*3070*/  IMAD R4, R17, 0x2800, RZ ;  /* 0x0000280011047824 */ /* 0x000fc600078e02ff */
[----:B------:R-:W-:-:S04]  /*3080*/  SEL R5, R5, 0xffffffe0, !P4 ;  /* 0xffffffe005057807 */ /* 0x000fc80006000000 */
[----:B--2---:R-:W-:Y:S02]  /*3090*/  IADD3 R5, R5, R6, R4 ;  /* 0x0000000605057210 */ /* 0x004fe40007ffe004 */
[----:B---3--:R-:W-:-:S03]  /*30a0*/  ISETP.GE.AND P5, PT, R14, R31, PT ;  /* 0x0000001f0e00720c */ /* 0x008fc60003fa6270 */
[----:B------:R-:W-:-:S06]  /*30b0*/  IMAD.IADD R4, R16, 0x1, R5 ;  /* 0x0000000110047824 */ /* 0x000fcc00078e0205 */
[----:B------:R-:W1:Y:S04]  /*30c0*/  LDS.128 R4, [R4+0xe000] ;  /* 0x00e0000004047984 */ /* 0x000e680000000c00 */
[----:B------:R-:W-:Y:S05]  /*30d0*/  @P5 BRA `(.L_x_337) ;  /* 0x00000004009c5947 */ /* 0x000fea0003800000 */
[----:B------:R-:W-:Y:S02]  /*30e0*/  SHF.R.U32.HI R29, RZ, 0x8, R9 ;  /* 0x00000008ff1d7819 */ /* 0x000fe40000011609 */
[----:B------:R-:W-:Y:S02]  /*30f0*/  SHF.R.U32.HI R10, RZ, 0x8, R11 ;  /* 0x00000008ff0a7819 */ /* 0x000fe4000001160b */
[----:B------:R-:W-:Y:S02]  /*3100*/  LOP3.LUT R8, R9, 0xff0000ff, RZ, 0xc0, !PT ;  /* 0xff0000ff09087812 */ /* 0x000fe400078ec0ff */
[----:B------:R-:W-:Y:S01]  /*3110*/  SHF.R.U32.HI R15, RZ, 0x10, R9 ;  /* 0x00000010ff0f7819 */ /* 0x000fe20000011609 */
[----:B------:R-:W-:Y:S01]  /*3120*/  IMAD.SHL.U32 R9, R29, 0x100, RZ ;  /* 0x000001001d097824 */ /* 0x000fe200078e00ff */
[----:B------:R-:W-:Y:S02]  /*3130*/  LOP3.LUT R14, R11, 0xff0000ff, RZ, 0xc0, !PT ;  /* 0xff0000ff0b0e7812 */ /* 0x000fe400078ec0ff */
[----:B------:R-:W-:Y:S01]  /*3140*/  SHF.R.U32.HI R28, RZ, 0x10, R11 ;  /* 0x00000010ff1c7819 */ /* 0x000fe2000001160b */
[----:B------:R-:W-:Y:S01]  /*3150*/  IMAD.SHL.U32 R11, R10, 0x100, RZ ;  /* 0x000001000a0b7824 */ /* 0x000fe200078e00ff */
[----:B------:R-:W-:Y:S01]  /*3160*/  LOP3.LUT R8, R8, 0xff00, R9, 0xf8, !PT ;  /* 0x0000ff0008087812 */ /* 0x000fe200078ef809 */
[----:B------:R-:W-:-:S02]  /*3170*/  IMAD.U32 R9, R15, 0x10000, RZ ;  /* 0x000100000f097824 */ /* 0x000fc400078e00ff */
[----:B-1----:R-:W-:Y:S01]  /*3180*/  IMAD.MOV.U32 R10, RZ, RZ, R4 ;  /* 0x000000ffff0a7224 */ /* 0x002fe200078e0004 */
[----:B------:R-:W-:Y:S01]  /*3190*/  LOP3.LUT R11, R14, 0xff00, R11, 0xf8, !PT ;  /* 0x0000ff000e0b7812 */ /* 0x000fe200078ef80b */
[----:B------:R-:W-:Y:S01]  /*31a0*/  IMAD.U32 R28, R28, 0x10000, RZ ;  /* 0x000100001c1c7824 */ /* 0x000fe200078e00ff */
[-C--:B------:R-:W-:Y:S02]  /*31b0*/  F2FP.F16.E4M3.UNPACK_B R4, R5.reuse ;  /* 0x00000005ff04723e */ /* 0x080fe400020006ff */
[----:B------:R-:W-:Y:S02]  /*31c0*/  F2FP.F16.E4M3.UNPACK_B R14, R62.H1 ;  /* 0x0000003eff0e723e */ /* 0x000fe400030006ff */
[----:B------:R-:W-:Y:S02]  /*31d0*/  LOP3.LUT R8, R8, 0xff0000, R9, 0xf8, !PT ;  /* 0x00ff000008087812 */ /* 0x000fe400078ef809 */
[----:B------:R-:W-:Y:S01]  /*31e0*/  LOP3.LUT R9, R11, 0xff0000, R28, 0xf8, !PT ;  /* 0x00ff00000b097812 */ /* 0x000fe200078ef81c */
[----:B------:R-:W-:Y:S01]  /*31f0*/  HADD2.F32 R11, -RZ, R4.H1_H1 ;  /* 0x30000004ff0b7230 */ /* 0x000fe20000004100 */
[----:B------:R-:W-:Y:S01]  /*3200*/  F2FP.F16.E4M3.UNPACK_B R28, R30.H1 ;  /* 0x0000001eff1c723e */ /* 0x000fe200030006ff */
[----:B------:R-:W-:Y:S01]  /*3210*/  HADD2.F32 R31, -RZ, R14.H0_H0 ;  /* 0x2000000eff1f7230 */ /* 0x000fe20000004100 */
[----:B------:R-:W-:Y:S01]  /*3220*/  F2FP.F16.E4M3.UNPACK_B R5, R5.H1 ;  /* 0x00000005ff05723e */ /* 0x000fe200030006ff */
[----:B------:R-:W-:Y:S01]  /*3230*/  HADD2.F32 R4, -RZ, R4.H0_H0 ;  /* 0x20000004ff047230 */ /* 0x000fe20000004100 */
[----:B------:R-:W-:Y:S01]  /*3240*/  F2FP.F16.E4M3.UNPACK_B R62, R62 ;  /* 0x0000003eff3e723e */ /* 0x000fe200020006ff */
[----:B------:R-:W-:-:S02]  /*3250*/  HADD2.F32 R63, -RZ, R14.H1_H1 ;  /* 0x3000000eff3f7230 */ /* 0x000fc40000004100 */
[CC--:B------:R-:W-:Y:S01]  /*3260*/  FMUL.FTZ R65, R11.reuse, R31.reuse ;  /* 0x0000001f0b417220 */ /* 0x0c0fe20000410000 */
[--C-:B------:R-:W-:Y:S02]  /*3270*/  HADD2.F32 R29, -RZ, R28.reuse.H0_H0 ;  /* 0x2000001cff1d7230 */ /* 0x100fe40000004100 */
[----:B------:R-:W-:Y:S01]  /*3280*/  FMUL.FTZ R64, R4, R31 ;  /* 0x0000001f04407220 */ /* 0x000fe20000410000 */
[--C-:B------:R-:W-:Y:S01]  /*3290*/  HADD2.F32 R15, -RZ, R5.reuse.H1_H1 ;  /* 0x30000005ff0f7230 */ /* 0x100fe20000004100 */
[----:B------:R-:W-:Y:S01]  /*32a0*/  F2FP.F16.E4M3.UNPACK_B R30, R30 ;  /* 0x0000001eff1e723e */ /* 0x000fe200020006ff */
[----:B------:R-:W-:Y:S02]  /*32b0*/  HADD2.F32 R14, -RZ, R5.H0_H0 ;  /* 0x20000005ff0e7230 */ /* 0x000fe40000004100 */
[----:B------:R-:W-:Y:S01]  /*32c0*/  FFMA.FTZ R5, R11, R29, R64 ;  /* 0x0000001d0b057223 */ /* 0x000fe20000010040 */
[----:B------:R-:W-:Y:S02]  /*32d0*/  HADD2.F32 R28, -RZ, R28.H1_H1 ;  /* 0x3000001cff1c7230 */ /* 0x000fe40000004100 */
[CC--:B------:R-:W-:Y:S01]  /*32e0*/  FMUL.FTZ R31, R15.reuse, R63.reuse ;  /* 0x0000003f0f1f7220 */ /* 0x0c0fe20000410000 */
[-C--:B------:R-:W-:Y:S01]  /*32f0*/  F2FP.F16.E4M3.UNPACK_B R11, R10.reuse.H1 ;  /* 0x0000000aff0b723e */ /* 0x080fe200030006ff */
[----:B------:R-:W-:Y:S01]  /*3300*/  FMUL.FTZ R66, R14, R63 ;  /* 0x0000003f0e427220 */ /* 0x000fe20000410000 */
[----:B------:R-:W-:Y:S01]  /*3310*/  F2FP.F16.E4M3.UNPACK_B R10, R10 ;  /* 0x0000000aff0a723e */ /* 0x000fe200020006ff */
[----:B------:R-:W-:Y:S01]  /*3320*/  FFMA.FTZ R4, R4, R29, -R65 ;  /* 0x0000001d04047223 */ /* 0x000fe20000010841 */
[-C--:B------:R-:W-:Y:S01]  /*3330*/  FFMA.FTZ R63, R14, R28.reuse, -R31 ;  /* 0x0000001c0e3f7223 */ /* 0x080fe2000001081f */
[----:B------:R-:W-:Y:S01]  /*3340*/  FFMA.FTZ R78, R15, R28, R66 ;  /* 0x0000001c0f4e7223 */ /* 0x000fe20000010042 */
[----:B------:R-:W-:-:S02]  /*3350*/  HADD2.F32 R29, -RZ, R62.H1_H1 ;  /* 0x3000003eff1d7230 */ /* 0x000fc40000004100 */
[--C-:B------:R-:W-:Y:S02]  /*3360*/  HADD2.F32 R15, -RZ, R11.reuse.H0_H0 ;  /* 0x2000000bff0f7230 */ /* 0x100fe40000004100 */
[----:B------:R-:W-:Y:S01]  /*3370*/  HADD2.F32 R28, -RZ, R11.H1_H1 ;  /* 0x3000000bff1c7230 */ /* 0x000fe20000004100 */
[----:B------:R-:W-:Y:S01]  /*3380*/  F2FP.SATFINITE.E4M3.F32.PACK_AB_MERGE_C R78, R78, R63, RZ ;  /* 0x0000003f4e4e723e */ /* 0x000fe200048070ff */
[----:B------:R-:W-:Y:S02]  /*3390*/  HADD2.F32 R62, -RZ, R62.H0_H0 ;  /* 0x2000003eff3e7230 */ /* 0x000fe40000004100 */
[-C--:B------:R-:W-:Y:S01]  /*33a0*/  FMUL.FTZ R31, R15, R29.reuse ;  /* 0x0000001d0f1f7220 */ /* 0x080fe20000410000 */
[--C-:B------:R-:W-:Y:S02]  /*33b0*/  HADD2.F32 R14, -RZ, R10.reuse.H1_H1 ;  /* 0x3000000aff0e7230 */ /* 0x100fe40000004100 */
[----:B------:R-:W-:Y:S01]  /*33c0*/  FMUL.FTZ R66, R28, R29 ;  /* 0x0000001d1c427220 */ /* 0x000fe20000410000 */
[----:B------:R-:W-:Y:S01]  /*33d0*/  HADD2.F32 R11, -RZ, R10.H0_H0 ;  /* 0x2000000aff0b7230 */ /* 0x000fe20000004100 */
[----:B------:R-:W-:Y:S01]  /*33e0*/  F2FP.F16.E4M3.UNPACK_B R63, R9.H1 ;  /* 0x00000009ff3f723e */ /* 0x000fe200030006ff */
[----:B------:R-:W-:-:S02]  /*33f0*/  HADD2.F32 R10, -RZ, R30.H1_H1 ;  /* 0x3000001eff0a7230 */ /* 0x000fc40000004100 */
[-C--:B------:R-:W-:Y:S01]  /*3400*/  FMUL.FTZ R64, R14, R62.reuse ;  /* 0x0000003e0e407220 */ /* 0x080fe20000410000 */
[----:B------:R-:W-:Y:S02]  /*3410*/  HADD2.F32 R30, -RZ, R30.H0_H0 ;  /* 0x2000001eff1e7230 */ /* 0x000fe40000004100 */
[----:B------:R-:W-:Y:S01]  /*3420*/  FMUL.FTZ R29, R11, R62 ;  /* 0x0000003e0b1d7220 */ /* 0x000fe20000410000 */
[----:B------:R-:W-:Y:S01]  /*3430*/  F2FP.F16.E4M3.UNPACK_B R62, R9 ;  /* 0x00000009ff3e723e */ /* 0x000fe200020006ff */
[-C--:B------:R-:W-:Y:S01]  /*3440*/  FFMA.FTZ R66, R15, R10.reuse, -R66 ;  /* 0x0000000a0f427223 */ /* 0x080fe20000010842 */
[----:B------:R-:W-:Y:S01]  /*3450*/  FFMA.FTZ R31, R28, R10, R31 ;  /* 0x0000000a1c1f7223 */ /* 0x000fe2000001001f */
[-C--:B------:R-:W-:Y:S01]  /*3460*/  FFMA.FTZ R10, R11, R30.reuse, -R64 ;  /* 0x0000001e0b0a7223 */ /* 0x080fe20000010840 */
[----:B------:R-:W-:Y:S01]  /*3470*/  F2FP.F16.E4M3.UNPACK_B R15, R7.H1 ;  /* 0x00000007ff0f723e */ /* 0x000fe200030006ff */
[----:B------:R-:W-:Y:S01]  /*3480*/  FFMA.FTZ R11, R14, R30, R29 ;  /* 0x0000001e0e0b7223 */ /* 0x000fe2000001001d */
[----:B------:R-:W-:Y:S01]  /*3490*/  F2FP.F16.E4M3.UNPACK_B R14, R6.H1 ;  /* 0x00000006ff0e723e */ /* 0x000fe200030006ff */
[----:B------:R-:W-:Y:S01]  /*34a0*/  HADD2.F32 R65, -RZ, R63.H1_H1 ;  /* 0x3000003fff417230 */ /* 0x000fe20000004100 */
[----:B------:R-:W-:Y:S01]  /*34b0*/  F2FP.F16.E4M3.UNPACK_B R29, R8 ;  /* 0x00000008ff1d723e */ /* 0x000fe200020006ff */
[--C-:B------:R-:W-:Y:S01]  /*34c0*/  HADD2.F32 R28, -RZ, R15.reuse.H0_H0 ;  /* 0x2000000fff1c7230 */ /* 0x100fe20000004100 */
[----:B------:R-:W-:Y:S01]  /*34d0*/  F2FP.SATFINITE.E4M3.F32.PACK_AB_MERGE_C R77, R31, R66, RZ ;  /* 0x000000421f4d723e */ /* 0x000fe200048070ff */
[----:B------:R-:W-:Y:S01]  /*34e0*/  HADD2.F32 R15, -RZ, R15.H1_H1 ;  /* 0x3000000fff0f7230 */ /* 0x000fe20000004100 */
[----:B------:R-:W-:Y:S01]  /*34f0*/  F2FP.F16.E4M3.UNPACK_B R30, R8.H1 ;  /* 0x00000008ff1e723e */ /* 0x000fe200030006ff */
[----:B------:R-:W-:-:S02]  /*3500*/  HADD2.F32 R9, -RZ, R14.H1_H1 ;  /* 0x3000000eff097230 */ /* 0x000fc40000004100 */
[-C--:B------:R-:W-:Y:S01]  /*3510*/  FMUL.FTZ R66, R28, R65.reuse ;  /* 0x000000411c427220 */ /* 0x080fe20000410000 */
[----:B------:R-:W-:Y:S02]  /*3520*/  HADD2.F32 R64, -RZ, R62.H1_H1 ;  /* 0x3000003eff407230 */ /* 0x000fe40000004100 */
[----:B------:R-:W-:Y:S01]  /*3530*/  FMUL.FTZ R67, R15, R65 ;  /* 0x000000410f437220 */ /* 0x000fe20000410000 */
[----:B------:R-:W-:Y:S01]  /*3540*/  HADD2.F32 R14, -RZ, R14.H0_H0 ;  /* 0x2000000eff0e7230 */ /* 0x000fe20000004100 */
[----:B------:R-:W-:Y:S01]  /*3550*/  F2FP.F16.E4M3.UNPACK_B R7, R7 ;  /* 0x00000007ff07723e */ /* 0x000fe200020006ff */
[----:B------:R-:W-:Y:S02]  /*3560*/  HADD2.F32 R8, -RZ, R29.H1_H1 ;  /* 0x3000001dff087230 */ /* 0x000fe40000004100 */
[----:B------:R-:W-:Y:S01]  /*3570*/  FMUL.FTZ R65, R9, R64 ;  /* 0x0000004009417220 */ /* 0x000fe20000410000 */
[----:B------:R-:W-:Y:S01]  /*3580*/  F2FP.F16.E4M3.UNPACK_B R6, R6 ;  /* 0x00000006ff06723e */ /* 0x000fe200020006ff */
[----:B------:R-:W-:Y:S01]  /*3590*/  FMUL.FTZ R64, R14, R64 ;  /* 0x000000400e407220 */ /* 0x000fe20000410000 */
[----:B------:R-:W-:-:S02]  /*35a0*/  HADD2.F32 R31, -RZ, R30.H1_H1 ;  /* 0x3000001eff1f7230 */ /* 0x000fc40000004100 */
[-C--:B------:R-:W-:Y:S01]  /*35b0*/  FFMA.FTZ R65, R14, R8.reuse, -R65 ;  /* 0x000000080e417223 */ /* 0x080fe20000010841 */
[----:B------:R-:W-:Y:S02]  /*35c0*/  HADD2.F32 R63, -RZ, R63.H0_H0 ;  /* 0x2000003fff3f7230 */ /* 0x000fe40000004100 */
[----:B------:R-:W-:Y:S01]  /*35d0*/  FFMA.FTZ R64, R9, R8, R64 ;  /* 0x0000000809407223 */ /* 0x000fe20000010040 */
[--C-:B------:R-:W-:Y:S02]  /*35e0*/  HADD2.F32 R8, -RZ, R7.reuse.H0_H0 ;  /* 0x20000007ff087230 */ /* 0x100fe40000004100 */
[-C--:B------:R-:W-:Y:S01]  /*35f0*/  FFMA.FTZ R67, R28, R31.reuse, -R67 ;  /* 0x0000001f1c437223 */ /* 0x080fe20000010843 */
[----:B------:R-:W-:Y:S02]  /*3600*/  HADD2.F32 R9, -RZ, R7.H1_H1 ;  /* 0x30000007ff097230 */ /* 0x000fe40000004100 */
[----:B------:R-:W-:Y:S01]  /*3610*/  FFMA.FTZ R66, R15, R31, R66 ;  /* 0x0000001f0f427223 */ /* 0x000fe20000010042 */
[----:B------:R-:W-:-:S02]  /*3620*/  HADD2.F32 R7, -RZ, R6.H0_H0 ;  /* 0x20000006ff077230 */ /* 0x000fc40000004100 */
[-C--:B------:R-:W-:Y:S01]  /*3630*/  FMUL.FTZ R28, R8, R63.reuse ;  /* 0x0000003f081c7220 */ /* 0x080fe20000410000 */
[----:B------:R-:W-:Y:S02]  /*3640*/  HADD2.F32 R6, -RZ, R6.H1_H1 ;  /* 0x30000006ff067230 */ /* 0x000fe40000004100 */
[----:B------:R-:W-:Y:S01]  /*3650*/  FMUL.FTZ R31, R9, R63 ;  /* 0x0000003f091f7220 */ /* 0x000fe20000410000 */
[----:B------:R-:W-:Y:S01]  /*3660*/  HADD2.F32 R62, -RZ, R62.H0_H0 ;  /* 0x2000003eff3e7230 */ /* 0x000fe20000004100 */
[----:B------:R-:W-:Y:S01]  /*3670*/  F2FP.SATFINITE.E4M3.F32.PACK_AB_MERGE_C R64, R64, R65, RZ ;  /* 0x000000414040723e */ /* 0x000fe200048070ff */
[----:B------:R-:W-:Y:S01]  /*3680*/  HADD2.F32 R30, -RZ, R30.H0_H0 ;  /* 0x2000001eff1e7230 */ /* 0x000fe20000004100 */
[----:B------:R-:W-:Y:S01]  /*3690*/  F2FP.SATFINITE.E4M3.F32.PACK_AB_MERGE_C R66, R66, R67, RZ ;  /* 0x000000434242723e */ /* 0x000fe200048070ff */
[----:B------:R-:W-:Y:S02]  /*36a0*/  HADD2.F32 R29, -RZ, R29.H0_H0 ;  /* 0x2000001dff1d7230 */ /* 0x000fe40000004100 */
[-C--:B------:R-:W-:Y:S01]  /*36b0*/  FMUL.FTZ R14, R6, R62.reuse ;  /* 0x0000003e060e7220 */ /* 0x080fe20000410000 */
[----:B------:R-:W-:Y:S01]  /*36c0*/  FMUL.FTZ R15, R7, R62 ;  /* 0x0000003e070f7220 */ /* 0x000fe20000410000 */
[-C--:B------:R-:W-:Y:S01]  /*36d0*/  FFMA.FTZ R31, R8, R30.reuse, -R31 ;  /* 0x0000001e081f7223 */ /* 0x080fe2000001081f */
[----:B------:R-:W-:Y:S01]  /*36e0*/  FFMA.FTZ R28, R9, R30, R28 ;  /* 0x0000001e091c7223 */ /* 0x000fe2000001001c */
[-C--:B------:R-:W-:Y:S01]  /*36f0*/  FFMA.FTZ R14, R7, R29.reuse, -R14 ;  /* 0x0000001d070e7223 */ /* 0x080fe2000001080e */
[----:B------:R-:W-:Y:S01]  /*3700*/  FFMA.FTZ R15, R6, R29, R15 ;  /* 0x0000001d060f7223 */ /* 0x000fe2000001000f */
[----:B------:R-:W-:-:S02]  /*3710*/  F2FP.SATFINITE.E4M3.F32.PACK_AB_MERGE_C R5, R5, R4, R78 ;  /* 0x000000040505723e */ /* 0x000fc4000480704e */
[----:B------:R-:W-:Y:S02]  /*3720*/  F2FP.SATFINITE.E4M3.F32.PACK_AB_MERGE_C R4, R11, R10, R77 ;  /* 0x0000000a0b04723e */ /* 0x000fe4000480704d */
[----:B------:R-:W-:Y:S02]  /*3730*/  F2FP.SATFINITE.E4M3.F32.PACK_AB_MERGE_C R6, R15, R14, R64 ;  /* 0x0000000e0f06723e */ /* 0x000fe40004807040 */
[----:B------:R-:W-:-:S07]  /*3740*/  F2FP.SATFINITE.E4M3.F32.PACK_AB_MERGE_C R7, R28, R31, R66 ;  /* 0x0000001f1c07723e */ /* 0x000fce0004807042 */
.L_x_337:
[----:B------:R-:W-:Y:S05]  /*3750*/  BSYNC B1 ;  /* 0x0000000000017941 */ /* 0x000fea0003800000 */
.L_x_336:
[----:B-1----:R2:W-:Y:S01]  /*3760*/  STG.E.128 desc[UR40][R12.64+0x20], R4 ;  /* 0x000020040c007986 */ /* 0x0025e2000c101d28 */
[----:B------:R-:W-:Y:S05]  /*3770*/  BRA `(.L_x_331) ;  /* 0x0000001000c47947 */ /* 0x000fea0003800000 */
.L_x_325:
[----:B------:R-:W-:Y:S01]  /*3780*/  IMAD R5, R2, -0xa0, R32 ;  /* 0xffffff6002057824 */ /* 0x000fe200078e0220 */
[----:B------:R-:W2:Y:S01]  /*3790*/  LDL R66, [R1+0x8] ;  /* 0x0000080001427983 */ /* 0x000ea20000100800 */
[----:B------:R-:W-:-:S03]  /*37a0*/  CS2R R10, SRZ ;  /* 0x00000000000a7805 */ /* 0x000fc6000001ff00 */
[----:B------:R-:W-:-:S04]  /*37b0*/  VIMNMX R8, R5, 0xa0, PT ;  /* 0x000000a005087848 */ /* 0x000fc80003fe0100 */
[----:B------:R-:W-:Y:S02]  /*37c0*/  ISETP.GE.AND P1, PT, R23, R8, PT ;  /* 0x000000081700720c */ /* 0x000fe40003f26270 */
[----:B------:R-:W-:Y:S02]  /*37d0*/  CS2R R8, SRZ ;  /* 0x0000000000087805 */ /* 0x000fe4000001ff00 */
[----:B------:R-:W-:-:S13]  /*37e0*/  ISETP.GE.OR P0, PT, R18, R31, P1 ;  /* 0x0000001f1200720c */ /* 0x000fda0000f06670 */
[----:B------:R-:W0:Y:S08]  /*37f0*/  @!P0 LDC.64 R12, c[0x0][0x3e8] ;  /* 0x0000fa00ff0c8b82 */ /* 0x000e300000000a00 */
[----:B------:R-:W1:Y:S01]  /*3800*/  @!P0 LDC.64 R28, c[0x0][0x400] ;  /* 0x00010000ff1c8b82 */ /* 0x000e620000000a00 */
[----:B0-----:R-:W-:Y:S02]  /*3810*/  @!P0 IADD3 R12, P5, P6, R42, R12, R4 ;  /* 0x0000000c2a0c8210 */ /* 0x001fe40007ebe004 */
[----:B------:R-:W-:-:S02]  /*3820*/  CS2R R4, SRZ ;  /* 0x0000000000047805 */ /* 0x000fc4000001ff00 */
[----:B------:R-:W-:Y:S02]  /*3830*/  @!P0 IADD3.X R13, R60, R13, R30, P5, P6 ;  /* 0x0000000d3c0d8210 */ /* 0x000fe40002fec41e */
[----:B-1----:R-:W-:Y:S02]  /*3840*/  @!P0 IADD3 R28, P5, P6, R36, R28, R6 ;  /* 0x0000001c241c8210 */ /* 0x002fe40007ebe006 */
[----:B------:R-:W-:Y:S02]  /*3850*/  CS2R R6, SRZ ;  /* 0x0000000000067805 */ /* 0x000fe4000001ff00 */
[----:B------:R-:W-:-:S04]  /*3860*/  @!P0 IADD3.X R29, R69, R29, R64, P5, P6 ;  /* 0x0000001d451d8210 */ /* 0x000fc80002fec440 */
[----:B------:R-:W3:Y:S04]  /*3870*/  @!P0 LDG.E.128 R4, desc[UR40][R12.64] ;  /* 0x000000280c048981 */ /* 0x000ee8000c1e1d00 */
[----:B------:R-:W4:Y:S01]  /*3880*/  @!P0 LDG.E.128 R8, desc[UR40][R28.64] ;  /* 0x000000281c088981 */ /* 0x000f22000c1e1d00 */
[----:B------:R-:W-:Y:S02]  /*3890*/  ISETP.GE.AND P5, PT, R18, R31, PT ;  /* 0x0000001f1200720c */ /* 0x000fe40003fa6270 */
[----:B------:R-:W-:-:S11]  /*38a0*/  LOP3.LUT R22, R22, 0xfffffffe, RZ, 0xc0, !PT ;  /* 0xfffffffe16167812 */ /* 0x000fd600078ec0ff */
[----:B------:R-:W-:Y:S02]  /*38b0*/  @P5 LOP3.LUT R22, R22, 0x1, RZ, 0xfc, !PT ;  /* 0x0000000116165812 */ /* 0x000fe400078efcff */
[----:B--2---:R-:W-:Y:S01]  /*38c0*/  ISETP.NE.AND P0, PT, R66, 0x3, PT ;  /* 0x000000034200780c */ /* 0x004fe20003f05270 */
[----:B---3--:R-:W-:Y:S02]  /*38d0*/  IMAD.MOV.U32 R80, RZ, RZ, R6 ;  /* 0x000000ffff507224 */ /* 0x008fe400078e0006 */
[----:B------:R-:W-:Y:S02]  /*38e0*/  IMAD.MOV.U32 R82, RZ, RZ, R4 ;  /* 0x000000ffff527224 */ /* 0x000fe400078e0004 */
[----:B----4-:R-:W-:Y:S02]  /*38f0*/  IMAD.MOV.U32 R81, RZ, RZ, R10 ;  /* 0x000000ffff517224 */ /* 0x010fe400078e000a */
[----:B------:R-:W-:-:S06]  /*3900*/  IMAD.MOV.U32 R83, RZ, RZ, R8 ;  /* 0x000000ffff537224 */ /* 0x000fcc00078e0008 */
[----:B------:R-:W-:Y:S05]  /*3910*/  @!P0 BRA `(.L_x_338) ;  /* 0x0000000000048947 */ /* 0x000fea0003800000 */
[----:B------:R-:W-:Y:S01]  /*3920*/  BPT.TRAP 0x1 ;  /* 0x000000040000795c */ /* 0x000fe20000300000 */
.L_x_338:
[----:B------:R-:W2:Y:S01]  /*3930*/  LDL R12, [R1] ;  /* 0x00000000010c7983 */ /* 0x000ea20000100800 */
[----:B------:R-:W-:Y:S01]  /*3940*/  IMAD R75, R17, 0x8, R16 ;  /* 0x00000008114b7824 */ /* 0x000fe200078e0210 */
[----:B------:R-:W0:Y:S01]  /*3950*/  LDC R77, c[0x0][0x2f4] ;  /* 0x0000bd00ff4d7b82 */ /* 0x000e220000000800 */
[----:B------:R-:W-:Y:S01]  /*3960*/  BSSY B1, `(.L_x_339) ;  /* 0x0000004000017945 */ /* 0x000fe20003800000 */
[----:B--2---:R-:W-:-:S04]  /*3970*/  SHF.L.U32 R76, R12, 0x1f, RZ ;  /* 0x0000001f0c4c7819 */ /* 0x004fc800000006ff */
[----:B------:R-:W1:Y:S02]  /*3980*/  SYNCS.PHASECHK.TRANS64.TRYWAIT P5, [R75+URZ+0x13290], R76 ;  /* 0x0132904c4b0075a7 */ /* 0x000e6400080a017f */
[----:B01----:R-:W-:Y:S05]  /*3990*/  @!P5 BRA `(.L_x_340) ;  /* 0x0000012c0034d947 */ /* 0x003fea0003800000 */
.L_x_544:
[----:B------:R-:W-:Y:S05]  /*39a0*/  BSYNC B1 ;  /* 0x0000000000017941 */ /* 0x000fea0003800000 */
.L_x_339:
[----:B------:R-:W-:Y:S01]  /*39b0*/  ISETP.GE.OR P5, PT, R18, R77, P1 ;  /* 0x0000004d1200720c */ /* 0x000fe20000fa6670 */
[----:B------:R-:W-:Y:S01]  /*39c0*/  ULDC.64 UR4, c[0x0][0x300] ;  /* 0x0000c00000047ab9 */ /* 0x000fe20000000a00 */
[----:B------:R-:W-:Y:S01]  /*39d0*/  SHF.R.S32.HI R12, RZ, 0x1f, R23 ;  /* 0x0000001fff0c7819 */ /* 0x000fe20000011417 */
[----:B------:R-:W-:-:S04]  /*39e0*/  IMAD.MOV.U32 R64, RZ, RZ, R14 ;  /* 0x000000ffff407224 */ /* 0x000fc800078e000e */
[----:B------:R-:W-:Y:S02]  /*39f0*/  IMAD R12, R12, UR4, RZ ;  /* 0x000000040c0c7c24 */ /* 0x000fe4000f8e02ff */
[----:B------:R-:W-:-:S04]  /*3a00*/  IMAD.WIDE.U32 R64, R23, UR4, R64 ;  /* 0x0000000417407c25 */ /* 0x000fc8000f8e0040 */
[----:B------:R-:W-:Y:S01]  /*3a10*/  IMAD R13, R23, UR5, R12 ;  /* 0x00000005170d7c24 */ /* 0x000fe2000f8e020c */
[----:B------:R-:W-:Y:S06]  /*3a20*/  @P5 BRA `(.L_x_331) ;  /* 0x0000001000185947 */ /* 0x000fec0003800000 */
[----:B------:R-:W2:Y:S04]  /*3a30*/  LDL R30, [R1+0x28] ;  /* 0x00002800011e7983 */ /* 0x000ea80000100800 */
[----:B------:R-:W3:Y:S04]  /*3a40*/  LDL R29, [R1+0x2c] ;  /* 0x00002c00011d7983 */ /* 0x000ee80000100800 */
[----:B------:R-:W4:Y:S01]  /*3a50*/  LDL R28, [R1+0x30] ;  /* 0x00003000011c7983 */ /* 0x000f220000100800 */
[----:B------:R-:W-:Y:S01]  /*3a60*/  IMAD.IADD R78, R13, 0x1, R65 ;  /* 0x000000010d4e7824 */ /* 0x000fe200078e0241 */
[----:B------:R-:W-:Y:S01]  /*3a70*/  IADD3 R67, P5, P6, R50, R64, R61 ;  /* 0x0000004032437210 */ /* 0x000fe20007ebe03d */
[----:B------:R-:W-:Y:S03]  /*3a80*/  BSSY B1, `(.L_x_341) ;  /* 0x00000e3000017945 */ /* 0x000fe60003800000 */
[----:B------:R-:W-:-:S02]  /*3a90*/  IADD3.X R12, R3, R78, R70, P5, P6 ;  /* 0x0000004e030c7210 */ /* 0x000fc40002fec446 */
[----:B------:R-:W-:Y:S02]  /*3aa0*/  IADD3 R66, P5, R67, R62, RZ ;  /* 0x0000003e43427210 */ /* 0x000fe40007fbe0ff */
[----:B------:R-:W-:-:S03]  /*3ab0*/  LOP3.LUT P6, RZ, R22, 0x1, RZ, 0xc0, !PT ;  /* 0x0000000116ff7812 */ /* 0x000fc600078cc0ff */
[----:B------:R-:W-:Y:S01]  /*3ac0*/  IMAD.X R67, R12, 0x1, R63, P5 ;  /* 0x000000010c437824 */ /* 0x000fe200028e063f */
[----:B------:R-:W-:Y:S01]  /*3ad0*/  LOP3.LUT P5, RZ, R22, 0x4, RZ, 0xc0, !PT ;  /* 0x0000000416ff7812 */ /* 0x000fe200078ac0ff */
[----:B------:R-:W-:-:S05]  /*3ae0*/  IMAD.IADD R12, R77, 0x1, -R55 ;  /* 0x000000014d0c7824 */ /* 0x000fca00078e0a37 */
[----:B------:R-:W-:-:S04]  /*3af0*/  SEL R12, R55, R12, !P5 ;  /* 0x0000000c370c7207 */ /* 0x000fc80006800000 */
[----:B------:R-:W-:-:S04]  /*3b00*/  SHF.R.S32.HI R13, RZ, 0x1f, R12 ;  /* 0x0000001fff0d7819 */ /* 0x000fc8000001140c */
[----:B------:R-:W-:-:S04]  /*3b10*/  LEA.HI R13, R13, R12, RZ, 0x5 ;  /* 0x0000000c0d0d7211 */ /* 0x000fc800078f28ff */
[----:B------:R-:W-:Y:S01]  /*3b20*/  SHF.R.S32.HI R12, RZ, 0x5, R13 ;  /* 0x00000005ff0c7819 */ /* 0x000fe2000001140d */
[----:B------:R-:W-:-:S03]  /*3b30*/  IMAD R13, R17, 0x2800, R71 ;  /* 0x00002800110d7824 */ /* 0x000fc600078e0247 */
[----:B------:R-:W-:Y:S01]  /*3b40*/  LEA.HI.SX32 R12, R21, R12, 0x1c ;  /* 0x0000000c150c7211 */ /* 0x000fe200078fe2ff */
[----:B------:R-:W-:-:S04]  /*3b50*/  IMAD.IADD R13, R16, 0x1, R13 ;  /* 0x00000001100d7824 */ /* 0x000fc800078e020d */
[----:B------:R-:W-:-:S05]  /*3b60*/  IMAD.SHL.U32 R79, R12, 0x10, RZ ;  /* 0x000000100c4f7824 */ /* 0x000fca00078e00ff */
[----:B--2---:R-:W-:-:S04]  /*3b70*/  LOP3.LUT R12, R30, 0x30, R79, 0xf8, !PT ;  /* 0x000000301e0c7812 */ /* 0x004fc800078ef84f */
[----:B---3--:R-:W-:-:S05]  /*3b80*/  LOP3.LUT R12, R12, R29, RZ, 0x3c, !PT ;  /* 0x0000001d0c0c7212 */ /* 0x008fca00078e3cff */
[----:B----4-:R-:W-:-:S04]  /*3b90*/  IMAD.IADD R12, R28, 0x1, R12 ;  /* 0x000000011c0c7824 */ /* 0x010fc800078e020c */
[----:B------:R-:W-:-:S04]  /*3ba0*/  IMAD R15, R17, 0x2800, R12 ;  /* 0x00002800110f7824 */ /* 0x000fc800078e020c */
[----:B------:R-:W-:Y:S02]  /*3bb0*/  IMAD.IADD R28, R16, 0x1, R15 ;  /* 0x00000001101c7824 */ /* 0x000fe400078e020f */
[----:B------:R-:W1:Y:S04]  /*3bc0*/  LDS.128 R12, [R13+0xe000] ;  /* 0x00e000000d0c7984 */ /* 0x000e680000000c00 */
[----:B------:R-:W2:Y:S01]  /*3bd0*/  LDS.128 R28, [R28+0xe000] ;  /* 0x00e000001c1c7984 */ /* 0x000ea20000000c00 */
[----:B------:R-:W-:Y:S05]  /*3be0*/  @P6 BRA `(.L_x_342) ;  /* 0x0000000c00306947 */ /* 0x000fea0003800000 */
[--C-:B------:R-:W-:Y:S02]  /*3bf0*/  SHF.R.U32.HI R89, RZ, 0x8, R5.reuse ;  /* 0x00000008ff597819 */ /* 0x100fe40000011605 */
[----:B------:R-:W-:Y:S02]  /*3c00*/  LOP3.LUT R4, R5, 0xff0000ff, RZ, 0xc0, !PT ;  /* 0xff0000ff05047812 */ /* 0x000fe400078ec0ff */
[----:B------:R-:W-:Y:S02]  /*3c10*/  SHF.R.U32.HI R88, RZ, 0x10, R5 ;  /* 0x00000010ff587819 */ /* 0x000fe40000011605 */
[--C-:B------:R-:W-:Y:S02]  /*3c20*/  SHF.R.U32.HI R85, RZ, 0x8, R9.reuse ;  /* 0x00000008ff557819 */ /* 0x100fe40000011609 */
[----:B------:R-:W-:Y:S02]  /*3c30*/  LOP3.LUT R10, R9, 0xff0000ff, RZ, 0xc0, !PT ;  /* 0xff0000ff090a7812 */ /* 0x000fe400078ec0ff */
[----:B------:R-:W-:Y:S01]  /*3c40*/  SHF.R.U32.HI R5, RZ, 0x10, R9 ;  /* 0x00000010ff057819 */ /* 0x000fe20000011609 */
[----:B------:R-:W-:Y:S01]  /*3c50*/  IMAD.SHL.U32 R9, R89, 0x100, RZ ;  /* 0x0000010059097824 */ /* 0x000fe200078e00ff */
[--C-:B------:R-:W-:Y:S01]  /*3c60*/  SHF.R.U32.HI R8, RZ, 0x8, R7.reuse ;  /* 0x00000008ff087819 */ /* 0x100fe20000011607 */
[----:B------:R-:W-:Y:S01]  /*3c70*/  IMAD.SHL.U32 R85, R85, 0x100, RZ ;  /* 0x0000010055557824 */ /* 0x000fe200078e00ff */
[----:B------:R-:W-:Y:S01]  /*3c80*/  LOP3.LUT R6, R7, 0xff0000ff, RZ, 0xc0, !PT ;  /* 0xff0000ff07067812 */ /* 0x000fe200078ec0ff */
[----:B------:R-:W-:Y:S01]  /*3c90*/  IMAD.U32 R5, R5, 0x10000, RZ ;  /* 0x0001000005057824 */ /* 0x000fe200078e00ff */
[----:B------:R-:W-:-:S02]  /*3ca0*/  SHF.R.U32.HI R86, RZ, 0x10, R7 ;  /* 0x00000010ff567819 */ /* 0x000fc40000011607 */
[--C-:B------:R-:W-:Y:S02]  /*3cb0*/  SHF.R.U32.HI R87, RZ, 0x8, R11.reuse ;  /* 0x00000008ff577819 */ /* 0x100fe4000001160b */
[----:B------:R-:W-:Y:S02]  /*3cc0*/  LOP3.LUT R84, R11, 0xff0000ff, RZ, 0xc0, !PT ;  /* 0xff0000ff0b547812 */ /* 0x000fe400078ec0ff */
[----:B------:R-:W-:Y:S01]  /*3cd0*/  SHF.R.U32.HI R7, RZ, 0x10, R11 ;  /* 0x00000010ff077819 */ /* 0x000fe2000001160b */
[----:B------:R-:W-:Y:S01]  /*3ce0*/  IMAD.SHL.U32 R11, R8, 0x100, RZ ;  /* 0x00000100080b7824 */ /* 0x000fe200078e00ff */
[----:B------:R-:W-:Y:S01]  /*3cf0*/  LOP3.LUT R4, R4, 0xff00, R9, 0xf8, !PT ;  /* 0x0000ff0004047812 */ /* 0x000fe200078ef809 */
[----:B------:R-:W-:Y:S01]  /*3d00*/  IMAD.U32 R9, R88, 0x10000, RZ ;  /* 0x0001000058097824 */ /* 0x000fe200078e00ff */
[----:B------:R-:W-:Y:S01]  /*3d10*/  LOP3.LUT R88, R10, 0xff00, R85, 0xf8, !PT ;  /* 0x0000ff000a587812 */ /* 0x000fe200078ef855 */
[----:B------:R-:W-:Y:S01]  /*3d20*/  IMAD.SHL.U32 R87, R87, 0x100, RZ ;  /* 0x0000010057577824 */ /* 0x000fe200078e00ff */
[----:B------:R-:W-:Y:S01]  /*3d30*/  LOP3.LUT R8, R6, 0xff00, R11, 0xf8, !PT ;  /* 0x0000ff0006087812 */ /* 0x000fe200078ef80b */
[----:B------:R-:W-:Y:S01]  /*3d40*/  IMAD.U32 R90, R7, 0x10000, RZ ;  /* 0x00010000075a7824 */ /* 0x000fe200078e00ff */
[----:B------:R-:W-:Y:S01]  /*3d50*/  LOP3.LUT R6, R4, 0xff0000, R9, 0xf8, !PT ;  /* 0x00ff000004067812 */ /* 0x000fe200078ef809 */
[----:B------:R-:W-:Y:S01]  /*3d60*/  IMAD.U32 R9, R86, 0x10000, RZ ;  /* 0x0001000056097824 */ /* 0x000fe200078e00ff */
[----:B------:R-:W-:-:S02]  /*3d70*/  F2FP.F16.E4M3.UNPACK_B R86, R83.H1 ;  /* 0x00000053ff56723e */ /* 0x000fc400030006ff */
[----:B--2---:R-:W-:Y:S02]  /*3d80*/  F2FP.F16.E4M3.UNPACK_B R11, R28.H1 ;  /* 0x0000001cff0b723e */ /* 0x004fe400030006ff */
[----:B-1----:R-:W-:Y:S02]  /*3d90*/  F2FP.F16.E4M3.UNPACK_B R10, R12.H1 ;  /* 0x0000000cff0a723e */ /* 0x002fe400030006ff */
[----:B------:R-:W-:Y:S01]  /*3da0*/  LOP3.LUT R89, R84, 0xff00, R87, 0xf8, !PT ;  /* 0x0000ff0054597812 */ /* 0x000fe200078ef857 */
[----:B------:R-:W-:Y:S01]  /*3db0*/  HADD2.F32 R87, -RZ, R86.H0_H0 ;  /* 0x20000056ff577230 */ /* 0x000fe20000004100 */
[----:B------:R-:W-:Y:S01]  /*3dc0*/  LOP3.LUT R4, R8, 0xff0000, R9, 0xf8, !PT ;  /* 0x00ff000008047812 */ /* 0x000fe200078ef809 */
[----:B------:R-:W-:Y:S01]  /*3dd0*/  HADD2.F32 R9, -RZ, R11.H0_H0 ;  /* 0x2000000bff097230 */ /* 0x000fe20000004100 */
[----:B------:R-:W-:Y:S01]  /*3de0*/  F2FP.F16.E4M3.UNPACK_B R84, R82.H1 ;  /* 0x00000052ff54723e */ /* 0x000fe200030006ff */
[--C-:B------:R-:W-:Y:S01]  /*3df0*/  HADD2.F32 R8, -RZ, R10.reuse.H0_H0 ;  /* 0x2000000aff087230 */ /* 0x100fe20000004100 */
[----:B------:R-:W-:Y:S01]  /*3e00*/  LOP3.LUT R7, R88, 0xff0000, R5, 0xf8, !PT ;  /* 0x00ff000058077812 */ /* 0x000fe200078ef805 */
[----:B------:R-:W-:-:S02]  /*3e10*/  HADD2.F32 R10, -RZ, R10.H1_H1 ;  /* 0x3000000aff0a7230 */ /* 0x000fc40000004100 */
[CC--:B------:R-:W-:Y:S01]  /*3e20*/  FMUL.FTZ R91, R9.reuse, R87.reuse ;  /* 0x00000057095b7220 */ /* 0x0c0fe20000410000 */
[--C-:B------:R-:W-:Y:S02]  /*3e30*/  HADD2.F32 R85, -RZ, R84.reuse.H0_H0 ;  /* 0x20000054ff557230 */ /* 0x100fe40000004100 */
[C---:B------:R-:W-:Y:S01]  /*3e40*/  FMUL.FTZ R92, R8.reuse, R87 ;  /* 0x00000057085c7220 */ /* 0x040fe20000410000 */
[----:B------:R-:W-:Y:S01]  /*3e50*/  HADD2.F32 R87, -RZ, R84.H1_H1 ;  /* 0x30000054ff577230 */ /* 0x000fe20000004100 */
[----:B------:R-:W-:Y:S01]  /*3e60*/  F2FP.F16.E4M3.UNPACK_B R88, R83 ;  /* 0x00000053ff58723e */ /* 0x000fe200020006ff */
[----:B------:R-:W-:Y:S02]  /*3e70*/  HADD2.F32 R84, -RZ, R11.H1_H1 ;  /* 0x3000000bff547230 */ /* 0x000fe40000004100 */
[-C--:B------:R-:W-:Y:S01]  /*3e80*/  FFMA.FTZ R8, R8, R85.reuse, -R91 ;  /* 0x0000005508087223 */ /* 0x080fe2000001085b */
[----:B------:R-:W-:Y:S01]  /*3e90*/  FFMA.FTZ R9, R9, R85, R92 ;  /* 0x0000005509097223 */ /* 0x000fe2000001005c */
[----:B------:R-:W-:Y:S01]  /*3ea0*/  F2FP.F16.E4M3.UNPACK_B R85, R82 ;  /* 0x00000052ff55723e */ /* 0x000fe200020006ff */
[----:B------:R-:W-:Y:S01]  /*3eb0*/  HADD2.F32 R91, -RZ, R86.H1_H1 ;  /* 0x30000056ff5b7230 */ /* 0x000fe20000004100 */
[----:B------:R-:W-:-:S02]  /*3ec0*/  F2FP.F16.E4M3.UNPACK_B R82, R12 ;  /* 0x0000000cff52723e */ /* 0x000fc400020006ff */
[----:B------:R-:W-:Y:S01]  /*3ed0*/  LOP3.LUT R5, R89, 0xff0000, R90, 0xf8, !PT ;  /* 0x00ff000059057812 */ /* 0x000fe200078ef85a */
[----:B------:R-:W-:Y:S01]  /*3ee0*/  HADD2.F32 R89, -RZ, R88.H0_H0 ;  /* 0x20000058ff597230 */ /* 0x000fe20000004100 */
[----:B------:R-:W-:Y:S01]  /*3ef0*/  F2FP.F16.E4M3.UNPACK_B R28, R28 ;  /* 0x0000001cff1c723e */ /* 0x000fe200020006ff */
[-C--:B------:R-:W-:Y:S01]  /*3f00*/  FMUL.FTZ R11, R84, R91.reuse ;  /* 0x0000005b540b7220 */ /* 0x080fe20000410000 */
[----:B------:R-:W-:Y:S02]  /*3f10*/  HADD2.F32 R12, -RZ, R82.H0_H0 ;  /* 0x20000052ff0c7230 */ /* 0x000fe40000004100 */
[C---:B------:R-:W-:Y:S01]  /*3f20*/  FMUL.FTZ R91, R10.reuse, R91 ;  /* 0x0000005b0a5b7220 */ /* 0x040fe20000410000 */
[----:B------:R-:W-:Y:S02]  /*3f30*/  HADD2.F32 R86, -RZ, R85.H0_H0 ;  /* 0x20000055ff567230 */ /* 0x000fe40000004100 */
[----:B------:R-:W-:Y:S01]  /*3f40*/  FFMA.FTZ R11, R10, R87, -R11 ;  /* 0x000000570a0b7223 */ /* 0x000fe2000001080b */
[----:B------:R-:W-:-:S02]  /*3f50*/  HADD2.F32 R83, -RZ, R28.H0_H0 ;  /* 0x2000001cff537230 */ /* 0x000fc40000004100 */
[----:B------:R-:W-:Y:S01]  /*3f60*/  FFMA.FTZ R10, R84, R87, R91 ;  /* 0x00000057540a7223 */ /* 0x000fe2000001005b */
[----:B------:R-:W-:Y:S01]  /*3f70*/  FMUL.FTZ R90, R12, R89 ;  /* 0x000000590c5a7220 */ /* 0x000fe20000410000 */
[----:B------:R-:W-:Y:S01]  /*3f80*/  HADD2.F32 R87, -RZ, R88.H1_H1 ;  /* 0x30000058ff577230 */ /* 0x000fe20000004100 */
[----:B------:R-:W-:Y:S01]  /*3f90*/  F2FP.F16.E4M3.UNPACK_B R88, R81.H1 ;  /* 0x00000051ff58723e */ /* 0x000fe200030006ff */
[----:B------:R-:W-:Y:S02]  /*3fa0*/  HADD2.F32 R84, -RZ, R28.H1_H1 ;  /* 0x3000001cff547230 */ /* 0x000fe40000004100 */
[C---:B------:R-:W-:Y:S01]  /*3fb0*/  FMUL.FTZ R91, R83.reuse, R89 ;  /* 0x00000059535b7220 */ /* 0x040fe20000410000 */
[----:B------:R-:W-:Y:S01]  /*3fc0*/  FFMA.FTZ R28, R83, R86, R90 ;  /* 0x00000056531c7223 */ /* 0x000fe2000001005a */
[----:B------:R-:W-:Y:S01]  /*3fd0*/  HADD2.F32 R82, -RZ, R82.H1_H1 ;  /* 0x30000052ff527230 */ /* 0x000fe20000004100 */
[----:B------:R-:W-:Y:S01]  /*3fe0*/  F2FP.F16.E4M3.UNPACK_B R89, R80.H1 ;  /* 0x00000050ff59723e */ /* 0x000fe200030006ff */
[----:B------:R-:W-:-:S02]  /*3ff0*/  HADD2.F32 R83, -RZ, R85.H1_H1 ;  /* 0x30000055ff537230 */ /* 0x000fc40000004100 */
[-C--:B------:R-:W-:Y:S01]  /*4000*/  FMUL.FTZ R85, R84, R87.reuse ;  /* 0x0000005754557220 */ /* 0x080fe20000410000 */
[----:B------:R-:W-:Y:S01]  /*4010*/  FFMA.FTZ R12, R12, R86, -R91 ;  /* 0x000000560c0c7223 */ /* 0x000fe2000001085b */
[----:B------:R-:W-:Y:S01]  /*4020*/  F2FP.F16.E4M3.UNPACK_B R86, R30.H1 ;  /* 0x0000001eff56723e */ /* 0x000fe200030006ff */
[C---:B------:R-:W-:Y:S01]  /*4030*/  FMUL.FTZ R93, R82.reuse, R87 ;  /* 0x00000057525d7220 */ /* 0x040fe20000410000 */
[-C--:B------:R-:W-:Y:S01]  /*4040*/  FFMA.FTZ R85, R82, R83.reuse, -R85 ;  /* 0x0000005352557223 */ /* 0x080fe20000010855 */
[-C--:B------:R-:W-:Y:S01]  /*4050*/  F2FP.F16.E4M3.UNPACK_B R82, R14.reuse.H1 ;  /* 0x0000000eff52723e */ /* 0x080fe200030006ff */
[----:B------:R-:W-:Y:S02]  /*4060*/  HADD2.F32 R91, -RZ, R88.H0_H0 ;  /* 0x20000058ff5b7230 */ /* 0x000fe40000004100 */
[----:B------:R-:W-:Y:S01]  /*4070*/  FFMA.FTZ R83, R84, R83, R93 ;  /* 0x0000005354537223 */ /* 0x000fe2000001005d */
[----:B------:R-:W-:Y:S01]  /*4080*/  HADD2.F32 R87, -RZ, R86.H0_H0 ;  /* 0x20000056ff577230 */ /* 0x000fe20000004100 */
[----:B------:R-:W-:Y:S01]  /*4090*/  F2FP.F16.E4M3.UNPACK_B R14, R14 ;  /* 0x0000000eff0e723e */ /* 0x000fe200020006ff */
[----:B------:R-:W-:Y:S01]  /*40a0*/  HADD2.F32 R84, -RZ, R82.H0_H0 ;  /* 0x20000052ff547230 */ /* 0x000fe20000004100 */
[----:B------:R-:W-:Y:S01]  /*40b0*/  F2FP.SATFINITE.E4M3.F32.PACK_AB_MERGE_C R9, R10, R9, RZ ;  /* 0x000000090a09723e */ /* 0x000fe200048070ff */
[----:B------:R-:W-:-:S02]  /*40c0*/  HADD2.F32 R93, -RZ, R88.H1_H1 ;  /* 0x30000058ff5d7230 */ /* 0x000fc40000004100 */
[-C--:B------:R-:W-:Y:S01]  /*40d0*/  FMUL.FTZ R95, R87, R91.reuse ;  /* 0x0000005b575f7220 */ /* 0x080fe20000410000 */
[----:B------:R-:W-:Y:S02]  /*40e0*/  HADD2.F32 R88, -RZ, R86.H1_H1 ;  /* 0x30000056ff587230 */ /* 0x000fe40000004100 */
[----:B------:R-:W-:Y:S01]  /*40f0*/  FMUL.FTZ R92, R84, R91 ;  /* 0x0000005b545c7220 */ /* 0x000fe20000410000 */
[--C-:B------:R-:W-:Y:S01]  /*4100*/  HADD2.F32 R90, -RZ, R89.reuse.H0_H0 ;  /* 0x20000059ff5a7230 */ /* 0x100fe20000004100 */
[----:B------:R-:W-:Y:S01]  /*4110*/  F2FP.SATFINITE.E4M3.F32.PACK_AB_MERGE_C R8, R11, R8, RZ ;  /* 0x000000080b08723e */ /* 0x000fe200048070ff */
[----:B------:R-:W-:Y:S02]  /*4120*/  HADD2.F32 R86, -RZ, R82.H1_H1 ;  /* 0x30000052ff567230 */ /* 0x000fe40000004100 */
[-C--:B------:R-:W-:Y:S01]  /*4130*/  FMUL.FTZ R91, R88, R93.reuse ;  /* 0x0000005d585b7220 */ /* 0x080fe20000410000 */
[----:B------:R-:W-:Y:S02]  /*4140*/  HADD2.F32 R89, -RZ, R89.H1_H1 ;  /* 0x30000059ff597230 */ /* 0x000fe40000004100 */
[-C--:B------:R-:W-:Y:S01]  /*4150*/  FFMA.FTZ R82, R84, R90.reuse, -R95 ;  /* 0x0000005a54527223 */ /* 0x080fe2000001085f */
[----:B------:R-:W-:Y:S01]  /*4160*/  FFMA.FTZ R84, R87, R90, R92 ;  /* 0x0000005a57547223 */ /* 0x000fe2000001005c */
[C---:B------:R-:W-:Y:S01]  /*4170*/  FMUL.FTZ R93, R86.reuse, R93 ;  /* 0x0000005d565d7220 */ /* 0x040fe20000410000 */
[----:B------:R-:W-:Y:S01]  /*4180*/  F2FP.F16.E4M3.UNPACK_B R87, R81 ;  /* 0x00000051ff57723e */ /* 0x000fe200020006ff */
[-C--:B------:R-:W-:Y:S01]  /*4190*/  FFMA.FTZ R81, R86, R89.reuse, -R91 ;  /* 0x0000005956517223 */ /* 0x080fe2000001085b */
[----:B------:R-:W-:Y:S01]  /*41a0*/  F2FP.F16.E4M3.UNPACK_B R86, R30 ;  /* 0x0000001eff56723e */ /* 0x000fe200020006ff */
[----:B------:R-:W-:Y:S01]  /*41b0*/  FFMA.FTZ R99, R88, R89, R93 ;  /* 0x0000005958637223 */ /* 0x000fe2000001005d */
[----:B------:R-:W-:Y:S01]  /*41c0*/  HADD2.F32 R30, -RZ, R14.H0_H0 ;  /* 0x2000000eff1e7230 */ /* 0x000fe20000004100 */
[----:B------:R-:W-:Y:S01]  /*41d0*/  F2FP.F16.E4M3.UNPACK_B R10, R29 ;  /* 0x0000001dff0a723e */ /* 0x000fe200020006ff */
[--C-:B------:R-:W-:Y:S01]  /*41e0*/  HADD2.F32 R91, -RZ, R87.reuse.H0_H0 ;  /* 0x20000057ff5b7230 */ /* 0x100fe20000004100 */
[----:B------:R-:W-:Y:S01]  /*41f0*/  F2FP.F16.E4M3.UNPACK_B R11, R7 ;  /* 0x00000007ff0b723e */ /* 0x000fe200020006ff */
[----:B------:R-:W-:Y:S01]  /*4200*/  HADD2.F32 R93, -RZ, R87.H1_H1 ;  /* 0x30000057ff5d7230 */ /* 0x000fe20000004100 */
[----:B------:R-:W-:Y:S01]  /*4210*/  F2FP.F16.E4M3.UNPACK_B R87, R80 ;  /* 0x00000050ff57723e */ /* 0x000fe200020006ff */
[--C-:B------:R-:W-:Y:S01]  /*4220*/  HADD2.F32 R80, -RZ, R86.reuse.H0_H0 ;  /* 0x20000056ff507230 */ /* 0x100fe20000004100 */
[----:B------:R-:W-:Y:S01]  /*4230*/  F2FP.SATFINITE.E4M3.F32.PACK_AB_MERGE_C R28, R83, R28, R9 ;  /* 0x0000001c531c723e */ /* 0x000fe20004807009 */
[----:B------:R-:W-:Y:S01]  /*4240*/  HADD2.F32 R86, -RZ, R86.H1_H1 ;  /* 0x30000056ff567230 */ /* 0x000fe20000004100 */
[----:B------:R-:W-:Y:S01]  /*4250*/  F2FP.F16.E4M3.UNPACK_B R9, R13 ;  /* 0x0000000dff09723e */ /* 0x000fe200020006ff */
[----:B------:R-:W-:-:S02]  /*4260*/  HADD2.F32 R14, -RZ, R14.H1_H1 ;  /* 0x3000000eff0e7230 */ /* 0x000fc40000004100 */
[-C--:B------:R-:W-:Y:S01]  /*4270*/  FMUL.FTZ R95, R80, R91.reuse ;  /* 0x0000005b505f7220 */ /* 0x080fe20000410000 */
[--C-:B------:R-:W-:Y:S02]  /*4280*/  HADD2.F32 R89, -RZ, R87.reuse.H0_H0 ;  /* 0x20000057ff597230 */ /* 0x100fe40000004100 */
[----:B------:R-:W-:Y:S01]  /*4290*/  FMUL.FTZ R91, R30, R91 ;  /* 0x0000005b1e5b7220 */ /* 0x000fe20000410000 */
[----:B------:R-:W-:Y:S02]  /*42a0*/  HADD2.F32 R87, -RZ, R87.H1_H1 ;  /* 0x30000057ff577230 */ /* 0x000fe40000004100 */
[-C--:B------:R-:W-:Y:S01]  /*42b0*/  FMUL.FTZ R97, R86, R93.reuse ;  /* 0x0000005d56617220 */ /* 0x080fe20000410000 */
[----:B------:R-:W-:Y:S01]  /*42c0*/  FMUL.FTZ R93, R14, R93 ;  /* 0x0000005d0e5d7220 */ /* 0x000fe20000410000 */
[-C--:B------:R-:W-:Y:S01]  /*42d0*/  FFMA.FTZ R95, R30, R89.reuse, -R95 ;  /* 0x000000591e5f7223 */ /* 0x080fe2000001085f */
[----:B------:R-:W-:Y:S01]  /*42e0*/  FFMA.FTZ R30, R80, R89, R91 ;  /* 0x00000059501e7223 */ /* 0x000fe2000001005b */
[----:B------:R-:W-:Y:S01]  /*42f0*/  FFMA.FTZ R14, R14, R87, -R97 ;  /* 0x000000570e0e7223 */ /* 0x000fe20000010861 */
[----:B------:R-:W-:Y:S01]  /*4300*/  F2FP.SATFINITE.E4M3.F32.PACK_AB_MERGE_C R82, R81, R82, RZ ;  /* 0x000000525152723e */ /* 0x000fe200048070ff */
[----:B------:R-:W-:Y:S01]  /*4310*/  HADD2.F32 R80, -RZ, R10.H0_H0 ;  /* 0x2000000aff507230 */ /* 0x000fe20000004100 */
[----:B------:R-:W-:Y:S01]  /*4320*/  F2FP.SATFINITE.E4M3.F32.PACK_AB_MERGE_C R12, R85, R12, R8 ;  /* 0x0000000c550c723e */ /* 0x000fe20004807008 */
[----:B------:R-:W-:Y:S01]  /*4330*/  HADD2.F32 R85, -RZ, R11.H0_H0 ;  /* 0x2000000bff557230 */ /* 0x000fe20000004100 */
[----:B------:R-:W-:Y:S01]  /*4340*/  F2FP.F16.E4M3.UNPACK_B R81, R6 ;  /* 0x00000006ff51723e */ /* 0x000fe200020006ff */
[----:B------:R-:W-:-:S02]  /*4350*/  HADD2.F32 R8, -RZ, R9.H0_H0 ;  /* 0x20000009ff087230 */ /* 0x000fc40000004100 */
[----:B------:R-:W-:Y:S01]  /*4360*/  FFMA.FTZ R93, R86, R87, R93 ;  /* 0x00000057565d7223 */ /* 0x000fe2000001005d */
[----:B------:R-:W-:Y:S01]  /*4370*/  F2FP.SATFINITE.E4M3.F32.PACK_AB_MERGE_C R14, R14, R95, R82 ;  /* 0x0000005f0e0e723e */ /* 0x000fe20004807052 */
[-C--:B------:R-:W-:Y:S01]  /*4380*/  FMUL.FTZ R87, R80, R85.reuse ;  /* 0x0000005550577220 */ /* 0x080fe20000410000 */
[----:B------:R-:W-:Y:S02]  /*4390*/  HADD2.F32 R83, -RZ, R81.H0_H0 ;  /* 0x20000051ff537230 */ /* 0x000fe40000004100 */
[C---:B------:R-:W-:Y:S01]  /*43a0*/  FMUL.FTZ R85, R8.reuse, R85 ;  /* 0x0000005508557220 */ /* 0x040fe20000410000 */
[----:B------:R-:W-:Y:S01]  /*43b0*/  HADD2.F32 R82, -RZ, R11.H1_H1 ;  /* 0x3000000bff527230 */ /* 0x000fe20000004100 */
[----:B------:R-:W-:Y:S01]  /*43c0*/  F2FP.F16.E4M3.UNPACK_B R29, R29.H1 ;  /* 0x0000001dff1d723e */ /* 0x000fe200030006ff */
[----:B------:R-:W-:Y:S02]  /*43d0*/  HADD2.F32 R10, -RZ, R10.H1_H1 ;  /* 0x3000000aff0a7230 */ /* 0x000fe40000004100 */
[----:B------:R-:W-:Y:S01]  /*43e0*/  FFMA.FTZ R8, R8, R83, -R87 ;  /* 0x0000005308087223 */ /* 0x000fe20000010857 */
[----:B------:R-:W-:-:S02]  /*43f0*/  HADD2.F32 R11, -RZ, R9.H1_H1 ;  /* 0x30000009ff0b7230 */ /* 0x000fc40000004100 */
[----:B------:R-:W-:Y:S01]  /*4400*/  FFMA.FTZ R9, R80, R83, R85 ;  /* 0x0000005350097223 */ /* 0x000fe20000010055 */
[----:B------:R-:W-:Y:S02]  /*4410*/  HADD2.F32 R81, -RZ, R81.H1_H1 ;  /* 0x30000051ff517230 */ /* 0x000fe40000004100 */
[CC--:B------:R-:W-:Y:S01]  /*4420*/  FMUL.FTZ R80, R10.reuse, R82.reuse ;  /* 0x000000520a507220 */ /* 0x0c0fe20000410000 */
[----:B------:R-:W-:Y:S01]  /*4430*/  F2FP.F16.E4M3.UNPACK_B R13, R13.H1 ;  /* 0x0000000dff0d723e */ /* 0x000fe200030006ff */
[C---:B------:R-:W-:Y:S01]  /*4440*/  FMUL.FTZ R83, R11.reuse, R82 ;  /* 0x000000520b537220 */ /* 0x040fe20000410000 */
[----:B------:R-:W-:Y:S01]  /*4450*/  F2FP.F16.E4M3.UNPACK_B R82, R7.H1 ;  /* 0x00000007ff52723e */ /* 0x000fe200030006ff */
[-C--:B------:R-:W-:Y:S01]  /*4460*/  FFMA.FTZ R11, R11, R81.reuse, -R80 ;  /* 0x000000510b0b7223 */ /* 0x080fe20000010850 */
[----:B------:R-:W-:Y:S01]  /*4470*/  F2FP.F16.E4M3.UNPACK_B R6, R6.H1 ;  /* 0x00000006ff06723e */ /* 0x000fe200030006ff */
[----:B------:R-:W-:Y:S01]  /*4480*/  FFMA.FTZ R10, R10, R81, R83 ;  /* 0x000000510a0a7223 */ /* 0x000fe20000010053 */
[----:B------:R-:W-:Y:S01]  /*4490*/  HADD2.F32 R80, -RZ, R29.H0_H0 ;  /* 0x2000001dff507230 */ /* 0x000fe20000004100 */
[----:B------:R-:W-:Y:S01]  /*44a0*/  F2FP.SATFINITE.E4M3.F32.PACK_AB_MERGE_C R84, R99, R84, RZ ;  /* 0x000000546354723e */ /* 0x000fe200048070ff */
[----:B------:R-:W-:Y:S01]  /*44b0*/  HADD2.F32 R83, -RZ, R82.H0_H0 ;  /* 0x20000052ff537230 */ /* 0x000fe20000004100 */
[----:B------:R-:W-:Y:S01]  /*44c0*/  F2FP.F16.E4M3.UNPACK_B R89, R5 ;  /* 0x00000005ff59723e */ /* 0x000fe200020006ff */
[----:B------:R-:W-:Y:S01]  /*44d0*/  HADD2.F32 R7, -RZ, R13.H0_H0 ;  /* 0x2000000dff077230 */ /* 0x000fe20000004100 */
[----:B------:R-:W-:Y:S01]  /*44e0*/  F2FP.SATFINITE.E4M3.F32.PACK_AB_MERGE_C R30, R93, R30, R84 ;  /* 0x0000001e5d1e723e */ /* 0x000fe20004807054 */
[----:B------:R-:W-:-:S02]  /*44f0*/  HADD2.F32 R81, -RZ, R29.H1_H1 ;  /* 0x3000001dff517230 */ /* 0x000fc40000004100 */
[CC--:B------:R-:W-:Y:S01]  /*4500*/  FMUL.FTZ R86, R80.reuse, R83.reuse ;  /* 0x0000005350567220 */ /* 0x0c0fe20000410000 */
[----:B------:R-:W-:Y:S02]  /*4510*/  HADD2.F32 R29, -RZ, R6.H0_H0 ;  /* 0x20000006ff1d7230 */ /* 0x000fe40000004100 */
[C---:B------:R-:W-:Y:S01]  /*4520*/  FMUL.FTZ R83, R7.reuse, R83 ;  /* 0x0000005307537220 */ /* 0x040fe20000410000 */
[----:B------:R-:W-:Y:S01]  /*4530*/  HADD2.F32 R13, -RZ, R13.H1_H1 ;  /* 0x3000000dff0d7230 */ /* 0x000fe20000004100 */
[----:B------:R-:W-:Y:S01]  /*4540*/  F2FP.F16.E4M3.UNPACK_B R87, R4.H1 ;  /* 0x00000004ff57723e */ /* 0x000fe200030006ff */
[----:B------:R-:W-:Y:S01]  /*4550*/  HADD2.F32 R82, -RZ, R82.H1_H1 ;  /* 0x30000052ff527230 */ /* 0x000fe20000004100 */
[----:B------:R-:W-:Y:S01]  /*4560*/  F2FP.F16.E4M3.UNPACK_B R90, R5.H1 ;  /* 0x00000005ff5a723e */ /* 0x000fe200030006ff */
[----:B------:R-:W-:Y:S02]  /*4570*/  HADD2.F32 R84, -RZ, R6.H1_H1 ;  /* 0x30000006ff547230 */ /* 0x000fe40000004100 */
[-C--:B------:R-:W-:Y:S01]  /*4580*/  FFMA.FTZ R6, R7, R29.reuse, -R86 ;  /* 0x0000001d07067223 */ /* 0x080fe20000010856 */
[----:B------:R-:W-:Y:S01]  /*4590*/  FFMA.FTZ R7, R80, R29, R83 ;  /* 0x0000001d50077223 */ /* 0x000fe20000010053 */
[-C--:B------:R-:W-:Y:S01]  /*45a0*/  FMUL.FTZ R88, R81, R82.reuse ;  /* 0x0000005251587220 */ /* 0x080fe20000410000 */
[C---:B------:R-:W-:Y:S01]  /*45b0*/  FMUL.FTZ R80, R13.reuse, R82 ;  /* 0x000000520d507220 */ /* 0x040fe20000410000 */
[----:B------:R-:W-:Y:S01]  /*45c0*/  F2FP.F16.E4M3.UNPACK_B R82, R31 ;  /* 0x0000001fff52723e */ /* 0x000fe200020006ff */
[----:B------:R-:W-:Y:S01]  /*45d0*/  HADD2.F32 R92, -RZ, R90.H0_H0 ;  /* 0x2000005aff5c7230 */ /* 0x000fe20000004100 */
[----:B------:R-:W-:Y:S01]  /*45e0*/  F2FP.F16.E4M3.UNPACK_B R29, R15 ;  /* 0x0000000fff1d723e */ /* 0x000fe200020006ff */
[-C--:B------:R-:W-:Y:S01]  /*45f0*/  FFMA.FTZ R13, R13, R84.reuse, -R88 ;  /* 0x000000540d0d7223 */ /* 0x080fe20000010858 */
[----:B------:R-:W-:Y:S01]  /*4600*/  FFMA.FTZ R80, R81, R84, R80 ;  /* 0x0000005451507223 */ /* 0x000fe20000010050 */
[----:B------:R-:W-:Y:S01]  /*4610*/  F2FP.F16.E4M3.UNPACK_B R86, R4 ;  /* 0x00000004ff56723e */ /* 0x000fe200020006ff */
[----:B------:R-:W-:Y:S01]  /*4620*/  HADD2.F32 R84, -RZ, R82.H0_H0 ;  /* 0x20000052ff547230 */ /* 0x000fe20000004100 */
[----:B------:R-:W-:Y:S01]  /*4630*/  F2FP.F16.E4M3.UNPACK_B R83, R31.H1 ;  /* 0x0000001fff53723e */ /* 0x000fe200030006ff */
[----:B------:R-:W-:Y:S01]  /*4640*/  HADD2.F32 R4, -RZ, R89.H0_H0 ;  /* 0x20000059ff047230 */ /* 0x000fe20000004100 */
[----:B------:R-:W-:Y:S01]  /*4650*/  F2FP.F16.E4M3.UNPACK_B R15, R15.H1 ;  /* 0x0000000fff0f723e */ /* 0x000fe200030006ff */
[----:B------:R-:W-:Y:S01]  /*4660*/  HADD2.F32 R31, -RZ, R29.H0_H0 ;  /* 0x2000001dff1f7230 */ /* 0x000fe20000004100 */
[----:B------:R-:W-:Y:S01]  /*4670*/  F2FP.SATFINITE.E4M3.F32.PACK_AB_MERGE_C R6, R13, R6, RZ ;  /* 0x000000060d06723e */ /* 0x000fe200048070ff */
[----:B------:R-:W-:-:S02]  /*4680*/  HADD2.F32 R5, -RZ, R86.H0_H0 ;  /* 0x20000056ff057230 */ /* 0x000fc40000004100 */
[-C--:B------:R-:W-:Y:S01]  /*4690*/  FMUL.FTZ R94, R84, R4.reuse ;  /* 0x00000004545e7220 */ /* 0x080fe20000410000 */
[----:B------:R-:W-:Y:S02]  /*46a0*/  HADD2.F32 R85, -RZ, R83.H0_H0 ;  /* 0x20000053ff557230 */ /* 0x000fe40000004100 */
[C---:B------:R-:W-:Y:S01]  /*46b0*/  FMUL.FTZ R91, R31.reuse, R4 ;  /* 0x000000041f5b7220 */ /* 0x040fe20000410000 */
[----:B------:R-:W-:Y:S02]  /*46c0*/  HADD2.F32 R81, -RZ, R15.H0_H0 ;  /* 0x2000000fff517230 */ /* 0x000fe40000004100 */
[----:B------:R-:W-:Y:S01]  /*46d0*/  FFMA.FTZ R4, R31, R5, -R94 ;  /* 0x000000051f047223 */ /* 0x000fe2000001085e */
[----:B------:R-:W-:Y:S02]  /*46e0*/  HADD2.F32 R83, -RZ, R83.H1_H1 ;  /* 0x30000053ff537230 */ /* 0x000fe40000004100 */
[----:B------:R-:W-:Y:S01]  /*46f0*/  FMUL.FTZ R96, R85, R92 ;  /* 0x0000005c55607220 */ /* 0x000fe20000410000 */
[----:B------:R-:W-:-:S02]  /*4700*/  HADD2.F32 R90, -RZ, R90.H1_H1 ;  /* 0x3000005aff5a7230 */ /* 0x000fc40000004100 */
[----:B------:R-:W-:Y:S01]  /*4710*/  FFMA.FTZ R5, R84, R5, R91 ;  /* 0x0000000554057223 */ /* 0x000fe2000001005b */
[----:B------:R-:W-:Y:S02]  /*4720*/  HADD2.F32 R15, -RZ, R15.H1_H1 ;  /* 0x3000000fff0f7230 */ /* 0x000fe40000004100 */
[----:B------:R-:W-:Y:S01]  /*4730*/  FMUL.FTZ R92, R81, R92 ;  /* 0x0000005c515c7220 */ /* 0x000fe20000410000 */
[----:B------:R-:W-:Y:S02]  /*4740*/  HADD2.F32 R88, -RZ, R87.H0_H0 ;  /* 0x20000057ff587230 */ /* 0x000fe40000004100 */
[-C--:B------:R-:W-:Y:S01]  /*4750*/  FMUL.FTZ R94, R83, R90.reuse ;  /* 0x0000005a535e7220 */ /* 0x080fe20000410000 */
[----:B------:R-:W-:Y:S02]  /*4760*/  HADD2.F32 R82, -RZ, R82.H1_H1 ;  /* 0x30000052ff527230 */ /* 0x000fe40000004100 */
[----:B------:R-:W-:Y:S01]  /*4770*/  FMUL.FTZ R90, R15, R90 ;  /* 0x0000005a0f5a7220 */ /* 0x000fe20000410000 */
[----:B------:R-:W-:-:S02]  /*4780*/  HADD2.F32 R89, -RZ, R89.H1_H1 ;  /* 0x30000059ff597230 */ /* 0x000fc40000004100 */
[-C--:B------:R-:W-:Y:S01]  /*4790*/  FFMA.FTZ R96, R81, R88.reuse, -R96 ;  /* 0x0000005851607223 */ /* 0x080fe20000010860 */
[----:B------:R-:W-:Y:S02]  /*47a0*/  HADD2.F32 R84, -RZ, R87.H1_H1 ;  /* 0x30000057ff547230 */ /* 0x000fe40000004100 */
[----:B------:R-:W-:Y:S01]  /*47b0*/  FFMA.FTZ R92, R85, R88, R92 ;  /* 0x00000058555c7223 */ /* 0x000fe2000001005c */
[----:B------:R-:W-:Y:S02]  /*47c0*/  HADD2.F32 R29, -RZ, R29.H1_H1 ;  /* 0x3000001dff1d7230 */ /* 0x000fe40000004100 */
[-C--:B------:R-:W-:Y:S01]  /*47d0*/  FMUL.FTZ R88, R82, R89.reuse ;  /* 0x0000005952587220 */ /* 0x080fe20000410000 */
[----:B------:R-:W-:Y:S02]  /*47e0*/  HADD2.F32 R86, -RZ, R86.H1_H1 ;  /* 0x30000056ff567230 */ /* 0x000fe40000004100 */
[-C--:B------:R-:W-:Y:S01]  /*47f0*/  FFMA.FTZ R15, R15, R84.reuse, -R94 ;  /* 0x000000540f0f7223 */ /* 0x080fe2000001085e */
[----:B------:R-:W-:Y:S01]  /*4800*/  FFMA.FTZ R83, R83, R84, R90 ;  /* 0x0000005453537223 */ /* 0x000fe2000001005a */
[C---:B------:R-:W-:Y:S01]  /*4810*/  FMUL.FTZ R89, R29.reuse, R89 ;  /* 0x000000591d597220 */ /* 0x040fe20000410000 */
[----:B------:R-:W-:Y:S01]  /*4820*/  F2FP.SATFINITE.E4M3.F32.PACK_AB_MERGE_C R7, R80, R7, RZ ;  /* 0x000000075007723e */ /* 0x000fe200048070ff */
[----:B------:R-:W-:Y:S01]  /*4830*/  FFMA.FTZ R29, R29, R86, -R88 ;  /* 0x000000561d1d7223 */ /* 0x000fe20000010858 */
[----:B------:R-:W-:Y:S01]  /*4840*/  F2FP.SATFINITE.E4M3.F32.PACK_AB_MERGE_C R15, R15, R96, RZ ;  /* 0x000000600f0f723e */ /* 0x000fe200048070ff */
[----:B------:R-:W-:Y:S01]  /*4850*/  FFMA.FTZ R82, R82, R86, R89 ;  /* 0x0000005652527223 */ /* 0x000fe20000010059 */
[----:B------:R-:W-:-:S02]  /*4860*/  F2FP.SATFINITE.E4M3.F32.PACK_AB_MERGE_C R83, R83, R92, RZ ;  /* 0x0000005c5353723e */ /* 0x000fc400048070ff */
[----:B------:R-:W-:Y:S02]  /*4870*/  F2FP.SATFINITE.E4M3.F32.PACK_AB_MERGE_C R15, R29, R4, R15 ;  /* 0x000000041d0f723e */ /* 0x000fe4000480700f */
[----:B------:R-:W-:Y:S02]  /*4880*/  F2FP.SATFINITE.E4M3.F32.PACK_AB_MERGE_C R13, R11, R8, R6 ;  /* 0x000000080b0d723e */ /* 0x000fe40004807006 */
[----:B------:R-:W-:Y:S02]  /*4890*/  F2FP.SATFINITE.E4M3.F32.PACK_AB_MERGE_C R29, R10, R9, R7 ;  /* 0x000000090a1d723e */ /* 0x000fe40004807007 */
[----:B------:R-:W-:-:S07]  /*48a0*/  F2FP.SATFINITE.E4M3.F32.PACK_AB_MERGE_C R31, R82, R5, R83 ;  /* 0x00000005521f723e */ /* 0x000fce0004807053 */
.L_x_342:
[----:B------:R-:W-:Y:S05]  /*48b0*/  BSYNC B1 ;  /* 0x0000000000017941 */ /* 0x000fea0003800000 */
.L_x_341:
[----:B-1----:R3:W-:Y:S01]  /*48c0*/  STG.E.128 desc[UR40][R66.64], R12 ;  /* 0x0000000c42007986 */ /* 0x0027e2000c101d28 */
[----:B------:R-:W-:-:S13]  /*48d0*/  ISETP.GE.AND P5, PT, R79, R77, PT ;  /* 0x0000004d4f00720c */ /* 0x000fda0003fa6270 */
[----:B------:R-:W-:Y:S05]  /*48e0*/  @P5 BRA `(.L_x_331) ;  /* 0x0000000000685947 */ /* 0x000fea0003800000 */
[--C-:B------:R-:W-:Y:S02]  /*48f0*/  SHF.R.S32.HI R4, RZ, 0x1f, R79.reuse ;  /* 0x0000001fff047819 */ /* 0x100fe4000001144f */
[----:B------:R-:W-:-:S04]  /*4900*/  IADD3 R65, P5, P6, R50, R64, R79 ;  /* 0x0000004032417210 */ /* 0x000fc80007ebe04f */
[----:B------:R-:W-:Y:S02]  /*4910*/  IADD3.X R4, R3, R78, R4, P5, P6 ;  /* 0x0000004e03047210 */ /* 0x000fe40002fec404 */
[----:B------:R-:W-:-:S05]  /*4920*/  IADD3 R62, P5, R65, R62, RZ ;  /* 0x0000003e413e7210 */ /* 0x000fca0007fbe0ff */
[----:B------:R-:W-:-:S05]  /*4930*/  IMAD.X R63, R4, 0x1, R63, P5 ;  /* 0x00000001043f7824 */ /* 0x000fca00028e063f */
[----:B--2---:R4:W-:Y:S01]  /*4940*/  STG.E.128 desc[UR40][R62.64], R28 ;  /* 0x0000001c3e007986 */ /* 0x0049e2000c101d28 */
[----:B------:R-:W-:Y:S05]  /*4950*/  BRA `(.L_x_331) ;  /* 0x00000000004c7947 */ /* 0x000fea0003800000 */
.L_x_324:
[----:B------:R-:W2:Y:S02]  /*4960*/  LDL R4, [R1+0x8] ;  /* 0x0000080001047983 */ /* 0x000ea40000100800 */
[----:B--2---:R-:W-:-:S13]  /*4970*/  ISETP.NE.AND P0, PT, R4, 0x3, PT ;  /* 0x000000030400780c */ /* 0x004fda0003f05270 */
[----:B------:R-:W-:Y:S05]  /*4980*/  @!P0 BRA `(.L_x_343) ;  /* 0x0000000000048947 */ /* 0x000fea0003800000 */
[----:B------:R-:W-:Y:S01]  /*4990*/  BPT.TRAP 0x1 ;  /* 0x000000040000795c */ /* 0x000fe20000300000 */
.L_x_343:
[----:B------:R-:W2:Y:S01]  /*49a0*/  LDL R5, [R1] ;  /* 0x0000000001057983 */ /* 0x000ea20000100800 */
[----:B------:R-:W-:Y:S01]  /*49b0*/  IMAD R75, R17, 0x8, R16 ;  /* 0x00000008114b7824 */ /* 0x000fe200078e0210 */
[----:B------:R-:W-:Y:S01]  /*49c0*/  BSSY B1, `(.L_x_344) ;  /* 0x0000006000017945 */ /* 0x000fe20003800000 */
[----:B------:R-:W-:-:S05]  /*49d0*/  IMAD R4, R2, -0xa0, R32 ;  /* 0xffffff6002047824 */ /* 0x000fca00078e0220 */
[----:B------:R-:W-:Y:S02]  /*49e0*/  VIMNMX R4, R4, 0xa0, PT ;  /* 0x000000a004047848 */ /* 0x000fe40003fe0100 */
[----:B--2---:R-:W-:-:S04]  /*49f0*/  SHF.L.U32 R76, R5, 0x1f, RZ ;  /* 0x0000001f054c7819 */ /* 0x004fc800000006ff */
[----:B------:R-:W0:Y:S02]  /*4a00*/  SYNCS.PHASECHK.TRANS64.TRYWAIT P1, [R75+URZ+0x13290], R76 ;  /* 0x0132904c4b0075a7 */ /* 0x000e24000802017f */
[----:B0-----:R-:W-:Y:S05]  /*4a10*/  @!P1 BRA `(.L_x_345) ;  /* 0x0000011c00289947 */ /* 0x001fea0003800000 */
.L_x_545:
[----:B------:R-:W-:Y:S05]  /*4a20*/  BSYNC B1 ;  /* 0x0000000000017941 */ /* 0x000fea0003800000 */
.L_x_344:
[----:B------:R-:W-:-:S13]  /*4a30*/  ISETP.GE.AND P1, PT, R23, R4, PT ;  /* 0x000000041700720c */ /* 0x000fda0003f26270 */
[----:B------:R-:W-:Y:S05]  /*4a40*/  @P1 BRA `(.L_x_331) ;  /* 0x0000000000101947 */ /* 0x000fea0003800000 */
[----:B------:R-:W1:Y:S04]  /*4a50*/  @!P3 LDS.128 R4, [R74+0xe000] ;  /* 0x00e000004a04b984 */ /* 0x000e680000000c00 */
[----:B------:R-:W2:Y:S04]  /*4a60*/  @!P2 LDS.128 R8, [R73+0xe000] ;  /* 0x00e000004908a984 */ /* 0x000ea80000000c00 */
[----:B-1----:R1:W-:Y:S04]  /*4a70*/  @!P3 STG.E.128 desc[UR40][R12.64], R4 ;  /* 0x000000040c00b986 */ /* 0x0023e8000c101d28 */
[----:B--2---:R1:W-:Y:S02]  /*4a80*/  @!P2 STG.E.128 desc[UR40][R12.64+0x20], R8 ;  /* 0x000020080c00a986 */ /* 0x0043e4000c101d28 */
.L_x_331:
[----:B------:R-:W-:Y:S05]  /*4a90*/  BSYNC B0 ;  /* 0x0000000000007941 */ /* 0x000fea0003800000 */
.L_x_323:
[----:B-12---:R-:W1:Y:S01]  /*4aa0*/  S2R R4, SR_TID.X ;  /* 0x0000000000047919 */ /* 0x006e620000002100 */
[----:B------:R-:W-:Y:S01]  /*4ab0*/  @!PT LDS RZ, [RZ] ;  /* 0x00000000fffff984 */ /* 0x000fe20000000800 */
[----:B------:R-:W-:Y:S01]  /*4ac0*/  @!PT LDS RZ, [RZ] ;  /* 0x00000000fffff984 */ /* 0x000fe20000000800 */
[----:B------:R-:W-:Y:S01]  /*4ad0*/  @!PT LDS RZ, [RZ] ;  /* 0x00000000fffff984 */ /* 0x000fe20000000800 */
[----:B------:R-:W-:Y:S01]  /*4ae0*/  @!PT LDS RZ, [RZ] ;  /* 0x00000000fffff984 */ /* 0x000fe20000000800 */
[----:B------:R2:W-:Y:S06]  /*4af0*/  MEMBAR.ALL.CTA ;  /* 0x0000000000007992 */ /* 0x0005ec0000008000 */
[----:B--2---:R-:W2:Y:S01]  /*4b00*/  FENCE.VIEW.ASYNC.S ;  /* 0x00000000000073c6 */ /* 0x004ea20000000000 */
[----:B------:R-:W-:Y:S05]  /*4b10*/  WARPSYNC.ALL ;  /* 0x0000000000007948 */ /* 0x000fea0003800000 */
[----:B------:R-:W-:Y:S01]  /*4b20*/  BSSY B0, `(.L_x_346) ;  /* 0x0000009000007945 */ /* 0x000fe20003800000 */
[----:B-1----:R-:W-:Y:S01]  /*4b30*/  LOP3.LUT R4, R4, 0x7f, RZ, 0xc0, !PT ;  /* 0x0000007f04047812 */ /* 0x002fe200078ec0ff */
[----:B--2---:R1:W-:Y:S03]  /*4b40*/  BAR.SYNC.DEFER_BLOCKING R54, 0x80 ;  /* 0x000200360000751d */ /* 0x0043e60000010000 */
[----:B------:R-:W-:-:S13]  /*4b50*/  ISETP.NE.AND P5, PT, R4, RZ, PT ;  /* 0x000000ff0400720c */ /* 0x000fda0003fa5270 */
[----:B------:R-:W-:-:S05]  /*4b60*/  @!P5 VIADD R4, R75, 0x132a0 ;  /* 0x000132a04b04d836 */ /* 0x000fca0000000000 */
[----:B------:R-:W-:-:S04]  /*4b70*/  @!P5 PRMT R4, RZ, 0x654, R4 ;  /* 0x00000654ff04d816 */ /* 0x000fc80000000004 */
[----:B------:R1:W-:Y:S01]  /*4b80*/  @!P5 SYNCS.ARRIVE.TRANS64.RED.A1T0 RZ, [R4+URZ], RZ ;  /* 0x000000ff04ffd9a7 */ /* 0x0003e2000810043f */
[----:B------:R-:W-:Y:S05]  /*4b90*/  @!P0 BRA `(.L_x_347) ;  /* 0x0000000000048947 */ /* 0x000fea0003800000 */
[----:B------:R-:W-:Y:S01]  /*4ba0*/  BPT.TRAP 0x1 ;  /* 0x000000040000795c */ /* 0x000fe20000300000 */
.L_x_347:
[----:B------:R-:W-:Y:S05]  /*4bb0*/  BSYNC B0 ;  /* 0x0000000000007941 */ /* 0x000fea0003800000 */
.L_x_346:
[----:B------:R-:W2:Y:S01]  /*4bc0*/  SYNCS.PHASECHK.TRANS64.TRYWAIT P0, [R75+URZ+0x132b0], R76 ;  /* 0x0132b04c4b0075a7 */ /* 0x000ea2000800017f */
[----:B------:R-:W-:Y:S04]  /*4bd0*/  BSSY B0, `(.L_x_348) ;  /* 0x0000002000007945 */ /* 0x000fe80003800000 */
[----:B--2---:R-:W-:Y:S05]  /*4be0*/  @!P0 BRA `(.L_x_349) ;  /* 0x0000011800c88947 */ /* 0x004fea0003800000 */
.L_x_546:
[----:B------:R-:W-:Y:S05]  /*4bf0*/  BSYNC B0 ;  /* 0x0000000000007941 */ /* 0x000fea0003800000 */
.L_x_348:
[----:B------:R-:W-:Y:S04]  /*4c00*/  BSSY B0, `(.L_x_350) ;  /* 0x0000013000007945 */ /* 0x000fe80003800000 */
[----:B------:R-:W-:Y:S05]  /*4c10*/  @P1 BRA `(.L_x_351) ;  /* 0x0000000000441947 */ /* 0x000fea0003800000 */
[----:B-1----:R-:W-:Y:S01]  /*4c20*/  IMAD.WIDE R4, R2, 0xa0, R52 ;  /* 0x000000a002047825 */ /* 0x002fe200078e0234 */
[----:B------:R-:W-:Y:S01]  /*4c30*/  ULDC.64 UR4, c[0x0][0x328] ;  /* 0x0000ca0000047ab9 */ /* 0x000fe20000000a00 */
[----:B------:R-:W-:Y:S02]  /*4c40*/  ULDC.64 UR6, c[0x0][0x318] ;  /* 0x0000c60000067ab9 */ /* 0x000fe40000000a00 */
[----:B------:R-:W-:Y:S02]  /*4c50*/  IMAD.MOV.U32 R6, RZ, RZ, R48 ;  /* 0x000000ffff067224 */ /* 0x000fe400078e0030 */
[----:B------:R-:W-:Y:S02]  /*4c60*/  IMAD.MOV.U32 R7, RZ, RZ, R72 ;  /* 0x000000ffff077224 */ /* 0x000fe400078e0048 */
[----:B------:R-:W-:Y:S02]  /*4c70*/  IMAD R5, R5, UR4, RZ ;  /* 0x0000000405057c24 */ /* 0x000fe4000f8e02ff */
[----:B------:R-:W-:Y:S01]  /*4c80*/  IMAD.WIDE.U32 R6, R4, UR4, R6 ;  /* 0x0000000404067c25 */ /* 0x000fe2000f8e0006 */
[----:B------:R-:W-:-:S03]  /*4c90*/  ULDC UR4, c[0x0][0x2f4] ;  /* 0x0000bd0000047ab9 */ /* 0x000fc60000000800 */
[----:B------:R-:W-:Y:S01]  /*4ca0*/  IMAD R5, R4, UR5, R5 ;  /* 0x0000000504057c24 */ /* 0x000fe2000f8e0205 */
[----:B------:R-:W-:-:S04]  /*4cb0*/  IADD3 R8, P0, R6, UR6, RZ ;  /* 0x0000000606087c10 */ /* 0x000fc8000ff1e0ff */
[----:B------:R-:W-:Y:S02]  /*4cc0*/  IADD3.X R9, R7, UR7, R5, P0, !PT ;  /* 0x0000000707097c10 */ /* 0x000fe400087fe405 */
[----:B------:R-:W-:-:S13]  /*4cd0*/  ISETP.GE.AND P0, PT, R18, UR4, PT ;  /* 0x0000000412007c0c */ /* 0x000fda000bf06270 */
[----:B------:R-:W1:Y:S04]  /*4ce0*/  @!P0 LDS.128 R4, [R74+0x6000] ;  /* 0x006000004a048984 */ /* 0x000e680000000c00 */
[----:B-1----:R-:W-:Y:S01]  /*4cf0*/  @!P0 STG.E.128 desc[UR40][R8.64], R4 ;  /* 0x0000000408008986 */ /* 0x002fe2000c101d28 */
[----:B------:R-:W-:-:S13]  /*4d00*/  ISETP.GE.AND P0, PT, R33, UR4, PT ;  /* 0x0000000421007c0c */ /* 0x000fda000bf06270 */
[----:B------:R-:W1:Y:S04]  /*4d10*/  @!P0 LDS.128 R4, [R73+0x6000] ;  /* 0x0060000049048984 */ /* 0x000e680000000c00 */
[----:B-1----:R1:W-:Y:S02]  /*4d20*/  @!P0 STG.E.128 desc[UR40][R8.64+0x20], R4 ;  /* 0x0000200408008986 */ /* 0x0023e4000c101d28 */
.L_x_351:
[----:B------:R-:W-:Y:S05]  /*4d30*/  BSYNC B0 ;  /* 0x0000000000007941 */ /* 0x000fea0003800000 */
.L_x_350:
[----:B-1----:R-:W5:Y:S01]  /*4d40*/  LDL.LU R5, [R1] ;  /* 0x0000000001057983 */ /* 0x002f620000300800 */
[----:B------:R-:W-:Y:S01]  /*4d50*/  VIADD R17, R17, 0x1 ;  /* 0x0000000111117836 */ /* 0x000fe20000000000 */
[----:B------:R-:W-:Y:S01]  /*4d60*/  LOP3.LUT P1, RZ, R22, 0x2, RZ, 0xc0, !PT ;  /* 0x0000000216ff7812 */ /* 0x000fe2000782c0ff */
[----:B0-2---:R-:W-:Y:S01]  /*4d70*/  @!P5 VIADD R75, R75, 0x132c0 ;  /* 0x000132c04b4bd836 */ /* 0x005fe20000000000 */
[----:B------:R-:W-:Y:S01]  /*4d80*/  @!PT LDS RZ, [RZ] ;  /* 0x00000000fffff984 */ /* 0x000fe20000000800 */
[----:B------:R-:W-:Y:S01]  /*4d90*/  @!PT LDS RZ, [RZ] ;  /* 0x00000000fffff984 */ /* 0x000fe20000000800 */
[----:B------:R-:W-:Y:S01]  /*4da0*/  @!PT LDS RZ, [RZ] ;  /* 0x00000000fffff984 */ /* 0x000fe20000000800 */
[----:B------:R-:W-:Y:S01]  /*4db0*/  @!PT LDS RZ, [RZ] ;  /* 0x00000000fffff984 */ /* 0x000fe20000000800 */
[----:B------:R0:W-:Y:S06]  /*4dc0*/  MEMBAR.ALL.CTA ;  /* 0x0000000000007992 */ /* 0x0001ec0000008000 */
[----:B0-----:R-:W0:Y:S02]  /*4dd0*/  FENCE.VIEW.ASYNC.S ;  /* 0x00000000000073c6 */ /* 0x001e240000000000 */
[----:B0-----:R0:W-:Y:S01]  /*4de0*/  BAR.SYNC.DEFER_BLOCKING R54, 0x80 ;  /* 0x000200360000751d */ /* 0x0011e20000010000 */
[----:B------:R-:W-:-:S02]  /*4df0*/  ISETP.NE.AND P0, PT, R17, 0x2, PT ;  /* 0x000000021100780c */ /* 0x000fc40003f05270 */
[----:B------:R-:W-:Y:S02]  /*4e00*/  @!P5 PRMT R75, RZ, 0x654, R75 ;  /* 0x00000654ff4bd816 */ /* 0x000fe4000000004b */
[----:B------:R-:W-:Y:S02]  /*4e10*/  SEL R4, RZ, 0x1, P0 ;  /* 0x00000001ff047807 */ /* 0x000fe40000000000 */
[----:B------:R-:W-:Y:S02]  /*4e20*/  SEL R17, R17, RZ, P0 ;  /* 0x000000ff11117207 */ /* 0x000fe40000000000 */
[----:B------:R-:W-:Y:S01]  /*4e30*/  PLOP3.LUT P0, PT, PT, PT, PT, 0x8, 0x0 ;  /* 0x000000000000781c */ /* 0x000fe20003f0e170 */
[----:B------:R0:W-:Y:S01]  /*4e40*/  @!P5 SYNCS.ARRIVE.TRANS64.RED.A1T0 RZ, [R75+URZ], RZ ;  /* 0x000000ff4bffd9a7 */ /* 0x0001e2000810043f */
[----:B-----5:R-:W-:-:S05]  /*4e50*/  LOP3.LUT R5, R5, R4, RZ, 0x3c, !PT ;  /* 0x0000000405057212 */ /* 0x020fca00078e3cff */
[----:B------:R0:W-:Y:S01]  /*4e60*/  STL [R1], R5 ;  /* 0x0000000501007387 */ /* 0x0001e20000100800 */
[----:B------:R-:W-:Y:S05]  /*4e70*/  @P1 BRA `(.L_x_352) ;  /* 0xffffffd4007c1947 */ /* 0x000fea000383ffff */
.L_x_318:
[----:B------:R-:W-:Y:S04]  /*4e80*/  BSSY B0, `(.L_x_353) ;  /* 0x0000004000007945 */ /* 0x000fe80003800000 */
[----:B------:R-:W-:Y:S05]  /*4e90*/  @P0 BRA `(.L_x_354) ;  /* 0x0000000000080947 */ /* 0x000fea0003800000 */
[----:B------:R-:W1:Y:S02]  /*4ea0*/  FENCE.VIEW.ASYNC.G ;  /* 0x00000000000073c6 */ /* 0x000e640000000100 */
[----:B-1----:R-:W-:Y:S06]  /*4eb0*/  BAR.ARV 0xc, 0x200 ;  /* 0x0308000000007b1d */ /* 0x002fec0000002000 */
.L_x_354:
[----:B------:R-:W-:Y:S05]  /*4ec0*/  BSYNC B0 ;  /* 0x0000000000007941 */ /* 0x000fea0003800000 */
.L_x_353:
[----:B------:R-:W2:Y:S01]  /*4ed0*/  LDL R2, [R1+0x4c] ;  /* 0x00004c0001027983 */ /* 0x000ea20000100800 */
[----:B------:R-:W-:Y:S01]  /*4ee0*/  ULDC.64 UR4, c[0x0][0x990] ;  /* 0x0002640000047ab9 */ /* 0x000fe20000000a00 */
[----:B------:R-:W-:Y:S02]  /*4ef0*/  ULDC.64 UR6, c[0x0][0x998] ;  /* 0x0002660000067ab9 */ /* 0x000fe40000000a00 */
[----:B------:R-:W4:Y:S04]  /*4f00*/  LDL R4, [R1+0x34] ;  /* 0x0000340001047983 */ /* 0x000f280000100800 */
[----:B---3--:R-:W3:Y:S01]  /*4f10*/  LDL R14, [R1+0x18] ;  /* 0x00001800010e7983 */ /* 0x008ee20000100800 */
[----:B------:R-:W-:Y:S02]  /*4f20*/  ISETP.NE.U32.AND P0, PT, RZ, UR4, PT ;  /* 0x00000004ff007c0c */ /* 0x000fe4000bf05070 */
[----:B------:R-:W-:-:S02]  /*4f30*/  ISETP.NE.U32.AND P1, PT, RZ, UR6, PT ;  /* 0x00000006ff007c0c */ /* 0x000fc4000bf25070 */
[----:B------:R-:W-:Y:S02]  /*4f40*/  ISETP.NE.AND.EX P0, PT, RZ, UR5, PT, P0 ;  /* 0x00000005ff007c0c */ /* 0x000fe4000bf05300 */
[----:B------:R-:W-:Y:S02]  /*4f50*/  ISETP.NE.AND.EX P1, PT, RZ, UR7, PT, P1 ;  /* 0x00000007ff007c0c */ /* 0x000fe4000bf25310 */
[----:B------:R-:W-:-:S09]  /*4f60*/  LOP3.LUT P4, RZ, R22, 0x8, RZ, 0xc0, !PT ;  /* 0x0000000816ff7812 */ /* 0x000fd2000788c0ff */
[----:B------:R-:W2:Y:S08]  /*4f70*/  @P0 LDC.64 R6, c[0x0][0x9a8] ;  /* 0x00026a00ff060b82 */ /* 0x000eb00000000a00 */
[----:B------:R-:W1:Y:S08]  /*4f80*/  @P1 LDC.64 R8, c[0x0][0x9b8] ;  /* 0x00026e00ff081b82 */ /* 0x000e700000000a00 */
[----:B------:R-:W3:Y:S08]  /*4f90*/  @P0 LDC.64 R10, c[0x0][0x9b0] ;  /* 0x00026c00ff0a0b82 */ /* 0x000ef00000000a00 */
[----:B------:R-:W3:Y:S01]  /*4fa0*/  @P1 LDC.64 R12, c[0x0][0x9c0] ;  /* 0x00027000ff0c1b82 */ /* 0x000ee20000000a00 */
[----:B--2---:R-:W-:-:S02]  /*4fb0*/  @P0 IMAD R0, R2, R6, RZ ;  /* 0x0000000602000224 */ /* 0x004fc400078e02ff */
[----:B-1----:R-:W-:Y:S02]  /*4fc0*/  @P1 IMAD R2, R2, R8, RZ ;  /* 0x0000000802021224 */ /* 0x002fe400078e02ff */
[C---:B----4-:R-:W-:Y:S02]  /*4fd0*/  @P0 IMAD R7, R4.reuse, R7, R0 ;  /* 0x0000000704070224 */ /* 0x050fe400078e0200 */
[C---:B------:R-:W-:Y:S02]  /*4fe0*/  @P1 IMAD R9, R4.reuse, R9, R2 ;  /* 0x0000000904091224 */ /* 0x040fe400078e0202 */
[----:B------:R-:W-:-:S04]  /*4ff0*/  @P0 IMAD.WIDE.U32 R2, R4, R6, RZ ;  /* 0x0000000604020225 */ /* 0x000fc800078e00ff */
[----:B0-----:R-:W-:-:S04]  /*5000*/  @P1 IMAD.WIDE.U32 R4, R4, R8, RZ ;  /* 0x0000000804041225 */ /* 0x001fc800078e00ff */
[----:B------:R-:W-:Y:S02]  /*5010*/  @P0 IMAD.IADD R3, R3, 0x1, R7 ;  /* 0x0000000103030824 */ /* 0x000fe400078e0207 */
[----:B------:R-:W-:Y:S02]  /*5020*/  @P1 IMAD.IADD R5, R5, 0x1, R9 ;  /* 0x0000000105051824 */ /* 0x000fe400078e0209 */
[----:B---3--:R-:W-:-:S04]  /*5030*/  @P0 IMAD.WIDE.U32 R2, R14, R10, R2 ;  /* 0x0000000a0e020225 */ /* 0x008fc800078e0002 */
[----:B------:R-:W-:Y:S01]  /*5040*/  @P1 IMAD.WIDE.U32 R6, R14, R12, R4 ;  /* 0x0000000c0e061225 */ /* 0x000fe200078e0004 */
[----:B------:R-:W-:Y:S01]  /*5050*/  @P0 LEA R4, P2, R2, UR4, 0x2 ;  /* 0x0000000402040c11 */ /* 0x000fe2000f8410ff */
[----:B------:R-:W-:Y:S02]  /*5060*/  ULDC UR4, c[0x0][0x988] ;  /* 0x0002620000047ab9 */ /* 0x000fe40000000800 */
[----:B------:R-:W-:Y:S01]  /*5070*/  @P0 IMAD R5, R14, R11, R3 ;  /* 0x0000000b0e050224 */ /* 0x000fe200078e0203 */
[----:B------:R-:W-:Y:S01]  /*5080*/  @P1 LEA R8, P3, R6, UR6, 0x2 ;  /* 0x0000000606081c11 */ /* 0x000fe2000f8610ff */
[----:B------:R-:W-:Y:S02]  /*5090*/  @P1 IMAD R3, R14, R13, R7 ;  /* 0x0000000d0e031224 */ /* 0x000fe400078e0207 */
[----:B------:R-:W-:Y:S01]  /*50a0*/  IMAD.MOV.U32 R0, RZ, RZ, 0x3f800000 ;  /* 0x3f800000ff007424 */ /* 0x000fe200078e00ff */
[----:B------:R-:W-:Y:S02]  /*50b0*/  @P0 LEA.HI.X R5, R2, UR5, R5, 0x2, P2 ;  /* 0x0000000502050c11 */ /* 0x000fe400090f1405 */
[----:B------:R-:W-:Y:S01]  /*50c0*/  @P1 LEA.HI.X R9, R6, UR7, R3, 0x2, P3 ;  /* 0x0000000706091c11 */ /* 0x000fe200098f1403 */
[----:B------:R-:W-:-:S04]  /*50d0*/  IMAD.MOV.U32 R3, RZ, RZ, 0x3f800000 ;  /* 0x3f800000ff037424 */ /* 0x000fc800078e00ff */
[----:B------:R-:W2:Y:S04]  /*50e0*/  @P1 LDG.E R0, desc[UR40][R8.64] ;  /* 0x0000002808001981 */ /* 0x000ea8000c1e1900 */
[----:B------:R-:W2:Y:S01]  /*50f0*/  @P0 LDG.E R3, desc[UR40][R4.64] ;  /* 0x0000002804030981 */ /* 0x000ea2000c1e1900 */
[----:B------:R-:W-:Y:S01]  /*5100*/  BSSY B0, `(.L_x_355) ;  /* 0x0000023000007945 */ /* 0x000fe20003800000 */
[----:B--2---:R-:W-:Y:S01]  /*5110*/  FMUL.FTZ R0, R3, R0 ;  /* 0x0000000003007220 */ /* 0x004fe20000410000 */
[----:B------:R-:W-:-:S03]  /*5120*/  IMAD.MOV.U32 R3, RZ, RZ, RZ ;  /* 0x000000ffff037224 */ /* 0x000fc600078e00ff */
[----:B------:R-:W-:Y:S01]  /*5130*/  FMUL.FTZ R2, R0, UR4 ;  /* 0x0000000400027c20 */ /* 0x000fe20008410000 */
[----:B------:R-:W-:Y:S06]  /*5140*/  @!P4 BRA `(.L_x_356) ;  /* 0x000000000078c947 */ /* 0x000fec0003800000 */
[----:B------:R-:W2:Y:S01]  /*5150*/  LDL R14, [R1+0x3c] ;  /* 0x00003c00010e7983 */ /* 0x000ea20000100800 */
[----:B------:R-:W-:Y:S01]  /*5160*/  ULDC UR4, c[0x0][0x9f0] ;  /* 0x00027c0000047ab9 */ /* 0x000fe20000000800 */
[----:B--2---:R-:W-:-:S04]  /*5170*/  ISETP.NE.AND P0, PT, R14, RZ, PT ;  /* 0x000000ff0e00720c */ /* 0x004fc80003f05270 */
[----:B------:R-:W-:-:S04]  /*5180*/  SEL R9, R14, UR4, P0 ;  /* 0x000000040e097c07 */ /* 0x000fc80008000000 */
[-C--:B------:R-:W-:Y:S02]  /*5190*/  IABS R6, R9.reuse ;  /* 0x0000000900067213 */ /* 0x080fe40000000000 */
[----:B------:R-:W-:Y:S02]  /*51a0*/  IADD3 R0, R104, -0x1, R9 ;  /* 0xffffffff68007810 */ /* 0x000fe40007ffe009 */
[----:B------:R-:W0:Y:S01]  /*51b0*/  I2F.RP R3, R6 ;  /* 0x0000000600037306 */ /* 0x000e220000209400 */
[-C--:B------:R-:W-:Y:S02]  /*51c0*/  IABS R10, R9.reuse ;  /* 0x00000009000a7213 */ /* 0x080fe40000000000 */
[----:B------:R-:W-:Y:S02]  /*51d0*/  IABS R8, R0 ;  /* 0x0000000000087213 */ /* 0x000fe40000000000 */
[----:B------:R-:W-:-:S04]  /*51e0*/  LOP3.LUT R0, R0, R9, RZ, 0x3c, !PT ;  /* 0x0000000900007212 */ /* 0x000fc800078e3cff */
[----:B------:R-:W-:Y:S01]  /*51f0*/  ISETP.GE.AND P2, PT, R0, RZ, PT ;  /* 0x000000ff0000720c */ /* 0x000fe20003f46270 */
[----:B0-----:R-:W0:Y:S02]  /*5200*/  MUFU.RCP R3, R3 ;  /* 0x0000000300037308 */ /* 0x001e240000001000 */
[----:B0-----:R-:W-:Y:S02]  /*5210*/  VIADD R4, R3, 0xffffffe ;  /* 0x0ffffffe03047836 */ /* 0x001fe40000000000 */
[----:B------:R-:W-:-:S04]  /*5220*/  IMAD.MOV R3, RZ, RZ, -R10 ;  /* 0x000000ffff037224 */ /* 0x000fc800078e0a0a */
[----:B------:R0:W1:Y:S02]  /*5230*/  F2I.FTZ.U32.TRUNC.NTZ R5, R4 ;  /* 0x0000000400057305 */ /* 0x000064000021f000 */
[----:B0-----:R-:W-:Y:S02]  /*5240*/  IMAD.MOV.U32 R4, RZ, RZ, RZ ;  /* 0x000000ffff047224 */ /* 0x001fe400078e00ff */
[----:B-1----:R-:W-:-:S04]  /*5250*/  IMAD.MOV R7, RZ, RZ, -R5 ;  /* 0x000000ffff077224 */ /* 0x002fc800078e0a05 */
[----:B------:R-:W-:-:S04]  /*5260*/  IMAD R7, R7, R6, RZ ;  /* 0x0000000607077224 */ /* 0x000fc800078e02ff */
[----:B------:R-:W-:-:S06]  /*5270*/  IMAD.HI.U32 R5, R5, R7, R4 ;  /* 0x0000000705057227 */ /* 0x000fcc00078e0004 */
        /* <DEDUP_REMOVED lines=8> */
[----:B------:R-:W-:-:S04]  /*5300*/  IMAD.MOV.U32 R3, RZ, RZ, R5 ;  /* 0x000000ffff037224 */ /* 0x000fc800078e0005 */
[----:B------:R-:W-:Y:S01]  /*5310*/  @!P2 IMAD.MOV R3, RZ, RZ, -R3 ;  /* 0x000000ffff03a224 */ /* 0x000fe200078e0a03 */
[----:B------:R-:W-:-:S07]  /*5320*/  @!P1 LOP3.LUT R3, RZ, R9, RZ, 0x33, !PT ;  /* 0x00000009ff039212 */ /* 0x000fce00078e33ff */
.L_x_356:
[----:B------:R-:W-:Y:S05]  /*5330*/  BSYNC B0 ;  /* 0x0000000000007941 */ /* 0x000fea0003800000 */
.L_x_355:
[----:B------:R-:W2:Y:S01]  /*5340*/  LDL R0, [R1+0x58] ;  /* 0x0000580001007983 */ /* 0x000ea20000100800 */
[----:B------:R-:W-:Y:S02]  /*5350*/  PLOP3.LUT P0, PT, PT, PT, PT, 0x80, 0x0 ;  /* 0x000000000000781c */ /* 0x000fe40003f0f070 */
[----:B------:R-:W-:Y:S02]  /*5360*/  CS2R R12, SRZ ;  /* 0x00000000000c7805 */ /* 0x000fe4000001ff00 */
[----:B------:R-:W-:Y:S01]  /*5370*/  CS2R R60, SRZ ;  /* 0x00000000003c7805 */ /* 0x000fe2000001ff00 */
[----:B------:R-:W-:Y:S01]  /*5380*/  IMAD.MOV.U32 R11, RZ, RZ, RZ ;  /* 0x000000ffff0b7224 */ /* 0x000fe200078e00ff */
        /* <DEDUP_REMOVED lines=10> */
[----:B------:R-:W-:Y:S01]  /*5430*/  CS2R R28, SRZ ;  /* 0x00000000001c7805 */ /* 0x000fe2000001ff00 */
[----:B------:R-:W-:Y:S01]  /*5440*/  IMAD.MOV.U32 R52, RZ, RZ, RZ ;  /* 0x000000ffff347224 */ /* 0x000fe200078e00ff */
[----:B------:R-:W-:Y:S02]  /*5450*/  CS2R R54, SRZ ;  /* 0x0000000000367805 */ /* 0x000fe4000001ff00 */
[----:B------:R-:W-:Y:S01]  /*5460*/  CS2R R50, SRZ ;  /* 0x0000000000327805 */ /* 0x000fe2000001ff00 */
[----:B------:R-:W-:Y:S02]  /*5470*/  IMAD.MOV.U32 R37, RZ, RZ, RZ ;  /* 0x000000ffff257224 */ /* 0x000fe400078e00ff */
[----:B------:R-:W-:Y:S02]  /*5480*/  IMAD.MOV.U32 R32, RZ, RZ, RZ ;  /* 0x000000ffff207224 */ /* 0x000fe400078e00ff */
[----:B--2---:R-:W-:-:S05]  /*5490*/  IMAD R0, R0, R3, RZ ;  /* 0x0000000300007224 */ /* 0x004fca00078e02ff */
[----:B------:R0:W-:Y:S01]  /*54a0*/  STL [R1+0x1c], R0 ;  /* 0x00001c0001007387 */ /* 0x0001e20000100800 */
[----:B------:R-:W-:-:S04]  /*54b0*/  VIADDMNMX R104, R0, R3, R104, PT ;  /* 0x0000000300687246 */ /* 0x000fc80003800168 */
[----:B------:R-:W-:-:S13]  /*54c0*/  ISETP.GT.AND P1, PT, R104, R0, PT ;  /* 0x000000006800720c */ /* 0x000fda0003f24270 */
[----:B0-----:R-:W-:Y:S05]  /*54d0*/  @!P1 BRA `(.L_x_357) ;  /* 0x0000008400449947 */ /* 0x001fea0003800000 */
[----:B------:R-:W0:Y:S01]  /*54e0*/  S2R R0, SR_TID.X ;  /* 0x0000000000007919 */ /* 0x000e220000002100 */
[----:B------:R-:W-:Y:S01]  /*54f0*/  VIADD R30, R16, 0xb000 ;  /* 0x0000b000101e7836 */ /* 0x000fe20000000000 */
[----:B------:R-:W-:Y:S04]  /*5500*/  BSSY B6, `(.L_x_358) ;  /* 0x000001e000067945 */ /* 0x000fe80003800000 */
[----:B------:R-:W-:Y:S01]  /*5510*/  LOP3.LUT P0, RZ, R30, 0x9f, RZ, 0xc0, !PT ;  /* 0x0000009f1eff7812 */ /* 0x000fe2000780c0ff */
[----:B0-----:R-:W-:-:S05]  /*5520*/  VIADD R10, R0, 0xffffff80 ;  /* 0xffffff80000a7836 */ /* 0x001fca0000000000 */
[----:B------:R-:W-:-:S04]  /*5530*/  SHF.R.S32.HI R0, RZ, 0x1f, R10 ;  /* 0x0000001fff007819 */ /* 0x000fc8000001140a */
[----:B------:R-:W-:-:S04]  /*5540*/  LEA.HI R0, R0, R10, RZ, 0x7 ;  /* 0x0000000a00007211 */ /* 0x000fc800078f38ff */
[----:B------:R-:W-:-:S06]  /*5550*/  SHF.R.S32.HI R0, RZ, 0x7, R0 ;  /* 0x00000007ff007819 */ /* 0x000fcc0000011400 */
[----:B------:R-:W0:Y:S02]  /*5560*/  SHFL.IDX PT, R0, R0, RZ, 0x1f ;  /* 0x00001fff00007589 */ /* 0x000e2400000e0000 */
[----:B0-----:R-:W-:-:S05]  /*5570*/  IMAD.HI R3, R0, 0x55555556, RZ ;  /* 0x5555555600037827 */ /* 0x001fca00078e02ff */
[----:B------:R-:W-:-:S05]  /*5580*/  LEA.HI R3, R3, R3, RZ, 0x1 ;  /* 0x0000000303037211 */ /* 0x000fca00078f08ff */
[----:B------:R-:W-:-:S04]  /*5590*/  IMAD R3, R3, -0x3, R0 ;  /* 0xfffffffd03037824 */ /* 0x000fc800078e0200 */
[----:B------:R-:W-:-:S05]  /*55a0*/  IMAD R3, R3, 0x1000, R30 ;  /* 0x0000100003037824 */ /* 0x000fca00078e021e */
[----:B------:R-:W-:-:S04]  /*55b0*/  SHF.R.U32.HI R3, RZ, 0x4, R3 ;  /* 0x00000004ff037819 */ /* 0x000fc80000011603 */
[----:B------:R-:W-:Y:S01]  /*55c0*/  LOP3.LUT R32, R3, 0x3fff, RZ, 0xc0, !PT ;  /* 0x00003fff03207812 */ /* 0x000fe200078ec0ff */
[----:B------:R-:W-:Y:S06]  /*55d0*/  @!P0 BRA `(.L_x_359) ;  /* 0x0000000000408947 */ /* 0x000fec0003800000 */
        /* <DEDUP_REMOVED lines=16> */
.L_x_359:
[----:B------:R-:W-:Y:S05]  /*56e0*/  BSYNC B6 ;  /* 0x0000000000067941 */ /* 0x000fea0003800000 */
.L_x_358:
[----:B------:R-:W-:Y:S02]  /*56f0*/  ULDC UR4, c[0x0][0x3f4] ;  /* 0x0000fd0000047ab9 */ /* 0x000fe40000000800 */
[----:B------:R-:W-:-:S13]  /*5700*/  ISETP.LT.AND P0, PT, RZ, UR4, PT ;  /* 0x00000004ff007c0c */ /* 0x000fda000bf01270 */
[----:B------:R-:W-:Y:S05]  /*5710*/  @P0 BRA `(.L_x_360) ;  /* 0x0000000000400947 */ /* 0x000fea0003800000 */
[----:B------:R-:W2:Y:S02]  /*5720*/  LDL R20, [R1+0x48] ;  /* 0x0000480001147983 */ /* 0x000ea40000100800 */
[----:B--2---:R-:W-:-:S04]  /*5730*/  LEA.HI R0, R20, R20, RZ, 0x1 ;  /* 0x0000001414007211 */ /* 0x004fc800078f08ff */
[----:B------:R-:W-:-:S05]  /*5740*/  LOP3.LUT R0, R0, 0xfffffffe, RZ, 0xc0, !PT ;  /* 0xfffffffe00007812 */ /* 0x000fca00078ec0ff */
[----:B------:R-:W-:-:S05]  /*5750*/  IMAD.IADD R0, R20, 0x1, -R0 ;  /* 0x0000000114007824 */ /* 0x000fca00078e0a00 */
[----:B------:R-:W-:-:S04]  /*5760*/  SHF.L.U32 R3, R0, 0x1f, RZ ;  /* 0x0000001f00037819 */ /* 0x000fc800000006ff */
[----:B------:R0:W1:Y:S03]  /*5770*/  SYNCS.PHASECHK.TRANS64.TRYWAIT P0, [R16+URZ+0x13200], R3 ;  /* 0x01320003100075a7 */ /* 0x000066000800017f */
[----:B-1----:R-:W-:Y:S05]  /*5780*/  @!P0 NANOSLEEP.SYNCS 0x989680 ;  /* 0x009896800000895d */ /* 0x002fea0003900000 */
[----:B------:R-:W1:Y:S01]  /*5790*/  @!P0 SYNCS.PHASECHK.TRANS64 P0, [R16+URZ+0x13200], R3 ;  /* 0x01320003100085a7 */ /* 0x000e62000800007f */
[----:B------:R-:W-:Y:S04]  /*57a0*/  BSSY B0, `(.L_x_361) ;  /* 0x0000006000007945 */ /* 0x000fe80003800000 */
[----:B-1----:R-:W-:Y:S05]  /*57b0*/  @P0 BRA `(.L_x_362) ;  /* 0x0000000000100947 */ /* 0x002fea0003800000 */
.L_x_363:
[----:B-1----:R1:W2:Y:S02]  /*57c0*/  SYNCS.PHASECHK.TRANS64.TRYWAIT P0, [R16+URZ+0x13200], R3 ;  /* 0x01320003100075a7 */ /* 0x0022a4000800017f */
[----:B--2---:R-:W-:Y:S05]  /*57d0*/  @!P0 NANOSLEEP.SYNCS 0x989680 ;  /* 0x009896800000895d */ /* 0x004fea0003900000 */
[----:B------:R-:W2:Y:S02]  /*57e0*/  @!P0 SYNCS.PHASECHK.TRANS64 P0, [R16+URZ+0x13200], R3 ;  /* 0x01320003100085a7 */ /* 0x000ea4000800007f */
[----:B--2---:R-:W-:Y:S05]  /*57f0*/  @!P0 BRA `(.L_x_363) ;  /* 0xfffffffc00f08947 */ /* 0x004fea000383ffff */
.L_x_362:
[----:B------:R-:W-:Y:S05]  /*5800*/  BSYNC B0 ;  /* 0x0000000000007941 */ /* 0x000fea0003800000 */
.L_x_361:
[----:B------:R-:W-:Y:S05]  /*5810*/  BRA `(.L_x_364) ;  /* 0x0000002800207947 */ /* 0x000fea0003800000 */
.L_x_360:
[----:B------:R-:W0:Y:S01]  /*5820*/  LDC.64 R28, c[0x0][0x3e8] ;  /* 0x0000fa00ff1c7b82 */ /* 0x000e220000000a00 */
[----:B------:R-:W-:Y:S01]  /*5830*/  LOP3.LUT P0, RZ, R30, 0x1bf, RZ, 0xc0, !PT ;  /* 0x000001bf1eff7812 */ /* 0x000fe2000780c0ff */
[----:B------:R-:W-:Y:S01]  /*5840*/  ULDC.64 UR4, c[0x0][0x3f8] ;  /* 0x0000fe0000047ab9 */ /* 0x000fe20000000a00 */
[----:B-----5:R-:W-:Y:S01]  /*5850*/  SHF.R.S32.HI R0, RZ, 0x1f, R26 ;  /* 0x0000001fff007819 */ /* 0x020fe2000001141a */
[----:B------:R-:W-:Y:S01]  /*5860*/  ULDC.64 UR6, c[0x0][0x408] ;  /* 0x0001020000067ab9 */ /* 0x000fe20000000a00 */
[----:B------:R-:W-:Y:S03]  /*5870*/  BSSY B6, `(.L_x_365) ;  /* 0x000001b000067945 */ /* 0x000fe60003800000 */
[----:B------:R-:W1:Y:S01]  /*5880*/  LDC.64 R4, c[0x0][0x400] ;  /* 0x00010000ff047b82 */ /* 0x000e620000000a00 */
[C---:B------:R-:W-:Y:S02]  /*5890*/  IMAD R3, R0.reuse, UR4, RZ ;  /* 0x0000000400037c24 */ /* 0x040fe4000f8e02ff */
[----:B------:R-:W-:-:S02]  /*58a0*/  IMAD R7, R0, UR6, RZ ;  /* 0x0000000600077c24 */ /* 0x000fc4000f8e02ff */
[C---:B------:R-:W-:Y:S02]  /*58b0*/  IMAD R3, R26.reuse, UR5, R3 ;  /* 0x000000051a037c24 */ /* 0x040fe4000f8e0203 */
[C---:B------:R-:W-:Y:S02]  /*58c0*/  IMAD R7, R26.reuse, UR7, R7 ;  /* 0x000000071a077c24 */ /* 0x040fe4000f8e0207 */
[----:B0-----:R-:W-:-:S04]  /*58d0*/  IMAD.WIDE.U32 R28, R26, UR4, R28 ;  /* 0x000000041a1c7c25 */ /* 0x001fc8000f8e001c */
[----:B------:R-:W-:Y:S02]  /*58e0*/  IMAD.IADD R30, R3, 0x1, R29 ;  /* 0x00000001031e7824 */ /* 0x000fe400078e021d */
[----:B-1----:R-:W-:-:S04]  /*58f0*/  IMAD.WIDE.U32 R26, R26, UR6, R4 ;  /* 0x000000061a1a7c25 */ /* 0x002fc8000f8e0004 */
[----:B------:R-:W-:Y:S01]  /*5900*/  IMAD.IADD R31, R7, 0x1, R27 ;  /* 0x00000001071f7824 */ /* 0x000fe200078e021b */
        /* <DEDUP_REMOVED lines=17> */
.L_x_366:
[----:B------:R-:W-:Y:S05]  /*5a20*/  BSYNC B6 ;  /* 0x0000000000067941 */ /* 0x000fea0003800000 */
.L_x_365:
[----:B------:R-:W-:Y:S01]  /*5a30*/  ULDC.U8 UR4, c[0x0][0x410] ;  /* 0x0001040000047ab9 */ /* 0x000fe20000000000 */
[----:B------:R-:W-:Y:S01]  /*5a40*/  BSSY B0, `(.L_x_367) ;  /* 0x000025d000007945 */ /* 0x000fe20003800000 */
[----:B------:R-:W-:Y:S01]  /*5a50*/  ISETP.NE.AND P0, PT, RZ, UR4, PT ;  /* 0x00000004ff007c0c */ /* 0x000fe2000bf05270 */
[----:B------:R-:W-:-:S12]  /*5a60*/  IMAD R4, R25, 0xc0, R23 ;  /* 0x000000c019047824 */ /* 0x000fd800078e0217 */
[----:B------:R-:W-:Y:S05]  /*5a70*/  @!P0 BRA `(.L_x_368) ;  /* 0x0000001000cc8947 */ /* 0x000fea0003800000 */
[----:B------:R-:W-:-:S03]  /*5a80*/  UMOV UR4, 0xffffffff ;  /* 0xffffffff00047882 */ /* 0x000fc60000000000 */
[----:B------:R-:W-:Y:S05]  /*5a90*/  BRA.DIV UR4, `(.L_x_369) ;  /* 0x0000010e04307947 */ /* 0x000fea000b800000 */
[----:B------:R0:W1:Y:S04]  /*5aa0*/  SHFL.IDX PT, R29, R28, RZ, 0x1e1f ;  /* 0x001e1fff1c1d7589 */ /* 0x00006800000e0000 */
[----:B------:R0:W2:Y:S04]  /*5ab0*/  SHFL.IDX PT, R14, R26, RZ, 0x1e1f ;  /* 0x001e1fff1a0e7589 */ /* 0x0000a800000e0000 */
[----:B------:R0:W3:Y:S04]  /*5ac0*/  SHFL.IDX PT, R0, R30, RZ, 0x1e1f ;  /* 0x001e1fff1e007589 */ /* 0x0000e800000e0000 */
[----:B------:R0:W4:Y:S02]  /*5ad0*/  SHFL.IDX PT, R3, R31, RZ, 0x1e1f ;  /* 0x001e1fff1f037589 */ /* 0x00012400000e0000 */
.L_x_552:
[----:B------:R-:W5:Y:S01]  /*5ae0*/  LDL R6, [R1+0x48] ;  /* 0x0000480001067983 */ /* 0x000f620000100800 */
[----:B------:R-:W-:Y:S01]  /*5af0*/  ULDC UR4, c[0x0][0x448] ;  /* 0x0001120000047ab9 */ /* 0x000fe20000000800 */
[----:B------:R-:W-:Y:S01]  /*5b00*/  BSSY B1, `(.L_x_370) ;  /* 0x0000022000017945 */ /* 0x000fe20003800000 */
[----:B------:R-:W-:Y:S01]  /*5b10*/  IMAD R24, R24, UR4, RZ ;  /* 0x0000000418187c24 */ /* 0x000fe2000f8e02ff */
[----:B------:R-:W-:Y:S02]  /*5b20*/  CS2R R12, SRZ ;  /* 0x00000000000c7805 */ /* 0x000fe4000001ff00 */
[----:B------:R-:W-:Y:S02]  /*5b30*/  CS2R R8, SRZ ;  /* 0x0000000000087805 */ /* 0x000fe4000001ff00 */
[----:B------:R-:W-:Y:S02]  /*5b40*/  CS2R R20, SRZ ;  /* 0x0000000000147805 */ /* 0x000fe4000001ff00 */
[----:B------:R-:W-:-:S02]  /*5b50*/  CS2R R10, SRZ ;  /* 0x00000000000a7805 */ /* 0x000fc4000001ff00 */
[----:B------:R-:W-:Y:S02]  /*5b60*/  ISETP.GE.AND P0, PT, R4, R24, PT ;  /* 0x000000180400720c */ /* 0x000fe40003f06270 */
[----:B-----5:R-:W-:-:S04]  /*5b70*/  LEA.HI R5, R6, R6, RZ, 0x1 ;  /* 0x0000000606057211 */ /* 0x020fc800078f08ff */
[----:B------:R-:W-:-:S05]  /*5b80*/  LOP3.LUT R5, R5, 0xfffffffe, RZ, 0xc0, !PT ;  /* 0xfffffffe05057812 */ /* 0x000fca00078ec0ff */
[----:B------:R-:W-:-:S05]  /*5b90*/  IMAD.IADD R5, R6, 0x1, -R5 ;  /* 0x0000000106057824 */ /* 0x000fca00078e0a05 */
[----:B------:R-:W-:Y:S01]  /*5ba0*/  SHF.L.U32 R27, R5, 0x1f, RZ ;  /* 0x0000001f051b7819 */ /* 0x000fe200000006ff */
[----:B------:R-:W-:Y:S06]  /*5bb0*/  @P0 BRA `(.L_x_371) ;  /* 0x0000000000580947 */ /* 0x000fec0003800000 */
[----:B------:R-:W4:Y:S01]  /*5bc0*/  LDL R15, [R1+0x10] ;  /* 0x00001000010f7983 */ /* 0x000f220000100800 */
[----:B------:R-:W-:Y:S01]  /*5bd0*/  ULDC UR4, c[0x0][0x3f4] ;  /* 0x0000fd0000047ab9 */ /* 0x000fe20000000800 */
[----:B------:R-:W-:Y:S02]  /*5be0*/  CS2R R10, SRZ ;  /* 0x00000000000a7805 */ /* 0x000fe4000001ff00 */
[----:B------:R-:W-:Y:S02]  /*5bf0*/  ISETP.GE.AND P4, PT, R156, UR4, PT ;  /* 0x000000049c007c0c */ /* 0x000fe4000bf86270 */
[----:B------:R-:W-:Y:S02]  /*5c00*/  CS2R R20, SRZ ;  /* 0x0000000000147805 */ /* 0x000fe4000001ff00 */
[----:B------:R-:W-:-:S09]  /*5c10*/  CS2R R12, SRZ ;  /* 0x00000000000c7805 */ /* 0x000fd2000001ff00 */
[C---:B0-2---:R-:W-:Y:S02]  /*5c20*/  @!P4 IADD3 R28, P1, R156.reuse, R14, RZ ;  /* 0x0000000e9c1cc210 */ /* 0x045fe40007f3e0ff */
[----:B-1----:R-:W-:Y:S02]  /*5c30*/  @!P4 IADD3 R4, P0, R156, R29, RZ ;  /* 0x0000001d9c04c210 */ /* 0x002fe40007f1e0ff */
[----:B------:R-:W-:-:S05]  /*5c40*/  @!P4 SHF.R.S32.HI R8, RZ, 0x1f, R156 ;  /* 0x0000001fff08c819 */ /* 0x000fca000001149c */
[----:B---3--:R-:W-:-:S05]  /*5c50*/  @!P4 IMAD.X R5, R0, 0x1, R8, P0 ;  /* 0x000000010005c824 */ /* 0x008fca00000e0608 */
[----:B------:R0:W5:Y:S01]  /*5c60*/  @!P4 LD.E.64 R20, desc[UR40][R4.64] ;  /* 0x000000280414c980 */ /* 0x000162000c101b00 */
[----:B----4-:R-:W-:Y:S02]  /*5c70*/  ISETP.GE.AND P5, PT, R15, UR4, PT ;  /* 0x000000040f007c0c */ /* 0x010fe4000bfa6270 */
[----:B------:R-:W-:-:S11]  /*5c80*/  SHF.R.S32.HI R9, RZ, 0x1f, R15 ;  /* 0x0000001fff097819 */ /* 0x000fd6000001140f */
[----:B------:R-:W-:Y:S01]  /*5c90*/  @!P5 IADD3 R6, P2, R15, R29, RZ ;  /* 0x0000001d0f06d210 */ /* 0x000fe20007f5e0ff */
[----:B------:R-:W-:Y:S01]  /*5ca0*/  @!P4 IMAD.X R29, R3, 0x1, R8, P1 ;  /* 0x00000001031dc824 */ /* 0x000fe200008e0608 */
[----:B------:R-:W-:-:S03]  /*5cb0*/  @!P5 IADD3 R14, P3, R15, R14, RZ ;  /* 0x0000000e0f0ed210 */ /* 0x000fc60007f7e0ff */
[--C-:B------:R-:W-:Y:S01]  /*5cc0*/  @!P5 IMAD.X R7, R0, 0x1, R9.reuse, P2 ;  /* 0x000000010007d824 */ /* 0x100fe200010e0609 */
[----:B------:R0:W5:Y:S01]  /*5cd0*/  @!P4 LD.E.64 R12, desc[UR40][R28.64] ;  /* 0x000000281c0cc980 */ /* 0x000162000c101b00 */
[----:B------:R-:W-:Y:S01]  /*5ce0*/  @!P5 IMAD.X R15, R3, 0x1, R9, P3 ;  /* 0x00000001030fd824 */ /* 0x000fe200018e0609 */
[----:B------:R-:W-:Y:S02]  /*5cf0*/  CS2R R8, SRZ ;  /* 0x0000000000087805 */ /* 0x000fe4000001ff00 */
[----:B------:R0:W5:Y:S04]  /*5d00*/  @!P5 LD.E.64 R10, desc[UR40][R6.64] ;  /* 0x00000028060ad980 */ /* 0x000168000c101b00 */
[----:B------:R0:W5:Y:S02]  /*5d10*/  @!P5 LD.E.64 R8, desc[UR40][R14.64] ;  /* 0x000000280e08d980 */ /* 0x000164000c101b00 */
.L_x_371:
[----:B------:R-:W-:Y:S05]  /*5d20*/  BSYNC B1 ;  /* 0x0000000000017941 */ /* 0x000fea0003800000 */
.L_x_370:
[----:B------:R-:W1:Y:S01]  /*5d30*/  SYNCS.PHASECHK.TRANS64.TRYWAIT P0, [R16+URZ+0x13200], R27 ;  /* 0x0132001b100075a7 */ /* 0x000e62000800017f */
[----:B---3--:R-:W-:Y:S01]  /*5d40*/  IMAD R0, R25, -0xc0, R24 ;  /* 0xffffff4019007824 */ /* 0x008fe200078e0218 */
[----:B------:R-:W-:Y:S04]  /*5d50*/  BSSY B1, `(.L_x_372) ;  /* 0x0000004000017945 */ /* 0x000fe80003800000 */
[----:B------:R-:W-:-:S04]  /*5d60*/  VIMNMX R0, R0, 0xc0, PT ;  /* 0x000000c000007848 */ /* 0x000fc80003fe0100 */
[----:B------:R-:W-:Y:S01]  /*5d70*/  ISETP.GE.AND P1, PT, R23, R0, PT ;  /* 0x000000001700720c */ /* 0x000fe20003f26270 */
[----:B-1----:R-:W-:-:S12]  /*5d80*/  @!P0 BRA `(.L_x_373) ;  /* 0x0000010800e48947 */ /* 0x002fd80003800000 */
.L_x_553:
[----:B------:R-:W-:Y:S05]  /*5d90*/  BSYNC B1 ;  /* 0x0000000000017941 */ /* 0x000fea0003800000 */
.L_x_372:
[----:B------:R-:W-:Y:S05]  /*5da0*/  @P1 BRA `(.L_x_374) ;  /* 0x0000002000981947 */ /* 0x000fea0003800000 */
[----:B------:R-:W3:Y:S01]  /*5db0*/  LDL R0, [R1+0x10] ;  /* 0x0000100001007983 */ /* 0x000ee20000100800 */
[----:B----4-:R-:W4:Y:S03]  /*5dc0*/  LDC R3, c[0x0][0x3f4] ;  /* 0x0000fd00ff037b82 */ /* 0x010f260000000800 */
[----:B------:R0:W5:Y:S01]  /*5dd0*/  LDL R37, [R1+0x14] ;  /* 0x0000140001257983 */ /* 0x0001620000100800 */
[----:B------:R-:W-:Y:S01]  /*5de0*/  BSSY B1, `(.L_x_375) ;  /* 0x000007b000017945 */ /* 0x000fe20003800000 */
[-C--:B----4-:R-:W-:Y:S02]  /*5df0*/  ISETP.GE.AND P0, PT, R156, R3.reuse, PT ;  /* 0x000000039c00720c */ /* 0x090fe40003f06270 */
[----:B---3--:R-:W-:-:S11]  /*5e00*/  ISETP.GE.AND P1, PT, R0, R3, PT ;  /* 0x000000030000720c */ /* 0x008fd60003f26270 */
[----:B0-----:R-:W-:Y:S05]  /*5e10*/  @P0 BRA `(.L_x_376) ;  /* 0x0000000400dc0947 */ /* 0x001fea0003800000 */
[----:B-----5:R-:W-:Y:S01]  /*5e20*/  IMAD.IADD R0, R16, 0x1, R37 ;  /* 0x0000000110007824 */ /* 0x020fe200078e0225 */
[----:B--2---:R-:W-:Y:S02]  /*5e30*/  SHF.R.U32.HI R14, RZ, 0x8, R20 ;  /* 0x00000008ff0e7819 */ /* 0x004fe40000011614 */
[----:B------:R-:W-:Y:S02]  /*5e40*/  LOP3.LUT R3, R20, 0xff, RZ, 0xc0, !PT ;  /* 0x000000ff14037812 */ /* 0x000fe400078ec0ff */
[----:B------:R-:W0:Y:S01]  /*5e50*/  LDS.128 R4, [R0+0xb000] ;  /* 0x00b0000000047984 */ /* 0x000e220000000c00 */
[----:B------:R-:W-:Y:S02]  /*5e60*/  LOP3.LUT R14, R14, 0xff, RZ, 0xc0, !PT ;  /* 0x000000ff0e0e7812 */ /* 0x000fe400078ec0ff */
[----:B------:R-:W-:Y:S02]  /*5e70*/  SHF.R.U32.HI R24, RZ, 0x8, R21 ;  /* 0x00000008ff187819 */ /* 0x000fe40000011615 */
[----:B-1----:R-:W-:-:S02]  /*5e80*/  SHF.R.U32.HI R27, RZ, 0x8, R13 ;  /* 0x00000008ff1b7819 */ /* 0x002fc4000001160d */
[----:B------:R-:W-:Y:S02]  /*5e90*/  PRMT R3, R14, 0x7604, R3 ;  /* 0x000076040e037816 */ /* 0x000fe40000000003 */
[----:B------:R-:W-:Y:S02]  /*5ea0*/  LOP3.LUT R15, R21, 0xff, RZ, 0xc0, !PT ;  /* 0x000000ff150f7812 */ /* 0x000fe400078ec0ff */
[----:B------:R-:W-:Y:S02]  /*5eb0*/  LOP3.LUT R24, R24, 0xff, RZ, 0xc0, !PT ;  /* 0x000000ff18187812 */ /* 0x000fe400078ec0ff */
[----:B------:R-:W-:Y:S02]  /*5ec0*/  SHF.R.U32.HI R28, RZ, 0x10, R21 ;  /* 0x00000010ff1c7819 */ /* 0x000fe40000011615 */
[----:B------:R-:W-:Y:S02]  /*5ed0*/  SHF.R.U32.HI R14, RZ, 0x8, R12 ;  /* 0x00000008ff0e7819 */ /* 0x000fe4000001160c */
[----:B------:R-:W-:-:S02]  /*5ee0*/  SHF.R.U32.HI R29, RZ, 0x10, R13 ;  /* 0x00000010ff1d7819 */ /* 0x000fc4000001160d */
[----:B------:R-:W-:Y:S02]  /*5ef0*/  LOP3.LUT R26, R13, 0xff, RZ, 0xc0, !PT ;  /* 0x000000ff0d1a7812 */ /* 0x000fe400078ec0ff */
[----:B------:R-:W-:Y:S01]  /*5f00*/  LOP3.LUT R27, R27, 0xff, RZ, 0xc0, !PT ;  /* 0x000000ff1b1b7812 */ /* 0x000fe200078ec0ff */
[----:B------:R-:W-:Y:S01]  /*5f10*/  IMAD.U32 R29, R29, 0x10000, RZ ;  /* 0x000100001d1d7824 */ /* 0x000fe200078e00ff */
[----:B------:R-:W-:Y:S02]  /*5f20*/  PRMT R15, R24, 0x7604, R15 ;  /* 0x00007604180f7816 */ /* 0x000fe4000000000f */
[----:B------:R-:W-:Y:S01]  /*5f30*/  LOP3.LUT R25, R14, 0xff, RZ, 0xc0, !PT ;  /* 0x000000ff0e197812 */ /* 0x000fe200078ec0ff */
[----:B------:R-:W-:Y:S01]  /*5f40*/  IMAD.U32 R14, R28, 0x10000, RZ ;  /* 0x000100001c0e7824 */ /* 0x000fe200078e00ff */
[----:B------:R-:W-:Y:S02]  /*5f50*/  LOP3.LUT R24, R12, 0xff, RZ, 0xc0, !PT ;  /* 0x000000ff0c187812 */ /* 0x000fe400078ec0ff */
[----:B------:R-:W-:-:S02]  /*5f60*/  PRMT R26, R27, 0x7604, R26 ;  /* 0x000076041b1a7816 */ /* 0x000fc4000000001a */
[----:B------:R-:W-:Y:S02]  /*5f70*/  PRMT R27, R25, 0x7604, R24 ;  /* 0x00007604191b7816 */ /* 0x000fe40000000018 */
[----:B------:R-:W-:Y:S02]  /*5f80*/  LOP3.LUT R25, R15, 0xff0000, R14, 0xf8, !PT ;  /* 0x00ff00000f197812 */ /* 0x000fe400078ef80e */
[----:B------:R-:W-:Y:S02]  /*5f90*/  LOP3.LUT R29, R26, 0xff0000, R29, 0xf8, !PT ;  /* 0x00ff00001a1d7812 */ /* 0x000fe400078ef81d */
[----:B------:R-:W-:Y:S02]  /*5fa0*/  LOP3.LUT R25, R25, 0xff000000, R21, 0xf8, !PT ;  /* 0xff00000019197812 */ /* 0x000fe400078ef815 */
[----:B------:R-:W-:Y:S02]  /*5fb0*/  LOP3.LUT R29, R29, 0xff000000, R13, 0xf8, !PT ;  /* 0xff0000001d1d7812 */ /* 0x000fe400078ef80d */
[----:B------:R-:W-:-:S02]  /*5fc0*/  LOP3.LUT R15, R3, 0xff0000, R20, 0xf8, !PT ;  /* 0x00ff0000030f7812 */ /* 0x000fc400078ef814 */
[-C--:B0-----:R-:W-:Y:S02]  /*5fd0*/  F2FP.F16.E4M3.UNPACK_B R3, R6.reuse.H1 ;  /* 0x00000006ff03723e */ /* 0x081fe400030006ff */
[--C-:B------:R-:W-:Y:S02]  /*5fe0*/  LOP3.LUT R27, R27, 0xff0000, R12.reuse, 0xf8, !PT ;  /* 0x00ff00001b1b7812 */ /* 0x100fe400078ef80c */
[----:B------:R-:W-:Y:S01]  /*5ff0*/  F2FP.F16.E4M3.UNPACK_B R26, R29 ;  /* 0x0000001dff1a723e */ /* 0x000fe200020006ff */
[--C-:B------:R-:W-:Y:S01]  /*6000*/  HADD2.F32 R13, -RZ, R3.reuse.H0_H0 ;  /* 0x20000003ff0d7230 */ /* 0x100fe20000004100 */
[----:B------:R-:W-:Y:S02]  /*6010*/  F2FP.F16.E4M3.UNPACK_B R21, R25 ;  /* 0x00000019ff15723e */ /* 0x000fe400020006ff */
[----:B------:R-:W-:Y:S01]  /*6020*/  LOP3.LUT R27, R27, 0xff000000, R12, 0xf8, !PT ;  /* 0xff0000001b1b7812 */ /* 0x000fe200078ef80c */
[----:B------:R-:W-:Y:S01]  /*6030*/  HADD2.F32 R12, -RZ, R3.H1_H1 ;  /* 0x30000003ff0c7230 */ /* 0x000fe20000004100 */
[----:B------:R-:W-:Y:S01]  /*6040*/  F2FP.F16.E4M3.UNPACK_B R6, R6 ;  /* 0x00000006ff06723e */ /* 0x000fe200020006ff */
[--C-:B------:R-:W-:Y:S01]  /*6050*/  HADD2.F32 R28, -RZ, R26.reuse.H1_H1 ;  /* 0x3000001aff1c7230 */ /* 0x100fe20000004100 */
[----:B------:R-:W-:Y:S01]  /*6060*/  LOP3.LUT R20, R15, 0xff000000, R20, 0xf8, !PT ;  /* 0xff0000000f147812 */ /* 0x000fe200078ef814 */
[--C-:B------:R-:W-:Y:S01]  /*6070*/  HADD2.F32 R24, -RZ, R21.reuse.H1_H1 ;  /* 0x30000015ff187230 */ /* 0x100fe20000004100 */
[-C--:B------:R-:W-:Y:S01]  /*6080*/  F2FP.F16.E4M3.UNPACK_B R14, R7.reuse ;  /* 0x00000007ff0e723e */ /* 0x080fe200020006ff */
[----:B------:R-:W-:Y:S01]  /*6090*/  HADD2.F32 R26, -RZ, R26.H0_H0 ;  /* 0x2000001aff1a7230 */ /* 0x000fe20000004100 */
[----:B------:R-:W-:Y:S01]  /*60a0*/  F2FP.F16.E4M3.UNPACK_B R15, R7.H1 ;  /* 0x00000007ff0f723e */ /* 0x000fe200030006ff */
[C---:B------:R-:W-:Y:S01]  /*60b0*/  FMUL.FTZ R30, R12.reuse, R28 ;  /* 0x0000001c0c1e7220 */ /* 0x040fe20000410000 */
[----:B------:R-:W-:Y:S01]  /*60c0*/  FMUL.FTZ R31, R12, R24 ;  /* 0x000000180c1f7220 */ /* 0x000fe20000410000 */
[-C--:B------:R-:W-:Y:S01]  /*60d0*/  F2FP.F16.E4M3.UNPACK_B R7, R5.reuse ;  /* 0x00000005ff07723e */ /* 0x080fe200020006ff */
[----:B------:R-:W-:Y:S01]  /*60e0*/  HADD2.F32 R21, -RZ, R21.H0_H0 ;  /* 0x20000015ff157230 */ /* 0x000fe20000004100 */
[----:B------:R-:W-:Y:S01]  /*60f0*/  F2FP.F16.E4M3.UNPACK_B R12, R5.H1 ;  /* 0x00000005ff0c723e */ /* 0x000fe200030006ff */
[----:B------:R-:W-:-:S02]  /*6100*/  HADD2.F32 R5, -RZ, R6.H1_H1 ;  /* 0x30000006ff057230 */ /* 0x000fc40000004100 */
[C---:B------:R-:W-:Y:S01]  /*6110*/  FFMA.FTZ R30, R13.reuse, R24, -R30 ;  /* 0x000000180d1e7223 */ /* 0x040fe2000001081e */
[----:B------:R-:W-:Y:S01]  /*6120*/  FFMA.FTZ R33, R13, R28, R31 ;  /* 0x0000001c0d217223 */ /* 0x000fe2000001001f */
[----:B------:R-:W-:Y:S01]  /*6130*/  HADD2.F32 R6, -RZ, R6.H0_H0 ;  /* 0x20000006ff067230 */ /* 0x000fe20000004100 */
[----:B------:R-:W-:Y:S01]  /*6140*/  F2FP.F16.E4M3.UNPACK_B R29, R29.H1 ;  /* 0x0000001dff1d723e */ /* 0x000fe200030006ff */
[C---:B------:R-:W-:Y:S01]  /*6150*/  FMUL.FTZ R13, R5.reuse, R26 ;  /* 0x0000001a050d7220 */ /* 0x040fe20000410000 */
[----:B------:R-:W-:Y:S01]  /*6160*/  F2FP.F16.E4M3.UNPACK_B R25, R25.H1 ;  /* 0x00000019ff19723e */ /* 0x000fe200030006ff */
[-C--:B------:R-:W-:Y:S01]  /*6170*/  FMUL.FTZ R31, R5, R21.reuse ;  /* 0x00000015051f7220 */ /* 0x080fe20000410000 */
[----:B------:R-:W-:Y:S02]  /*6180*/  HADD2.F32 R5, -RZ, R14.H1_H1 ;  /* 0x3000000eff057230 */ /* 0x000fe40000004100 */
[----:B------:R-:W-:Y:S01]  /*6190*/  FFMA.FTZ R28, R6, R21, -R13 ;  /* 0x00000015061c7223 */ /* 0x000fe2000001080d */
[----:B------:R-:W-:-:S02]  /*61a0*/  HADD2.F32 R24, -RZ, R29.H0_H0 ;  /* 0x2000001dff187230 */ /* 0x000fc40000004100 */
[----:B------:R-:W-:Y:S01]  /*61b0*/  FFMA.FTZ R31, R6, R26, R31 ;  /* 0x0000001a061f7223 */ /* 0x000fe2000001001f */
[----:B------:R-:W-:Y:S01]  /*61c0*/  HADD2.F32 R13, -RZ, R25.H0_H0 ;  /* 0x20000019ff0d7230 */ /* 0x000fe20000004100 */
[----:B------:R-:W-:Y:S01]  /*61d0*/  F2FP.F16.E4M3.UNPACK_B R3, R4 ;  /* 0x00000004ff03723e */ /* 0x000fe200020006ff */
[----:B------:R-:W-:Y:S02]  /*61e0*/  HADD2.F32 R14, -RZ, R14.H0_H0 ;  /* 0x2000000eff0e7230 */ /* 0x000fe40000004100 */
[C---:B------:R-:W-:Y:S01]  /*61f0*/  FMUL.FTZ R21, R5.reuse, R24 ;  /* 0x0000001805157220 */ /* 0x040fe20000410000 */
[----:B------:R-:W-:Y:S02]  /*6200*/  HADD2.F32 R29, -RZ, R29.H1_H1 ;  /* 0x3000001dff1d7230 */ /* 0x000fe40000004100 */
[-C--:B------:R-:W-:Y:S01]  /*6210*/  FMUL.FTZ R5, R5, R13.reuse ;  /* 0x0000000d05057220 */ /* 0x080fe20000410000 */
[----:B------:R-:W-:Y:S02]  /*6220*/  HADD2.F32 R6, -RZ, R15.H1_H1 ;  /* 0x3000000fff067230 */ /* 0x000fe40000004100 */
[----:B------:R-:W-:Y:S01]  /*6230*/  FFMA.FTZ R34, R14, R13, -R21 ;  /* 0x0000000d0e227223 */ /* 0x000fe20000010815 */
[----:B------:R-:W-:-:S02]  /*6240*/  HADD2.F32 R25, -RZ, R25.H1_H1 ;  /* 0x30000019ff197230 */ /* 0x000fc40000004100 */
[----:B------:R-:W-:Y:S01]  /*6250*/  FFMA.FTZ R35, R14, R24, R5 ;  /* 0x000000180e237223 */ /* 0x000fe20000010005 */
[----:B------:R-:W-:Y:S02]  /*6260*/  HADD2.F32 R15, -RZ, R15.H0_H0 ;  /* 0x2000000fff0f7230 */ /* 0x000fe40000004100 */
[C---:B------:R-:W-:Y:S01]  /*6270*/  FMUL.FTZ R26, R6.reuse, R29 ;  /* 0x0000001d061a7220 */ /* 0x040fe20000410000 */
[----:B------:R-:W-:Y:S01]  /*6280*/  F2FP.F16.E4M3.UNPACK_B R5, R27 ;  /* 0x0000001bff05723e */ /* 0x000fe200020006ff */
[-C--:B------:R-:W-:Y:S01]  /*6290*/  FMUL.FTZ R14, R6, R25.reuse ;  /* 0x00000019060e7220 */ /* 0x080fe20000410000 */
[----:B------:R-:W-:Y:S01]  /*62a0*/  F2FP.F16.E4M3.UNPACK_B R4, R4.H1 ;  /* 0x00000004ff04723e */ /* 0x000fe200030006ff */
[C---:B------:R-:W-:Y:S01]  /*62b0*/  FFMA.FTZ R36, R15.reuse, R25, -R26 ;  /* 0x000000190f247223 */ /* 0x040fe2000001081a */
[-C--:B------:R-:W-:Y:S01]  /*62c0*/  F2FP.F16.E4M3.UNPACK_B R13, R20.reuse ;  /* 0x00000014ff0d723e */ /* 0x080fe200020006ff */
[----:B------:R-:W-:Y:S01]  /*62d0*/  FFMA.FTZ R29, R15, R29, R14 ;  /* 0x0000001d0f1d7223 */ /* 0x000fe2000001000e */
[--C-:B------:R-:W-:Y:S01]  /*62e0*/  HADD2.F32 R21, -RZ, R5.reuse.H1_H1 ;  /* 0x30000005ff157230 */ /* 0x100fe20000004100 */
[----:B------:R-:W-:Y:S01]  /*62f0*/  F2FP.F16.E4M3.UNPACK_B R20, R20.H1 ;  /* 0x00000014ff14723e */ /* 0x000fe200030006ff */
[----:B------:R-:W-:Y:S01]  /*6300*/  HADD2.F32 R15, -RZ, R5.H0_H0 ;  /* 0x20000005ff0f7230 */ /* 0x000fe20000004100 */
[----:B------:R-:W-:Y:S01]  /*6310*/  F2FP.F16.E4M3.UNPACK_B R27, R27.H1 ;  /* 0x0000001bff1b723e */ /* 0x000fe200030006ff */
[----:B------:R-:W-:-:S02]  /*6320*/  HADD2.F32 R6, -RZ, R4.H1_H1 ;  /* 0x30000004ff067230 */ /* 0x000fc40000004100 */
[----:B------:R-:W-:Y:S02]  /*6330*/  HADD2.F32 R14, -RZ, R13.H1_H1 ;  /* 0x3000000dff0e7230 */ /* 0x000fe40000004100 */
[----:B------:R-:W-:Y:S02]  /*6340*/  HADD2.F32 R5, -RZ, R4.H0_H0 ;  /* 0x20000004ff057230 */ /* 0x000fe40000004100 */
[C---:B------:R-:W-:Y:S01]  /*6350*/  FMUL.FTZ R24, R6.reuse, R21 ;  /* 0x0000001506187220 */ /* 0x040fe20000410000 */
[----:B------:R-:W-:Y:S02]  /*6360*/  HADD2.F32 R4, -RZ, R3.H1_H1 ;  /* 0x30000003ff047230 */ /* 0x000fe40000004100 */
[-C--:B------:R-:W-:Y:S01]  /*6370*/  FMUL.FTZ R26, R6, R14.reuse ;  /* 0x0000000e061a7220 */ /* 0x080fe20000410000 */
[----:B------:R-:W-:Y:S02]  /*6380*/  HADD2.F32 R13, -RZ, R13.H0_H0 ;  /* 0x2000000dff0d7230 */ /* 0x000fe40000004100 */
[----:B------:R-:W-:Y:S01]  /*6390*/  FFMA.FTZ R24, R5, R14, -R24 ;  /* 0x0000000e05187223 */ /* 0x000fe20000010818 */
[----:B------:R-:W-:-:S02]  /*63a0*/  HADD2.F32 R3, -RZ, R3.H0_H0 ;  /* 0x20000003ff037230 */ /* 0x000fc40000004100 */
[C---:B------:R-:W-:Y:S01]  /*63b0*/  FMUL.FTZ R6, R4.reuse, R15 ;  /* 0x0000000f04067220 */ /* 0x040fe20000410000 */
[----:B------:R-:W-:Y:S01]  /*63c0*/  FFMA.FTZ R21, R5, R21, R26 ;  /* 0x0000001505157223 */ /* 0x000fe2000001001a */
[-C--:B------:R-:W-:Y:S01]  /*63d0*/  FMUL.FTZ R4, R4, R13.reuse ;  /* 0x0000000d04047220 */ /* 0x080fe20000410000 */
[----:B------:R-:W-:Y:S02]  /*63e0*/  HADD2.F32 R5, -RZ, R20.H1_H1 ;  /* 0x30000014ff057230 */ /* 0x000fe40000004100 */
[C---:B------:R-:W-:Y:S01]  /*63f0*/  FFMA.FTZ R14, R3.reuse, R13, -R6 ;  /* 0x0000000d030e7223 */ /* 0x040fe20000010806 */
[--C-:B------:R-:W-:Y:S02]  /*6400*/  HADD2.F32 R13, -RZ, R27.reuse.H1_H1 ;  /* 0x3000001bff0d7230 */ /* 0x100fe40000004100 */
[----:B------:R-:W-:Y:S01]  /*6410*/  FFMA.FTZ R15, R3, R15, R4 ;  /* 0x0000000f030f7223 */ /* 0x000fe20000010004 */
[----:B------:R-:W-:Y:S02]  /*6420*/  HADD2.F32 R4, -RZ, R12.H1_H1 ;  /* 0x3000000cff047230 */ /* 0x000fe40000004100 */
[----:B------:R-:W-:-:S02]  /*6430*/  HADD2.F32 R6, -RZ, R27.H0_H0 ;  /* 0x2000001bff067230 */ /* 0x000fc40000004100 */
[--C-:B------:R-:W-:Y:S02]  /*6440*/  HADD2.F32 R3, -RZ, R7.reuse.H1_H1 ;  /* 0x30000007ff037230 */ /* 0x100fe40000004100 */
[C---:B------:R-:W-:Y:S01]  /*6450*/  FMUL.FTZ R25, R4.reuse, R13 ;  /* 0x0000000d04197220 */ /* 0x040fe20000410000 */
[----:B------:R-:W-:Y:S02]  /*6460*/  HADD2.F32 R20, -RZ, R20.H0_H0 ;  /* 0x20000014ff147230 */ /* 0x000fe40000004100 */
[-C--:B------:R-:W-:Y:S01]  /*6470*/  FMUL.FTZ R26, R4, R5.reuse ;  /* 0x00000005041a7220 */ /* 0x080fe20000410000 */
[----:B------:R-:W-:Y:S02]  /*6480*/  HADD2.F32 R12, -RZ, R12.H0_H0 ;  /* 0x2000000cff0c7230 */ /* 0x000fe40000004100 */
[C---:B------:R-:W-:Y:S01]  /*6490*/  FMUL.FTZ R4, R3.reuse, R6 ;  /* 0x0000000603047220 */ /* 0x040fe20000410000 */
[----:B------:R-:W-:Y:S02]  /*64a0*/  HADD2.F32 R7, -RZ, R7.H0_H0 ;  /* 0x20000007ff077230 */ /* 0x000fe40000004100 */
[-C--:B------:R-:W-:Y:S01]  /*64b0*/  FMUL.FTZ R3, R3, R20.reuse ;  /* 0x0000001403037220 */ /* 0x080fe20000410000 */
[C---:B------:R-:W-:Y:S01]  /*64c0*/  FFMA.FTZ R25, R12.reuse, R5, -R25 ;  /* 0x000000050c197223 */ /* 0x040fe20000010819 */
[----:B------:R-:W-:Y:S01]  /*64d0*/  FFMA.FTZ R26, R12, R13, R26 ;  /* 0x0000000d0c1a7223 */ /* 0x000fe2000001001a */
[C---:B------:R-:W-:Y:S01]  /*64e0*/  FFMA.FTZ R5, R7.reuse, R20, -R4 ;  /* 0x0000001407057223 */ /* 0x040fe20000010804 */
[----:B------:R-:W-:Y:S01]  /*64f0*/  FFMA.FTZ R12, R7, R6, R3 ;  /* 0x00000006070c7223 */ /* 0x000fe20000010003 */
[----:B------:R-:W-:-:S02]  /*6500*/  F2FP.SATFINITE.E4M3.F32.PACK_AB_MERGE_C R6, R33, R30, RZ ;  /* 0x0000001e2106723e */ /* 0x000fc400048070ff */
[----:B------:R-:W-:Y:S02]  /*6510*/  F2FP.SATFINITE.E4M3.F32.PACK_AB_MERGE_C R7, R29, R36, RZ ;  /* 0x000000241d07723e */ /* 0x000fe400048070ff */
[----:B------:R-:W-:Y:S02]  /*6520*/  F2FP.SATFINITE.E4M3.F32.PACK_AB_MERGE_C R4, R21, R24, RZ ;  /* 0x000000181504723e */ /* 0x000fe400048070ff */
[----:B------:R-:W-:Y:S02]  /*6530*/  F2FP.SATFINITE.E4M3.F32.PACK_AB_MERGE_C R25, R26, R25, RZ ;  /* 0x000000191a19723e */ /* 0x000fe400048070ff */
[----:B------:R-:W-:Y:S02]  /*6540*/  F2FP.SATFINITE.E4M3.F32.PACK_AB_MERGE_C R6, R31, R28, R6 ;  /* 0x0000001c1f06723e */ /* 0x000fe40004807006 */
[----:B------:R-:W-:Y:S02]  /*6550*/  F2FP.SATFINITE.E4M3.F32.PACK_AB_MERGE_C R7, R35, R34, R7 ;  /* 0x000000222307723e */ /* 0x000fe40004807007 */
[----:B------:R-:W-:-:S02]  /*6560*/  F2FP.SATFINITE.E4M3.F32.PACK_AB_MERGE_C R4, R15, R14, R4 ;  /* 0x0000000e0f04723e */ /* 0x000fc40004807004 */
[----:B------:R-:W-:-:S05]  /*6570*/  F2FP.SATFINITE.E4M3.F32.PACK_AB_MERGE_C R5, R12, R5, R25 ;  /* 0x000000050c05723e */ /* 0x000fca0004807019 */
[----:B------:R0:W-:Y:S02]  /*6580*/  STS.128 [R0+0xb000], R4 ;  /* 0x00b0000400007388 */ /* 0x0001e40000000c00 */
.L_x_376:
[----:B------:R-:W-:Y:S05]  /*6590*/  BSYNC B1 ;  /* 0x0000000000017941 */ /* 0x000fea0003800000 */
.L_x_375:
[----:B------:R-:W-:Y:S05]  /*65a0*/  @P1 BRA `(.L_x_374) ;  /* 0x0000001800981947 */ /* 0x000fea0003800000 */
[----:B0-----:R-:W3:Y:S01]  /*65b0*/  LDL R0, [R1+0x70] ;  /* 0x0000700001007983 */ /* 0x001ee20000100800 */
[----:B-----5:R-:W-:Y:S01]  /*65c0*/  IMAD.IADD R3, R16, 0x1, R37 ;  /* 0x0000000110037824 */ /* 0x020fe200078e0225 */
[----:B------:R-:W-:Y:S02]  /*65d0*/  SHF.R.U32.HI R13, RZ, 0x8, R11 ;  /* 0x00000008ff0d7819 */ /* 0x000fe4000001160b */
[----:B------:R-:W-:Y:S02]  /*65e0*/  SHF.R.U32.HI R24, RZ, 0x8, R9 ;  /* 0x00000008ff187819 */ /* 0x000fe40000011609 */
[----:B------:R-:W-:Y:S02]  /*65f0*/  SHF.R.U32.HI R15, RZ, 0x8, R8 ;  /* 0x00000008ff0f7819 */ /* 0x000fe40000011608 */
[----:B--2---:R-:W-:Y:S02]  /*6600*/  LOP3.LUT R14, R11, 0xff, RZ, 0xc0, !PT ;  /* 0x000000ff0b0e7812 */ /* 0x004fe400078ec0ff */
[----:B------:R-:W-:-:S02]  /*6610*/  LOP3.LUT R25, R9, 0xff, RZ, 0xc0, !PT ;  /* 0x000000ff09197812 */ /* 0x000fc400078ec0ff */
[----:B------:R-:W-:Y:S02]  /*6620*/  LOP3.LUT R13, R13, 0xff, RZ, 0xc0, !PT ;  /* 0x000000ff0d0d7812 */ /* 0x000fe400078ec0ff */
[----:B------:R-:W-:Y:S02]  /*6630*/  LOP3.LUT R24, R24, 0xff, RZ, 0xc0, !PT ;  /* 0x000000ff18187812 */ /* 0x000fe400078ec0ff */
[----:B------:R-:W-:Y:S02]  /*6640*/  LOP3.LUT R20, R15, 0xff, RZ, 0xc0, !PT ;  /* 0x000000ff0f147812 */ /* 0x000fe400078ec0ff */
[----:B------:R-:W-:Y:S02]  /*6650*/  PRMT R15, R13, 0x7604, R14 ;  /* 0x000076040d0f7816 */ /* 0x000fe4000000000e */
[----:B------:R-:W-:Y:S02]  /*6660*/  PRMT R25, R24, 0x7604, R25 ;  /* 0x0000760418197816 */ /* 0x000fe40000000019 */
[----:B------:R-:W-:-:S02]  /*6670*/  SHF.R.U32.HI R14, RZ, 0x10, R11 ;  /* 0x00000010ff0e7819 */ /* 0x000fc4000001160b */
[----:B------:R-:W-:Y:S02]  /*6680*/  SHF.R.U32.HI R24, RZ, 0x10, R9 ;  /* 0x00000010ff187819 */ /* 0x000fe40000011609 */
[----:B------:R-:W-:Y:S02]  /*6690*/  LOP3.LUT R12, R10, 0xff, RZ, 0xc0, !PT ;  /* 0x000000ff0a0c7812 */ /* 0x000fe400078ec0ff */
[----:B------:R-:W-:Y:S02]  /*66a0*/  LOP3.LUT R14, R14, 0xff, RZ, 0xc0, !PT ;  /* 0x000000ff0e0e7812 */ /* 0x000fe400078ec0ff */
[----:B------:R-:W-:Y:S02]  /*66b0*/  LOP3.LUT R24, R24, 0xff, RZ, 0xc0, !PT ;  /* 0x000000ff18187812 */ /* 0x000fe400078ec0ff */
[----:B------:R-:W-:Y:S02]  /*66c0*/  LOP3.LUT R21, R8, 0xff, RZ, 0xc0, !PT ;  /* 0x000000ff08157812 */ /* 0x000fe400078ec0ff */
[----:B------:R-:W-:-:S02]  /*66d0*/  SHF.R.U32.HI R13, RZ, 0x10, R8 ;  /* 0x00000010ff0d7819 */ /* 0x000fc40000011608 */
[----:B------:R-:W-:Y:S02]  /*66e0*/  PRMT R15, R14, 0x7054, R15 ;  /* 0x000070540e0f7816 */ /* 0x000fe4000000000f */
[----:B------:R-:W-:Y:S02]  /*66f0*/  PRMT R25, R24, 0x7054, R25 ;  /* 0x0000705418197816 */ /* 0x000fe40000000019 */
[----:B------:R-:W-:Y:S02]  /*6700*/  PRMT R21, R20, 0x7604, R21 ;  /* 0x0000760414157816 */ /* 0x000fe40000000015 */
[----:B------:R-:W-:Y:S02]  /*6710*/  LOP3.LUT R20, R13, 0xff, RZ, 0xc0, !PT ;  /* 0x000000ff0d147812 */ /* 0x000fe400078ec0ff */
[----:B------:R-:W-:Y:S02]  /*6720*/  LOP3.LUT R25, R25, 0xff000000, R9, 0xf8, !PT ;  /* 0xff00000019197812 */ /* 0x000fe400078ef809 */
[----:B------:R-:W-:-:S02]  /*6730*/  LOP3.LUT R15, R15, 0xff000000, R11, 0xf8, !PT ;  /* 0xff0000000f0f7812 */ /* 0x000fc400078ef80b */
[----:B------:R-:W-:Y:S02]  /*6740*/  PRMT R21, R20, 0x7054, R21 ;  /* 0x0000705414157816 */ /* 0x000fe40000000015 */
[-C--:B------:R-:W-:Y:S02]  /*6750*/  F2FP.F16.E4M3.UNPACK_B R20, R25.reuse ;  /* 0x00000019ff14723e */ /* 0x080fe400020006ff */
[----:B------:R-:W-:Y:S02]  /*6760*/  LOP3.LUT R21, R21, 0xff000000, R8, 0xf8, !PT ;  /* 0xff00000015157812 */ /* 0x000fe400078ef808 */
[----:B------:R-:W-:Y:S01]  /*6770*/  F2FP.F16.E4M3.UNPACK_B R25, R25.H1 ;  /* 0x00000019ff19723e */ /* 0x000fe200030006ff */
[--C-:B------:R-:W-:Y:S02]  /*6780*/  HADD2.F32 R24, -RZ, R20.reuse.H1_H1 ;  /* 0x30000014ff187230 */ /* 0x100fe40000004100 */
[----:B------:R-:W-:Y:S01]  /*6790*/  HADD2.F32 R20, -RZ, R20.H0_H0 ;  /* 0x20000014ff147230 */ /* 0x000fe20000004100 */
[----:B---3--:R-:W-:Y:S01]  /*67a0*/  LOP3.LUT P0, RZ, R0, 0x2, RZ, 0xc0, !PT ;  /* 0x0000000200ff7812 */ /* 0x008fe2000780c0ff */
[----:B------:R-:W-:-:S12]  /*67b0*/  VIADD R0, R3, 0x20 ;  /* 0x0000002003007836 */ /* 0x000fd80000000000 */
[----:B------:R-:W-:Y:S01]  /*67c0*/  @P0 VIADD R0, R3, 0xffffffe0 ;  /* 0xffffffe003000836 */ /* 0x000fe20000000000 */
[----:B------:R-:W-:-:S04]  /*67d0*/  SHF.R.U32.HI R3, RZ, 0x8, R10 ;  /* 0x00000008ff037819 */ /* 0x000fc8000001160a */
[----:B------:R-:W0:Y:S01]  /*67e0*/  LDS.128 R4, [R0+0xb000] ;  /* 0x00b0000000047984 */ /* 0x000e220000000c00 */
[----:B------:R-:W-:-:S04]  /*67f0*/  LOP3.LUT R3, R3, 0xff, RZ, 0xc0, !PT ;  /* 0x000000ff03037812 */ /* 0x000fc800078ec0ff */
[----:B------:R-:W-:Y:S02]  /*6800*/  PRMT R12, R3, 0x7604, R12 ;  /* 0x00007604030c7816 */ /* 0x000fe4000000000c */
[----:B------:R-:W-:-:S04]  /*6810*/  SHF.R.U32.HI R3, RZ, 0x10, R10 ;  /* 0x00000010ff037819 */ /* 0x000fc8000001160a */
[----:B------:R-:W-:-:S04]  /*6820*/  LOP3.LUT R3, R3, 0xff, RZ, 0xc0, !PT ;  /* 0x000000ff03037812 */ /* 0x000fc800078ec0ff */
[----:B------:R-:W-:Y:S02]  /*6830*/  PRMT R13, R3, 0x7054, R12 ;  /* 0x00007054030d7816 */ /* 0x000fe4000000000c */
[-C--:B------:R-:W-:Y:S02]  /*6840*/  F2FP.F16.E4M3.UNPACK_B R12, R15.reuse ;  /* 0x0000000fff0c723e */ /* 0x080fe400020006ff */
[----:B------:R-:W-:Y:S02]  /*6850*/  LOP3.LUT R13, R13, 0xff000000, R10, 0xf8, !PT ;  /* 0xff0000000d0d7812 */ /* 0x000fe400078ef80a */
[----:B------:R-:W-:Y:S01]  /*6860*/  F2FP.F16.E4M3.UNPACK_B R15, R15.H1 ;  /* 0x0000000fff0f723e */ /* 0x000fe200030006ff */
[--C-:B------:R-:W-:Y:S02]  /*6870*/  HADD2.F32 R14, -RZ, R12.reuse.H1_H1 ;  /* 0x3000000cff0e7230 */ /* 0x100fe40000004100 */
[----:B------:R-:W-:Y:S01]  /*6880*/  HADD2.F32 R12, -RZ, R12.H0_H0 ;  /* 0x2000000cff0c7230 */ /* 0x000fe20000004100 */
[----:B0-----:R-:W-:-:S02]  /*6890*/  F2FP.F16.E4M3.UNPACK_B R3, R6.H1 ;  /* 0x00000006ff03723e */ /* 0x001fc400030006ff */
[----:B------:R-:W-:Y:S02]  /*68a0*/  F2FP.F16.E4M3.UNPACK_B R6, R6 ;  /* 0x00000006ff06723e */ /* 0x000fe400020006ff */
[-C--:B------:R-:W-:Y:S01]  /*68b0*/  F2FP.F16.E4M3.UNPACK_B R10, R7.reuse ;  /* 0x00000007ff0a723e */ /* 0x080fe200020006ff */
[--C-:B------:R-:W-:Y:S01]  /*68c0*/  HADD2.F32 R8, -RZ, R3.reuse.H1_H1 ;  /* 0x30000003ff087230 */ /* 0x100fe20000004100 */
[----:B------:R-:W-:Y:S01]  /*68d0*/  F2FP.F16.E4M3.UNPACK_B R11, R7.H1 ;  /* 0x00000007ff0b723e */ /* 0x000fe200030006ff */
[----:B------:R-:W-:Y:S01]  /*68e0*/  HADD2.F32 R9, -RZ, R3.H0_H0 ;  /* 0x20000003ff097230 */ /* 0x000fe20000004100 */
[-C--:B------:R-:W-:Y:S02]  /*68f0*/  F2FP.F16.E4M3.UNPACK_B R7, R5.reuse ;  /* 0x00000005ff07723e */ /* 0x080fe400020006ff */
[C---:B------:R-:W-:Y:S01]  /*6900*/  FMUL.FTZ R26, R8.reuse, R24 ;  /* 0x00000018081a7220 */ /* 0x040fe20000410000 */
[----:B-1----:R-:W-:Y:S01]  /*6910*/  FMUL.FTZ R27, R8, R14 ;  /* 0x0000000e081b7220 */ /* 0x002fe20000410000 */
[----:B------:R-:W-:Y:S01]  /*6920*/  F2FP.F16.E4M3.UNPACK_B R8, R5.H1 ;  /* 0x00000005ff08723e */ /* 0x000fe200030006ff */
[----:B------:R-:W-:-:S02]  /*6930*/  HADD2.F32 R5, -RZ, R6.H1_H1 ;  /* 0x30000006ff057230 */ /* 0x000fc40000004100 */
[C---:B------:R-:W-:Y:S01]  /*6940*/  FFMA.FTZ R26, R9.reuse, R14, -R26 ;  /* 0x0000000e091a7223 */ /* 0x040fe2000001081a */
[----:B------:R-:W-:Y:S01]  /*6950*/  FFMA.FTZ R29, R9, R24, R27 ;  /* 0x00000018091d7223 */ /* 0x000fe2000001001b */
[----:B------:R-:W-:Y:S01]  /*6960*/  HADD2.F32 R6, -RZ, R6.H0_H0 ;  /* 0x20000006ff067230 */ /* 0x000fe20000004100 */
[----:B------:R-:W-:Y:S01]  /*6970*/  F2FP.F16.E4M3.UNPACK_B R3, R4 ;  /* 0x00000004ff03723e */ /* 0x000fe200020006ff */
[C---:B------:R-:W-:Y:S01]  /*6980*/  FMUL.FTZ R9, R5.reuse, R20 ;  /* 0x0000001405097220 */ /* 0x040fe20000410000 */
[----:B------:R-:W-:Y:S01]  /*6990*/  FMUL.FTZ R27, R5, R12 ;  /* 0x0000000c051b7220 */ /* 0x000fe20000410000 */
[----:B------:R-:W-:Y:S01]  /*69a0*/  HADD2.F32 R5, -RZ, R10.H1_H1 ;  /* 0x3000000aff057230 */ /* 0x000fe20000004100 */
[----:B------:R-:W-:Y:S01]  /*69b0*/  F2FP.F16.E4M3.UNPACK_B R4, R4.H1 ;  /* 0x00000004ff04723e */ /* 0x000fe200030006ff */
[----:B------:R-:W-:Y:S02]  /*69c0*/  HADD2.F32 R14, -RZ, R25.H0_H0 ;  /* 0x20000019ff0e7230 */ /* 0x000fe40000004100 */
[----:B------:R-:W-:Y:S01]  /*69d0*/  FFMA.FTZ R24, R6, R12, -R9 ;  /* 0x0000000c06187223 */ /* 0x000fe20000010809 */
[----:B------:R-:W-:-:S02]  /*69e0*/  HADD2.F32 R9, -RZ, R15.H0_H0 ;  /* 0x2000000fff097230 */ /* 0x000fc40000004100 */
[----:B------:R-:W-:Y:S01]  /*69f0*/  FFMA.FTZ R27, R6, R20, R27 ;  /* 0x00000014061b7223 */ /* 0x000fe2000001001b */
        /* <DEDUP_REMOVED lines=11> */
[----:B------:R-:W-:Y:S01]  /*6ab0*/  FMUL.FTZ R10, R6, R15 ;  /* 0x0000000f060a7220 */ /* 0x000fe20000410000 */
[----:B------:R-:W-:Y:S01]  /*6ac0*/  F2FP.F16.E4M3.UNPACK_B R9, R13 ;  /* 0x0000000dff09723e */ /* 0x000fe200020006ff */
[C---:B------:R-:W-:Y:S01]  /*6ad0*/  FFMA.FTZ R30, R11.reuse, R15, -R12 ;  /* 0x0000000f0b1e7223 */ /* 0x040fe2000001080c */
[----:B------:R-:W-:Y:S02]  /*6ae0*/  HADD2.F32 R6, -RZ, R4.H1_H1 ;  /* 0x30000004ff067230 */ /* 0x000fe40000004100 */
[----:B------:R-:W-:Y:S01]  /*6af0*/  FFMA.FTZ R25, R11, R25, R10 ;  /* 0x000000190b197223 */ /* 0x000fe2000001000a */
[--C-:B------:R-:W-:Y:S01]  /*6b00*/  HADD2.F32 R12, -RZ, R5.reuse.H1_H1 ;  /* 0x30000005ff0c7230 */ /* 0x100fe20000004100 */
[----:B------:R-:W-:Y:S01]  /*6b10*/  F2FP.F16.E4M3.UNPACK_B R13, R13.H1 ;  /* 0x0000000dff0d723e */ /* 0x000fe200030006ff */
[----:B------:R-:W-:Y:S01]  /*6b20*/  HADD2.F32 R11, -RZ, R5.H0_H0 ;  /* 0x20000005ff0b7230 */ /* 0x000fe20000004100 */
[----:B------:R-:W-:Y:S01]  /*6b30*/  F2FP.F16.E4M3.UNPACK_B R21, R21.H1 ;  /* 0x00000015ff15723e */ /* 0x000fe200030006ff */
[----:B------:R-:W-:-:S02]  /*6b40*/  HADD2.F32 R10, -RZ, R9.H1_H1 ;  /* 0x30000009ff0a7230 */ /* 0x000fc40000004100 */
[C---:B------:R-:W-:Y:S01]  /*6b50*/  FMUL.FTZ R14, R6.reuse, R12 ;  /* 0x0000000c060e7220 */ /* 0x040fe20000410000 */
[----:B------:R-:W-:Y:S02]  /*6b60*/  HADD2.F32 R5, -RZ, R4.H0_H0 ;  /* 0x20000004ff057230 */ /* 0x000fe40000004100 */
[----:B------:R-:W-:Y:S02]  /*6b70*/  HADD2.F32 R4, -RZ, R3.H1_H1 ;  /* 0x30000003ff047230 */ /* 0x000fe40000004100 */
[-C--:B------:R-:W-:Y:S01]  /*6b80*/  FMUL.FTZ R20, R6, R10.reuse ;  /* 0x0000000a06147220 */ /* 0x080fe20000410000 */
[----:B------:R-:W-:Y:S02]  /*6b90*/  HADD2.F32 R9, -RZ, R9.H0_H0 ;  /* 0x20000009ff097230 */ /* 0x000fe40000004100 */
[C---:B------:R-:W-:Y:S01]  /*6ba0*/  FFMA.FTZ R14, R5.reuse, R10, -R14 ;  /* 0x0000000a050e7223 */ /* 0x040fe2000001080e */
[----:B------:R-:W-:Y:S02]  /*6bb0*/  HADD2.F32 R3, -RZ, R3.H0_H0 ;  /* 0x20000003ff037230 */ /* 0x000fe40000004100 */
[C---:B------:R-:W-:Y:S01]  /*6bc0*/  FMUL.FTZ R6, R4.reuse, R11 ;  /* 0x0000000b04067220 */ /* 0x040fe20000410000 */
[----:B------:R-:W-:Y:S01]  /*6bd0*/  FFMA.FTZ R15, R5, R12, R20 ;  /* 0x0000000c050f7223 */ /* 0x000fe20000010014 */
[----:B------:R-:W-:Y:S01]  /*6be0*/  FMUL.FTZ R4, R4, R9 ;  /* 0x0000000904047220 */ /* 0x000fe20000410000 */
[----:B------:R-:W-:-:S02]  /*6bf0*/  HADD2.F32 R5, -RZ, R13.H1_H1 ;  /* 0x3000000dff057230 */ /* 0x000fc40000004100 */
[C---:B------:R-:W-:Y:S01]  /*6c00*/  FFMA.FTZ R12, R3.reuse, R9, -R6 ;  /* 0x00000009030c7223 */ /* 0x040fe20000010806 */
[--C-:B------:R-:W-:Y:S02]  /*6c10*/  HADD2.F32 R9, -RZ, R21.reuse.H1_H1 ;  /* 0x30000015ff097230 */ /* 0x100fe40000004100 */
[----:B------:R-:W-:Y:S01]  /*6c20*/  FFMA.FTZ R11, R3, R11, R4 ;  /* 0x0000000b030b7223 */ /* 0x000fe20000010004 */
[----:B------:R-:W-:Y:S02]  /*6c30*/  HADD2.F32 R4, -RZ, R8.H1_H1 ;  /* 0x30000008ff047230 */ /* 0x000fe40000004100 */
[----:B------:R-:W-:Y:S02]  /*6c40*/  HADD2.F32 R10, -RZ, R21.H0_H0 ;  /* 0x20000015ff0a7230 */ /* 0x000fe40000004100 */
[----:B------:R-:W-:Y:S02]  /*6c50*/  HADD2.F32 R3, -RZ, R7.H1_H1 ;  /* 0x30000007ff037230 */ /* 0x000fe40000004100 */
[----:B------:R-:W-:Y:S01]  /*6c60*/  FMUL.FTZ R20, R4, R5 ;  /* 0x0000000504147220 */ /* 0x000fe20000410000 */
[----:B------:R-:W-:-:S02]  /*6c70*/  HADD2.F32 R6, -RZ, R13.H0_H0 ;  /* 0x2000000dff067230 */ /* 0x000fc40000004100 */
[----:B------:R-:W-:Y:S01]  /*6c80*/  FMUL.FTZ R13, R4, R9 ;  /* 0x00000009040d7220 */ /* 0x000fe20000410000 */
        /* <DEDUP_REMOVED lines=16> */
[----:B------:R3:W-:Y:S01]  /*6d90*/  STS.128 [R0+0xb000], R4 ;  /* 0x00b0000400007388 */ /* 0x0007e20000000c00 */
[----:B------:R-:W-:Y:S05]  /*6da0*/  BRA `(.L_x_374) ;  /* 0x0000001000987947 */ /* 0x000fea0003800000 */
.L_x_368:
[----:B------:R-:W-:-:S03]  /*6db0*/  UMOV UR4, 0xffffffff ;  /* 0xffffffff00047882 */ /* 0x000fc60000000000 */
[----:B------:R-:W-:Y:S05]  /*6dc0*/  BRA.DIV UR4, `(.L_x_377) ;  /* 0x000000fa04e87947 */ /* 0x000fea000b800000 */
[----:B------:R0:W1:Y:S04]  /*6dd0*/  SHFL.IDX PT, R29, R28, RZ, 0x1e1f ;  /* 0x001e1fff1c1d7589 */ /* 0x00006800000e0000 */
[----:B------:R0:W2:Y:S04]  /*6de0*/  SHFL.IDX PT, R14, R26, RZ, 0x1e1f ;  /* 0x001e1fff1a0e7589 */ /* 0x0000a800000e0000 */
[----:B------:R0:W3:Y:S04]  /*6df0*/  SHFL.IDX PT, R0, R30, RZ, 0x1e1f ;  /* 0x001e1fff1e007589 */ /* 0x0000e800000e0000 */
[----:B------:R0:W4:Y:S02]  /*6e00*/  SHFL.IDX PT, R3, R31, RZ, 0x1e1f ;  /* 0x001e1fff1f037589 */ /* 0x00012400000e0000 */
.L_x_559:
[----:B------:R-:W5:Y:S01]  /*6e10*/  LDL R6, [R1+0x48] ;  /* 0x0000480001067983 */ /* 0x000f620000100800 */
[----:B------:R-:W-:Y:S01]  /*6e20*/  ULDC UR4, c[0x0][0x448] ;  /* 0x0001120000047ab9 */ /* 0x000fe20000000800 */
[----:B------:R-:W0:Y:S01]  /*6e30*/  LDC R27, c[0x0][0x3f4] ;  /* 0x0000fd00ff1b7b82 */ /* 0x000e220000000800 */
[----:B------:R-:W-:Y:S01]  /*6e40*/  IMAD R24, R24, UR4, RZ ;  /* 0x0000000418187c24 */ /* 0x000fe2000f8e02ff */
[----:B------:R-:W-:Y:S01]  /*6e50*/  BSSY B1, `(.L_x_378) ;  /* 0x0000016000017945 */ /* 0x000fe20003800000 */
[----:B------:R-:W-:Y:S02]  /*6e60*/  CS2R R8, SRZ ;  /* 0x0000000000087805 */ /* 0x000fe4000001ff00 */
[----:B------:R-:W-:Y:S02]  /*6e70*/  CS2R R10, SRZ ;  /* 0x00000000000a7805 */ /* 0x000fe4000001ff00 */
[----:B------:R-:W-:Y:S02]  /*6e80*/  ISETP.GE.AND P0, PT, R4, R24, PT ;  /* 0x000000180400720c */ /* 0x000fe40003f06270 */
[----:B-----5:R-:W-:-:S04]  /*6e90*/  LEA.HI R5, R6, R6, RZ, 0x1 ;  /* 0x0000000606057211 */ /* 0x020fc800078f08ff */
[----:B------:R-:W-:-:S05]  /*6ea0*/  LOP3.LUT R5, R5, 0xfffffffe, RZ, 0xc0, !PT ;  /* 0xfffffffe05057812 */ /* 0x000fca00078ec0ff */
[----:B------:R-:W-:Y:S01]  /*6eb0*/  IMAD.IADD R21, R6, 0x1, -R5 ;  /* 0x0000000106157824 */ /* 0x000fe200078e0a05 */
[----:B------:R-:W-:Y:S02]  /*6ec0*/  CS2R R4, SRZ ;  /* 0x0000000000047805 */ /* 0x000fe4000001ff00 */
[----:B------:R-:W-:Y:S02]  /*6ed0*/  CS2R R6, SRZ ;  /* 0x0000000000067805 */ /* 0x000fe4000001ff00 */
[----:B------:R-:W-:Y:S01]  /*6ee0*/  SHF.L.U32 R21, R21, 0x1f, RZ ;  /* 0x0000001f15157819 */ /* 0x000fe200000006ff */
[----:B0-----:R-:W-:Y:S06]  /*6ef0*/  @P0 BRA `(.L_x_379) ;  /* 0x00000000002c0947 */ /* 0x001fec0003800000 */
[----:B------:R-:W-:Y:S01]  /*6f00*/  ULDC UR4, c[0x0][0x3f4] ;  /* 0x0000fd0000047ab9 */ /* 0x000fe20000000800 */
[C---:B-1----:R-:W-:Y:S02]  /*6f10*/  IADD3 R12, P0, R18.reuse, R29, RZ ;  /* 0x0000001d120c7210 */ /* 0x042fe40007f1e0ff */
[C---:B------:R-:W-:Y:S02]  /*6f20*/  ISETP.GE.AND P2, PT, R18.reuse, UR4, PT ;  /* 0x0000000412007c0c */ /* 0x040fe4000bf46270 */
[----:B------:R-:W-:Y:S02]  /*6f30*/  SHF.R.S32.HI R8, RZ, 0x1f, R18 ;  /* 0x0000001fff087819 */ /* 0x000fe40000011412 */
[----:B--2---:R-:W-:-:S03]  /*6f40*/  IADD3 R14, P1, R18, R14, RZ ;  /* 0x0000000e120e7210 */ /* 0x004fc60007f3e0ff */
[--C-:B---3--:R-:W-:Y:S02]  /*6f50*/  IMAD.X R13, R0, 0x1, R8.reuse, P0 ;  /* 0x00000001000d7824 */ /* 0x108fe400000e0608 */
[----:B----4-:R-:W-:Y:S01]  /*6f60*/  IMAD.X R15, R3, 0x1, R8, P1 ;  /* 0x00000001030f7824 */ /* 0x010fe200008e0608 */
[----:B------:R-:W-:-:S03]  /*6f70*/  CS2R R8, SRZ ;  /* 0x0000000000087805 */ /* 0x000fc6000001ff00 */
[----:B------:R-:W-:Y:S05]  /*6f80*/  @P2 BRA `(.L_x_379) ;  /* 0x0000000000082947 */ /* 0x000fea0003800000 */
[----:B------:R0:W5:Y:S04]  /*6f90*/  LD.E.128 R8, desc[UR40][R12.64] ;  /* 0x000000280c087980 */ /* 0x000168000c101d00 */
[----:B------:R0:W5:Y:S02]  /*6fa0*/  LD.E.128 R4, desc[UR40][R14.64] ;  /* 0x000000280e047980 */ /* 0x000164000c101d00 */
.L_x_379:
[----:B------:R-:W-:Y:S05]  /*6fb0*/  BSYNC B1 ;  /* 0x0000000000017941 */ /* 0x000fea0003800000 */
.L_x_378:
[----:B------:R-:W1:Y:S01]  /*6fc0*/  SYNCS.PHASECHK.TRANS64.TRYWAIT P1, [R16+URZ+0x13200], R21 ;  /* 0x01320015100075a7 */ /* 0x000e62000802017f */
[----:B---3--:R-:W-:Y:S01]  /*6fd0*/  IMAD R0, R25, -0xc0, R24 ;  /* 0xffffff4019007824 */ /* 0x008fe200078e0218 */
[----:B------:R-:W-:Y:S01]  /*6fe0*/  ISETP.GE.AND P0, PT, R18, R27, PT ;  /* 0x0000001b1200720c */ /* 0x000fe20003f06270 */
[----:B------:R-:W-:Y:S03]  /*6ff0*/  BSSY B1, `(.L_x_380) ;  /* 0x0000004000017945 */ /* 0x000fe60003800000 */
[----:B------:R-:W-:-:S04]  /*7000*/  VIMNMX R0, R0, 0xc0, PT ;  /* 0x000000c000007848 */ /* 0x000fc80003fe0100 */
[----:B------:R-:W-:Y:S01]  /*7010*/  ISETP.GE.OR P0, PT, R23, R0, P0 ;  /* 0x000000001700720c */ /* 0x000fe20000706670 */
[----:B-1----:R-:W-:-:S12]  /*7020*/  @!P1 BRA `(.L_x_381) ;  /* 0x000000f800c09947 */ /* 0x002fd80003800000 */
.L_x_560:
[----:B------:R-:W-:Y:S05]  /*7030*/  BSYNC B1 ;  /* 0x0000000000017941 */ /* 0x000fea0003800000 */
.L_x_380:
[----:B------:R-:W-:Y:S05]  /*7040*/  @P0 BRA `(.L_x_374) ;  /* 0x0000000c00f00947 */ /* 0x000fea0003800000 */
[----:B------:R-:W3:Y:S04]  /*7050*/  LDL R33, [R1+0x28] ;  /* 0x0000280001217983 */ /* 0x000ee80000100800 */
[----:B------:R-:W3:Y:S04]  /*7060*/  LDL R31, [R1+0x2c] ;  /* 0x00002c00011f7983 */ /* 0x000ee80000100800 */
[----:B------:R-:W3:Y:S04]  /*7070*/  LDL R29, [R1+0x30] ;  /* 0x00003000011d7983 */ /* 0x000ee80000100800 */
[----:B------:R-:W3:Y:S01]  /*7080*/  LDL R52, [R1+0x84] ;  /* 0x0000840001347983 */ /* 0x000ee20000100800 */
[----:B-----5:R-:W-:-:S02]  /*7090*/  SHF.R.U32.HI R0, RZ, 0x8, R8 ;  /* 0x00000008ff007819 */ /* 0x020fc40000011608 */
[----:B----4-:R-:W-:Y:S02]  /*70a0*/  LOP3.LUT R3, R8, 0xff, RZ, 0xc0, !PT ;  /* 0x000000ff08037812 */ /* 0x010fe400078ec0ff */
[----:B------:R-:W-:Y:S02]  /*70b0*/  LOP3.LUT R0, R0, 0xff, RZ, 0xc0, !PT ;  /* 0x000000ff00007812 */ /* 0x000fe400078ec0ff */
[----:B------:R-:W-:Y:S02]  /*70c0*/  SHF.R.U32.HI R25, RZ, 0x8, R9 ;  /* 0x00000008ff197819 */ /* 0x000fe40000011609 */
[----:B------:R-:W-:Y:S02]  /*70d0*/  PRMT R20, R0, 0x7604, R3 ;  /* 0x0000760400147816 */ /* 0x000fe40000000003 */
[----:B0-----:R-:W-:Y:S02]  /*70e0*/  LOP3.LUT R13, R9, 0xff, RZ, 0xc0, !PT ;  /* 0x000000ff090d7812 */ /* 0x001fe400078ec0ff */
[----:B------:R-:W-:-:S02]  /*70f0*/  SHF.R.U32.HI R3, RZ, 0x8, R10 ;  /* 0x00000008ff037819 */ /* 0x000fc4000001160a */
[----:B------:R-:W-:Y:S02]  /*7100*/  LOP3.LUT R0, R25, 0xff, RZ, 0xc0, !PT ;  /* 0x000000ff19007812 */ /* 0x000fe400078ec0ff */
[----:B------:R-:W-:Y:S02]  /*7110*/  LOP3.LUT R12, R10, 0xff, RZ, 0xc0, !PT ;  /* 0x000000ff0a0c7812 */ /* 0x000fe400078ec0ff */
[----:B------:R-:W-:Y:S02]  /*7120*/  LOP3.LUT R3, R3, 0xff, RZ, 0xc0, !PT ;  /* 0x000000ff03037812 */ /* 0x000fe400078ec0ff */
[----:B------:R-:W-:Y:S01]  /*7130*/  PRMT R28, R0, 0x7604, R13 ;  /* 0x00007604001c7816 */ /* 0x000fe2000000000d */
[----:B------:R-:W-:Y:S01]  /*7140*/  IMAD.IADD R0, R18, 0x1, R27 ;  /* 0x0000000112007824 */ /* 0x000fe200078e021b */
[----:B-1----:R-:W-:Y:S02]  /*7150*/  SHF.R.U32.HI R21, RZ, 0x8, R4 ;  /* 0x00000008ff157819 */ /* 0x002fe40000011604 */
[----:B------:R-:W-:-:S02]  /*7160*/  PRMT R30, R3, 0x7604, R12 ;  /* 0x00007604031e7816 */ /* 0x000fc4000000000c */
[----:B------:R-:W-:Y:S02]  /*7170*/  LOP3.LUT R24, R4, 0xff, RZ, 0xc0, !PT ;  /* 0x000000ff04187812 */ /* 0x000fe400078ec0ff */
[----:B------:R-:W-:Y:S02]  /*7180*/  LOP3.LUT R21, R21, 0xff, RZ, 0xc0, !PT ;  /* 0x000000ff15157812 */ /* 0x000fe400078ec0ff */
[----:B------:R-:W-:Y:S02]  /*7190*/  SHF.R.U32.HI R3, RZ, 0x8, R6 ;  /* 0x00000008ff037819 */ /* 0x000fe40000011606 */
[----:B--2---:R-:W-:Y:S02]  /*71a0*/  SHF.R.U32.HI R14, RZ, 0x8, R11 ;  /* 0x00000008ff0e7819 */ /* 0x004fe4000001160b */
[----:B------:R-:W-:Y:S02]  /*71b0*/  PRMT R35, R21, 0x7604, R24 ;  /* 0x0000760415237816 */ /* 0x000fe40000000018 */
[----:B------:R-:W-:-:S02]  /*71c0*/  SHF.R.U32.HI R27, RZ, 0x8, R7 ;  /* 0x00000008ff1b7819 */ /* 0x000fc40000011607 */
[----:B------:R-:W-:Y:S02]  /*71d0*/  LOP3.LUT R25, R3, 0xff, RZ, 0xc0, !PT ;  /* 0x000000ff03197812 */ /* 0x000fe400078ec0ff */
[----:B------:R-:W-:Y:S02]  /*71e0*/  SHF.R.U32.HI R21, RZ, 0x8, R5 ;  /* 0x00000008ff157819 */ /* 0x000fe40000011605 */
[----:B------:R-:W-:Y:S02]  /*71f0*/  LOP3.LUT R15, R11, 0xff, RZ, 0xc0, !PT ;  /* 0x000000ff0b0f7812 */ /* 0x000fe400078ec0ff */
[----:B------:R-:W-:Y:S02]  /*7200*/  LOP3.LUT R14, R14, 0xff, RZ, 0xc0, !PT ;  /* 0x000000ff0e0e7812 */ /* 0x000fe400078ec0ff */
[----:B------:R-:W-:Y:S02]  /*7210*/  LOP3.LUT R24, R5, 0xff, RZ, 0xc0, !PT ;  /* 0x000000ff05187812 */ /* 0x000fe400078ec0ff */
[----:B------:R-:W-:-:S02]  /*7220*/  LOP3.LUT R26, R6, 0xff, RZ, 0xc0, !PT ;  /* 0x000000ff061a7812 */ /* 0x000fc400078ec0ff */
[----:B------:R-:W-:Y:S02]  /*7230*/  LOP3.LUT R27, R27, 0xff, RZ, 0xc0, !PT ;  /* 0x000000ff1b1b7812 */ /* 0x000fe400078ec0ff */
[----:B------:R-:W-:Y:S02]  /*7240*/  LOP3.LUT R36, R7, 0xff, RZ, 0xc0, !PT ;  /* 0x000000ff07247812 */ /* 0x000fe400078ec0ff */
[----:B------:R-:W-:Y:S02]  /*7250*/  LOP3.LUT R21, R21, 0xff, RZ, 0xc0, !PT ;  /* 0x000000ff15157812 */ /* 0x000fe400078ec0ff */
[----:B------:R-:W-:Y:S02]  /*7260*/  PRMT R34, R14, 0x7604, R15 ;  /* 0x000076040e227816 */ /* 0x000fe4000000000f */
[----:B------:R-:W-:Y:S02]  /*7270*/  PRMT R37, R21, 0x7604, R24 ;  /* 0x0000760415257816 */ /* 0x000fe40000000018 */
[----:B------:R-:W-:-:S02]  /*7280*/  PRMT R39, R25, 0x7604, R26 ;  /* 0x0000760419277816 */ /* 0x000fc4000000001a */
[----:B------:R-:W-:Y:S02]  /*7290*/  PRMT R36, R27, 0x7604, R36 ;  /* 0x000076041b247816 */ /* 0x000fe40000000024 */
[----:B------:R-:W-:-:S04]  /*72a0*/  SHF.R.U32.HI R21, RZ, 0x10, R9 ;  /* 0x00000010ff157819 */ /* 0x000fc80000011609 */
[----:B------:R-:W-:-:S04]  /*72b0*/  LOP3.LUT R21, R21, 0xff, RZ, 0xc0, !PT ;  /* 0x000000ff15157812 */ /* 0x000fc800078ec0ff */
[----:B------:R-:W-:Y:S02]  /*72c0*/  PRMT R21, R21, 0x7054, R28 ;  /* 0x0000705415157816 */ /* 0x000fe4000000001c */
[----:B------:R-:W-:-:S04]  /*72d0*/  SHF.R.U32.HI R28, RZ, 0x10, R5 ;  /* 0x00000010ff1c7819 */ /* 0x000fc80000011605 */
[----:B------:R-:W-:-:S04]  /*72e0*/  LOP3.LUT R28, R28, 0xff, RZ, 0xc0, !PT ;  /* 0x000000ff1c1c7812 */ /* 0x000fc800078ec0ff */
[----:B------:R-:W-:-:S04]  /*72f0*/  PRMT R37, R28, 0x7054, R37 ;  /* 0x000070541c257816 */ /* 0x000fc80000000025 */
[----:B------:R-:W-:Y:S02]  /*7300*/  LOP3.LUT R37, R37, 0xff000000, R5, 0xf8, !PT ;  /* 0xff00000025257812 */ /* 0x000fe400078ef805 */
[----:B---3--:R-:W-:-:S04]  /*7310*/  LOP3.LUT R0, R33, 0x30, R0, 0xf8, !PT ;  /* 0x0000003021007812 */ /* 0x008fc800078ef800 */
[----:B------:R-:W-:Y:S02]  /*7320*/  LOP3.LUT R3, R0, R31, RZ, 0x3c, !PT ;  /* 0x0000001f00037212 */ /* 0x000fe400078e3cff */
[----:B------:R-:W-:Y:S02]  /*7330*/  SHF.R.U32.HI R31, RZ, 0x10, R11 ;  /* 0x00000010ff1f7819 */ /* 0x000fe4000001160b */
[----:B------:R-:W-:Y:S02]  /*7340*/  IADD3 R0, R16, R29, R3 ;  /* 0x0000001d10007210 */ /* 0x000fe40007ffe003 */
[----:B------:R-:W-:Y:S01]  /*7350*/  SHF.R.U32.HI R3, RZ, 0x10, R8 ;  /* 0x00000010ff037819 */ /* 0x000fe20000011608 */
[----:B------:R-:W0:Y:S01]  /*7360*/  LDS.128 R12, [R52+0xb000] ;  /* 0x00b00000340c7984 */ /* 0x000e220000000c00 */
[----:B------:R-:W-:Y:S02]  /*7370*/  SHF.R.U32.HI R29, RZ, 0x10, R10 ;  /* 0x00000010ff1d7819 */ /* 0x000fe4000001160a */
[----:B------:R-:W-:Y:S01]  /*7380*/  LOP3.LUT R3, R3, 0xff, RZ, 0xc0, !PT ;  /* 0x000000ff03037812 */ /* 0x000fe200078ec0ff */
[----:B------:R-:W1:Y:S01]  /*7390*/  LDS.128 R24, [R0+0xb000] ;  /* 0x00b0000000187984 */ /* 0x000e620000000c00 */
[----:B------:R-:W-:-:S02]  /*73a0*/  LOP3.LUT R29, R29, 0xff, RZ, 0xc0, !PT ;  /* 0x000000ff1d1d7812 */ /* 0x000fc400078ec0ff */
[----:B------:R-:W-:Y:S02]  /*73b0*/  LOP3.LUT R31, R31, 0xff, RZ, 0xc0, !PT ;  /* 0x000000ff1f1f7812 */ /* 0x000fe400078ec0ff */
[----:B------:R-:W-:Y:S02]  /*73c0*/  PRMT R3, R3, 0x7054, R20 ;  /* 0x0000705403037816 */ /* 0x000fe40000000014 */
[----:B------:R-:W-:Y:S02]  /*73d0*/  PRMT R29, R29, 0x7054, R30 ;  /* 0x000070541d1d7816 */ /* 0x000fe4000000001e */
[----:B------:R-:W-:Y:S02]  /*73e0*/  SHF.R.U32.HI R20, RZ, 0x10, R4 ;  /* 0x00000010ff147819 */ /* 0x000fe40000011604 */
[----:B------:R-:W-:Y:S02]  /*73f0*/  PRMT R33, R31, 0x7054, R34 ;  /* 0x000070541f217816 */ /* 0x000fe40000000022 */
[----:B------:R-:W-:-:S02]  /*7400*/  SHF.R.U32.HI R30, RZ, 0x10, R6 ;  /* 0x00000010ff1e7819 */ /* 0x000fc40000011606 */
[----:B------:R-:W-:Y:S02]  /*7410*/  SHF.R.U32.HI R31, RZ, 0x10, R7 ;  /* 0x00000010ff1f7819 */ /* 0x000fe40000011607 */
[----:B------:R-:W-:Y:S02]  /*7420*/  LOP3.LUT R20, R20, 0xff, RZ, 0xc0, !PT ;  /* 0x000000ff14147812 */ /* 0x000fe400078ec0ff */
[----:B------:R-:W-:Y:S02]  /*7430*/  LOP3.LUT R30, R30, 0xff, RZ, 0xc0, !PT ;  /* 0x000000ff1e1e7812 */ /* 0x000fe400078ec0ff */
[----:B------:R-:W-:Y:S02]  /*7440*/  LOP3.LUT R31, R31, 0xff, RZ, 0xc0, !PT ;  /* 0x000000ff1f1f7812 */ /* 0x000fe400078ec0ff */
[----:B------:R-:W-:Y:S02]  /*7450*/  PRMT R35, R20, 0x7054, R35 ;  /* 0x0000705414237816 */ /* 0x000fe40000000023 */
[----:B------:R-:W-:-:S02]  /*7460*/  PRMT R39, R30, 0x7054, R39 ;  /* 0x000070541e277816 */ /* 0x000fc40000000027 */
[----:B------:R-:W-:Y:S02]  /*7470*/  PRMT R41, R31, 0x7054, R36 ;  /* 0x000070541f297816 */ /* 0x000fe40000000024 */
[----:B------:R-:W-:Y:S02]  /*7480*/  LOP3.LUT R8, R3, 0xff000000, R8, 0xf8, !PT ;  /* 0xff00000003087812 */ /* 0x000fe400078ef808 */
[----:B------:R-:W-:Y:S02]  /*7490*/  LOP3.LUT R31, R21, 0xff000000, R9, 0xf8, !PT ;  /* 0xff000000151f7812 */ /* 0x000fe400078ef809 */
[----:B------:R-:W-:Y:S02]  /*74a0*/  LOP3.LUT R3, R29, 0xff000000, R10, 0xf8, !PT ;  /* 0xff0000001d037812 */ /* 0x000fe400078ef80a */
[----:B------:R-:W-:Y:S02]  /*74b0*/  LOP3.LUT R20, R35, 0xff000000, R4, 0xf8, !PT ;  /* 0xff00000023147812 */ /* 0x000fe400078ef804 */
[----:B------:R-:W-:-:S02]  /*74c0*/  LOP3.LUT R34, R33, 0xff000000, R11, 0xf8, !PT ;  /* 0xff00000021227812 */ /* 0x000fc400078ef80b */
[----:B------:R-:W-:Y:S02]  /*74d0*/  LOP3.LUT R4, R39, 0xff000000, R6, 0xf8, !PT ;  /* 0xff00000027047812 */ /* 0x000fe400078ef806 */
[-C--:B0-----:R-:W-:Y:S02]  /*74e0*/  F2FP.F16.E4M3.UNPACK_B R10, R13.reuse ;  /* 0x0000000dff0a723e */ /* 0x081fe400020006ff */
[----:B------:R-:W-:Y:S02]  /*74f0*/  F2FP.F16.E4M3.UNPACK_B R28, R13.H1 ;  /* 0x0000000dff1c723e */ /* 0x000fe400030006ff */
[-C--:B------:R-:W-:Y:S01]  /*7500*/  F2FP.F16.E4M3.UNPACK_B R13, R12.reuse ;  /* 0x0000000cff0d723e */ /* 0x080fe200020006ff */
[--C-:B------:R-:W-:Y:S01]  /*7510*/  HADD2.F32 R9, -RZ, R10.reuse.H0_H0 ;  /* 0x2000000aff097230 */ /* 0x100fe20000004100 */
[----:B------:R-:W-:Y:S01]  /*7520*/  F2FP.F16.E4M3.UNPACK_B R29, R12.H1 ;  /* 0x0000000cff1d723e */ /* 0x000fe200030006ff */
[----:B------:R-:W-:Y:S01]  /*7530*/  HADD2.F32 R10, -RZ, R10.H1_H1 ;  /* 0x3000000aff0a7230 */ /* 0x000fe20000004100 */
[----:B------:R-:W-:-:S02]  /*7540*/  F2FP.F16.E4M3.UNPACK_B R39, R37 ;  /* 0x00000025ff27723e */ /* 0x000fc400020006ff */
[----:B-1----:R-:W-:Y:S02]  /*7550*/  F2FP.F16.E4M3.UNPACK_B R11, R25 ;  /* 0x00000019ff0b723e */ /* 0x002fe400020006ff */
[----:B------:R-:W-:Y:S01]  /*7560*/  F2FP.F16.E4M3.UNPACK_B R12, R31 ;  /* 0x0000001fff0c723e */ /* 0x000fe200020006ff */
[----:B------:R-:W-:Y:S01]  /*7570*/  HADD2.F32 R40, -RZ, R39.H0_H0 ;  /* 0x20000027ff287230 */ /* 0x000fe20000004100 */
[-C--:B------:R-:W-:Y:S01]  /*7580*/  F2FP.F16.E4M3.UNPACK_B R30, R15.reuse ;  /* 0x0000000fff1e723e */ /* 0x080fe200020006ff */
[----:B------:R-:W-:Y:S01]  /*7590*/  HADD2.F32 R6, -RZ, R11.H0_H0 ;  /* 0x2000000bff067230 */ /* 0x000fe20000004100 */
[----:B------:R-:W-:Y:S01]  /*75a0*/  F2FP.F16.E4M3.UNPACK_B R36, R15.H1 ;  /* 0x0000000fff24723e */ /* 0x000fe200030006ff */
[--C-:B------:R-:W-:Y:S01]  /*75b0*/  HADD2.F32 R15, -RZ, R12.reuse.H0_H0 ;  /* 0x2000000cff0f7230 */ /* 0x100fe20000004100 */
[-C--:B------:R-:W-:Y:S01]  /*75c0*/  F2FP.F16.E4M3.UNPACK_B R21, R24.reuse ;  /* 0x00000018ff15723e */ /* 0x080fe200020006ff */
[----:B------:R-:W-:Y:S01]  /*75d0*/  HADD2.F32 R39, -RZ, R39.H1_H1 ;  /* 0x30000027ff277230 */ /* 0x000fe20000004100 */
[----:B------:R-:W-:Y:S01]  /*75e0*/  F2FP.F16.E4M3.UNPACK_B R35, R24.H1 ;  /* 0x00000018ff23723e */ /* 0x000fe200030006ff */
[CC--:B------:R-:W-:Y:S01]  /*75f0*/  FMUL.FTZ R24, R6.reuse, R40.reuse ;  /* 0x0000002806187220 */ /* 0x0c0fe20000410000 */
[-C--:B------:R-:W-:Y:S01]  /*7600*/  F2FP.F16.E4M3.UNPACK_B R33, R27.reuse ;  /* 0x0000001bff21723e */ /* 0x080fe200020006ff */
[----:B------:R-:W-:Y:S01]  /*7610*/  HADD2.F32 R11, -RZ, R11.H1_H1 ;  /* 0x3000000bff0b7230 */ /* 0x000fe20000004100 */
[----:B------:R-:W-:Y:S01]  /*7620*/  F2FP.F16.E4M3.UNPACK_B R38, R27.H1 ;  /* 0x0000001bff26723e */ /* 0x000fe200030006ff */
[----:B------:R-:W-:Y:S01]  /*7630*/  FMUL.FTZ R27, R6, R15 ;  /* 0x0000000f061b7220 */ /* 0x000fe20000410000 */
[----:B------:R-:W-:Y:S01]  /*7640*/  F2FP.F16.E4M3.UNPACK_B R25, R25.H1 ;  /* 0x00000019ff19723e */ /* 0x000fe200030006ff */
[C---:B------:R-:W-:Y:S01]  /*7650*/  FFMA.FTZ R6, R9.reuse, R15, -R24 ;  /* 0x0000000f09067223 */ /* 0x040fe20000010818 */
[----:B------:R-:W-:Y:S01]  /*7660*/  F2FP.F16.E4M3.UNPACK_B R37, R37.H1 ;  /* 0x00000025ff25723e */ /* 0x000fe200030006ff */
[----:B------:R-:W-:Y:S01]  /*7670*/  FFMA.FTZ R9, R9, R40, R27 ;  /* 0x0000002809097223 */ /* 0x000fe2000001001b */
[----:B------:R-:W-:Y:S01]  /*7680*/  F2FP.F16.E4M3.UNPACK_B R31, R31.H1 ;  /* 0x0000001fff1f723e */ /* 0x000fe200030006ff */
[----:B------:R-:W-:-:S02]  /*7690*/  HADD2.F32 R24, -RZ, R12.H1_H1 ;  /* 0x3000000cff187230 */ /* 0x000fc40000004100 */
[-C--:B------:R-:W-:Y:S01]  /*76a0*/  FMUL.FTZ R43, R11, R39.reuse ;  /* 0x000000270b2b7220 */ /* 0x080fe20000410000 */
[----:B------:R-:W-:Y:S01]  /*76b0*/  HADD2.F32 R40, -RZ, R37.H0_H0 ;  /* 0x20000025ff287230 */ /* 0x000fe20000004100 */
[----:B------:R-:W-:Y:S01]  /*76c0*/  LOP3.LUT R41, R41, 0xff000000, R7, 0xf8, !PT ;  /* 0xff00000029297812 */ /* 0x000fe200078ef807 */
[----:B------:R-:W-:Y:S02]  /*76d0*/  HADD2.F32 R12, -RZ, R25.H0_H0 ;  /* 0x20000019ff0c7230 */ /* 0x000fe40000004100 */
[-C--:B------:R-:W-:Y:S01]  /*76e0*/  FMUL.FTZ R42, R11, R24.reuse ;  /* 0x000000180b2a7220 */ /* 0x080fe20000410000 */
[----:B------:R-:W-:Y:S02]  /*76f0*/  HADD2.F32 R27, -RZ, R31.H0_H0 ;  /* 0x2000001fff1b7230 */ /* 0x000fe40000004100 */
[----:B------:R-:W-:Y:S01]  /*7700*/  FFMA.FTZ R11, R10, R24, -R43 ;  /* 0x000000180a0b7223 */ /* 0x000fe2000001082b */
[----:B------:R-:W-:Y:S02]  /*7710*/  HADD2.F32 R15, -RZ, R28.H0_H0 ;  /* 0x2000001cff0f7230 */ /* 0x000fe40000004100 */
[----:B------:R-:W-:Y:S01]  /*7720*/  FMUL.FTZ R44, R12, R40 ;  /* 0x000000280c2c7220 */ /* 0x000fe20000410000 */
[----:B------:R-:W-:Y:S01]  /*7730*/  FFMA.FTZ R10, R10, R39, R42 ;  /* 0x000000270a0a7223 */ /* 0x000fe2000001002a */
[----:B------:R-:W-:Y:S01]  /*7740*/  FMUL.FTZ R45, R12, R27 ;  /* 0x0000001b0c2d7220 */ /* 0x000fe20000410000 */
[----:B------:R-:W-:Y:S01]  /*7750*/  F2FP.F16.E4M3.UNPACK_B R42, R41 ;  /* 0x00000029ff2a723e */ /* 0x000fe200020006ff */
[----:B------:R-:W-:Y:S01]  /*7760*/  FFMA.FTZ R12, R15, R27, -R44 ;  /* 0x0000001b0f0c7223 */ /* 0x000fe2000001082c */
[----:B------:R-:W-:-:S02]  /*7770*/  HADD2.F32 R25, -RZ, R25.H1_H1 ;  /* 0x30000019ff197230 */ /* 0x000fc40000004100 */
[----:B------:R-:W-:Y:S01]  /*7780*/  FFMA.FTZ R15, R15, R40, R45 ;  /* 0x000000280f0f7223 */ /* 0x000fe2000001002d */
[----:B------:R-:W-:Y:S01]  /*7790*/  HADD2.F32 R40, -RZ, R37.H1_H1 ;  /* 0x30000025ff287230 */ /* 0x000fe20000004100 */
[----:B------:R-:W-:Y:S01]  /*77a0*/  F2FP.F16.E4M3.UNPACK_B R37, R34 ;  /* 0x00000022ff25723e */ /* 0x000fe200020006ff */
[----:B------:R-:W-:Y:S01]  /*77b0*/  HADD2.F32 R31, -RZ, R31.H1_H1 ;  /* 0x3000001fff1f7230 */ /* 0x000fe20000004100 */
[----:B------:R-:W-:Y:S01]  /*77c0*/  F2FP.F16.E4M3.UNPACK_B R41, R41.H1 ;  /* 0x00000029ff29723e */ /* 0x000fe200030006ff */
[----:B------:R-:W-:Y:S02]  /*77d0*/  HADD2.F32 R28, -RZ, R28.H1_H1 ;  /* 0x3000001cff1c7230 */ /* 0x000fe40000004100 */
[C---:B------:R-:W-:Y:S01]  /*77e0*/  FMUL.FTZ R45, R25.reuse, R40 ;  /* 0x00000028192d7220 */ /* 0x040fe20000410000 */
[----:B------:R-:W-:Y:S02]  /*77f0*/  HADD2.F32 R43, -RZ, R42.H0_H0 ;  /* 0x2000002aff2b7230 */ /* 0x000fe40000004100 */
[----:B------:R-:W-:Y:S01]  /*7800*/  FMUL.FTZ R47, R25, R31 ;  /* 0x0000001f192f7220 */ /* 0x000fe20000410000 */
[----:B------:R-:W-:-:S02]  /*7810*/  HADD2.F32 R27, -RZ, R33.H0_H0 ;  /* 0x20000021ff1b7230 */ /* 0x000fc40000004100 */
[C---:B------:R-:W-:Y:S01]  /*7820*/  FFMA.FTZ R25, R28.reuse, R31, -R45 ;  /* 0x0000001f1c197223 */ /* 0x040fe2000001082d */
[--C-:B------:R-:W-:Y:S02]  /*7830*/  HADD2.F32 R39, -RZ, R37.reuse.H0_H0 ;  /* 0x20000025ff277230 */ /* 0x100fe40000004100 */
[----:B------:R-:W-:Y:S01]  /*7840*/  FFMA.FTZ R28, R28, R40, R47 ;  /* 0x000000281c1c7223 */ /* 0x000fe2000001002f */
[----:B------:R-:W-:Y:S02]  /*7850*/  HADD2.F32 R24, -RZ, R30.H0_H0 ;  /* 0x2000001eff187230 */ /* 0x000fe40000004100 */
[C---:B------:R-:W-:Y:S01]  /*7860*/  FMUL.FTZ R49, R27.reuse, R43 ;  /* 0x0000002b1b317220 */ /* 0x040fe20000410000 */
[----:B------:R-:W-:Y:S02]  /*7870*/  HADD2.F32 R40, -RZ, R37.H1_H1 ;  /* 0x30000025ff287230 */ /* 0x000fe40000004100 */
[-C--:B------:R-:W-:Y:S01]  /*7880*/  FMUL.FTZ R44, R27, R39.reuse ;  /* 0x000000271b2c7220 */ /* 0x080fe20000410000 */
[----:B------:R-:W-:Y:S01]  /*7890*/  F2FP.F16.E4M3.UNPACK_B R37, R34.H1 ;  /* 0x00000022ff25723e */ /* 0x000fe200030006ff */
[----:B------:R-:W-:Y:S01]  /*78a0*/  FFMA.FTZ R27, R24, R39, -R49 ;  /* 0x00000027181b7223 */ /* 0x000fe20000010831 */
[----:B------:R-:W-:-:S02]  /*78b0*/  HADD2.F32 R42, -RZ, R42.H1_H1 ;  /* 0x3000002aff2a7230 */ /* 0x000fc40000004100 */
[----:B------:R-:W-:Y:S01]  /*78c0*/  FFMA.FTZ R24, R24, R43, R44 ;  /* 0x0000002b18187223 */ /* 0x000fe2000001002c */
[----:B------:R-:W-:Y:S01]  /*78d0*/  HADD2.F32 R33, -RZ, R33.H1_H1 ;  /* 0x30000021ff217230 */ /* 0x000fe20000004100 */
[-C--:B------:R-:W-:Y:S01]  /*78e0*/  F2FP.F16.E4M3.UNPACK_B R7, R26.reuse ;  /* 0x0000001aff07723e */ /* 0x080fe200020006ff */
[----:B------:R-:W-:Y:S01]  /*78f0*/  HADD2.F32 R31, -RZ, R30.H1_H1 ;  /* 0x3000001eff1f7230 */ /* 0x000fe20000004100 */
[----:B------:R-:W-:Y:S01]  /*7900*/  F2FP.F16.E4M3.UNPACK_B R26, R26.H1 ;  /* 0x0000001aff1a723e */ /* 0x000fe200030006ff */
[----:B------:R-:W-:Y:S02]  /*7910*/  HADD2.F32 R43, -RZ, R41.H0_H0 ;  /* 0x20000029ff2b7230 */ /* 0x000fe40000004100 */
[C---:B------:R-:W-:Y:S01]  /*7920*/  FMUL.FTZ R44, R33.reuse, R42 ;  /* 0x0000002a212c7220 */ /* 0x040fe20000410000 */
[----:B------:R-:W-:Y:S02]  /*7930*/  HADD2.F32 R30, -RZ, R38.H0_H0 ;  /* 0x20000026ff1e7230 */ /* 0x000fe40000004100 */
[----:B------:R-:W-:Y:S01]  /*7940*/  FMUL.FTZ R33, R33, R40 ;  /* 0x0000002821217220 */ /* 0x000fe20000410000 */
[----:B------:R-:W-:Y:S01]  /*7950*/  HADD2.F32 R39, -RZ, R37.H0_H0 ;  /* 0x20000025ff277230 */ /* 0x000fe20000004100 */
[----:B------:R-:W-:Y:S01]  /*7960*/  F2FP.F16.E4M3.UNPACK_B R5, R14 ;  /* 0x0000000eff05723e */ /* 0x000fe200020006ff */
[----:B------:R-:W-:-:S02]  /*7970*/  HADD2.F32 R34, -RZ, R36.H0_H0 ;  /* 0x20000024ff227230 */ /* 0x000fc40000004100 */
[C---:B------:R-:W-:Y:S01]  /*7980*/  FMUL.FTZ R45, R30.reuse, R43 ;  /* 0x0000002b1e2d7220 */ /* 0x040fe20000410000 */
[----:B------:R-:W-:Y:S02]  /*7990*/  HADD2.F32 R38, -RZ, R38.H1_H1 ;  /* 0x30000026ff267230 */ /* 0x000fe40000004100 */
[-C--:B------:R-:W-:Y:S01]  /*79a0*/  FMUL.FTZ R46, R30, R39.reuse ;  /* 0x000000271e2e7220 */ /* 0x080fe20000410000 */
[C---:B------:R-:W-:Y:S01]  /*79b0*/  FFMA.FTZ R30, R31.reuse, R40, -R44 ;  /* 0x000000281f1e7223 */ /* 0x040fe2000001082c */
[----:B------:R-:W-:Y:S01]  /*79c0*/  FFMA.FTZ R31, R31, R42, R33 ;  /* 0x0000002a1f1f7223 */ /* 0x000fe20000010021 */
[C---:B------:R-:W-:Y:S01]  /*79d0*/  FFMA.FTZ R33, R34.reuse, R39, -R45 ;  /* 0x0000002722217223 */ /* 0x040fe2000001082d */
[----:B------:R-:W-:Y:S01]  /*79e0*/  FFMA.FTZ R34, R34, R43, R46 ;  /* 0x0000002b22227223 */ /* 0x000fe2000001002e */
[----:B------:R-:W-:Y:S01]  /*79f0*/  F2FP.F16.E4M3.UNPACK_B R43, R20.H1 ;  /* 0x00000014ff2b723e */ /* 0x000fe200030006ff */
[----:B------:R-:W-:Y:S01]  /*7a00*/  HADD2.F32 R45, -RZ, R41.H1_H1 ;  /* 0x30000029ff2d7230 */ /* 0x000fe20000004100 */
[----:B------:R-:W-:Y:S01]  /*7a10*/  F2FP.F16.E4M3.UNPACK_B R40, R8.H1 ;  /* 0x00000008ff28723e */ /* 0x000fe200030006ff */
[----:B------:R-:W-:Y:S01]  /*7a20*/  HADD2.F32 R42, -RZ, R37.H1_H1 ;  /* 0x30000025ff2a7230 */ /* 0x000fe20000004100 */
[----:B------:R-:W-:Y:S01]  /*7a30*/  F2FP.F16.E4M3.UNPACK_B R14, R14.H1 ;  /* 0x0000000eff0e723e */ /* 0x000fe200030006ff */
[----:B------:R-:W-:-:S02]  /*7a40*/  HADD2.F32 R37, -RZ, R36.H1_H1 ;  /* 0x30000024ff257230 */ /* 0x000fc40000004100 */
[C---:B------:R-:W-:Y:S01]  /*7a50*/  FMUL.FTZ R46, R38.reuse, R45 ;  /* 0x0000002d262e7220 */ /* 0x040fe20000410000 */
[----:B------:R-:W-:Y:S02]  /*7a60*/  HADD2.F32 R44, -RZ, R43.H0_H0 ;  /* 0x2000002bff2c7230 */ /* 0x000fe40000004100 */
[----:B------:R-:W-:Y:S01]  /*7a70*/  FMUL.FTZ R48, R38, R42 ;  /* 0x0000002a26307220 */ /* 0x000fe20000410000 */
[----:B------:R-:W-:Y:S01]  /*7a80*/  HADD2.F32 R36, -RZ, R35.H0_H0 ;  /* 0x20000023ff247230 */ /* 0x000fe20000004100 */
[----:B------:R-:W-:Y:S01]  /*7a90*/  F2FP.SATFINITE.E4M3.F32.PACK_AB_MERGE_C R15, R28, R15, RZ ;  /* 0x0000000f1c0f723e */ /* 0x000fe200048070ff */
[----:B------:R-:W-:Y:S02]  /*7aa0*/  HADD2.F32 R41, -RZ, R40.H0_H0 ;  /* 0x20000028ff297230 */ /* 0x000fe40000004100 */
[----:B------:R-:W-:Y:S02]  /*7ab0*/  HADD2.F32 R39, -RZ, R29.H0_H0 ;  /* 0x2000001dff277230 */ /* 0x000fe40000004100 */
[----:B------:R-:W-:Y:S01]  /*7ac0*/  FMUL.FTZ R38, R36, R44 ;  /* 0x0000002c24267220 */ /* 0x000fe20000410000 */
[----:B------:R-:W-:-:S02]  /*7ad0*/  HADD2.F32 R35, -RZ, R35.H1_H1 ;  /* 0x30000023ff237230 */ /* 0x000fc40000004100 */
[-C--:B------:R-:W-:Y:S01]  /*7ae0*/  FMUL.FTZ R47, R36, R41.reuse ;  /* 0x00000029242f7220 */ /* 0x080fe20000410000 */
[----:B------:R-:W-:Y:S01]  /*7af0*/  FFMA.FTZ R36, R37, R42, -R46 ;  /* 0x0000002a25247223 */ /* 0x000fe2000001082e */
[----:B------:R-:W-:Y:S02]  /*7b00*/  HADD2.F32 R42, -RZ, R43.H1_H1 ;  /* 0x3000002bff2a7230 */ /* 0x000fe40000004100 */
[C---:B------:R-:W-:Y:S01]  /*7b10*/  FFMA.FTZ R38, R39.reuse, R41, -R38 ;  /* 0x0000002927267223 */ /* 0x040fe20000010826 */
[----:B------:R-:W-:Y:S02]  /*7b20*/  HADD2.F32 R40, -RZ, R40.H1_H1 ;  /* 0x30000028ff287230 */ /* 0x000fe40000004100 */
[----:B------:R-:W-:Y:S01]  /*7b30*/  FFMA.FTZ R47, R39, R44, R47 ;  /* 0x0000002c272f7223 */ /* 0x000fe2000001002f */
[----:B------:R-:W-:Y:S01]  /*7b40*/  F2FP.F16.E4M3.UNPACK_B R41, R20 ;  /* 0x00000014ff29723e */ /* 0x000fe200020006ff */
[----:B------:R-:W-:Y:S01]  /*7b50*/  HADD2.F32 R29, -RZ, R29.H1_H1 ;  /* 0x3000001dff1d7230 */ /* 0x000fe20000004100 */
[----:B------:R-:W-:Y:S01]  /*7b60*/  F2FP.F16.E4M3.UNPACK_B R39, R8 ;  /* 0x00000008ff27723e */ /* 0x000fe200020006ff */
[C---:B------:R-:W-:Y:S01]  /*7b70*/  FMUL.FTZ R8, R35.reuse, R42 ;  /* 0x0000002a23087220 */ /* 0x040fe20000410000 */
[----:B------:R-:W-:Y:S01]  /*7b80*/  FMUL.FTZ R43, R35, R40 ;  /* 0x00000028232b7220 */ /* 0x000fe20000410000 */
[----:B------:R-:W-:Y:S01]  /*7b90*/  FFMA.FTZ R37, R37, R45, R48 ;  /* 0x0000002d25257223 */ /* 0x000fe20000010030 */
[----:B------:R-:W-:-:S02]  /*7ba0*/  HADD2.F32 R35, -RZ, R41.H0_H0 ;  /* 0x20000029ff237230 */ /* 0x000fc40000004100 */
[C---:B------:R-:W-:Y:S01]  /*7bb0*/  FFMA.FTZ R45, R29.reuse, R40, -R8 ;  /* 0x000000281d2d7223 */ /* 0x040fe20000010808 */
[----:B------:R-:W-:Y:S02]  /*7bc0*/  HADD2.F32 R20, -RZ, R21.H0_H0 ;  /* 0x20000015ff147230 */ /* 0x000fe40000004100 */
[----:B------:R-:W-:Y:S01]  /*7bd0*/  FFMA.FTZ R44, R29, R42, R43 ;  /* 0x0000002a1d2c7223 */ /* 0x000fe2000001002b */
[----:B------:R-:W-:Y:S01]  /*7be0*/  HADD2.F32 R29, -RZ, R39.H0_H0 ;  /* 0x20000027ff1d7230 */ /* 0x000fe20000004100 */
[----:B------:R-:W-:Y:S01]  /*7bf0*/  F2FP.SATFINITE.E4M3.F32.PACK_AB_MERGE_C R34, R37, R34, RZ ;  /* 0x000000222522723e */ /* 0x000fe200048070ff */
[----:B------:R-:W-:Y:S02]  /*7c00*/  HADD2.F32 R8, -RZ, R13.H0_H0 ;  /* 0x2000000dff087230 */ /* 0x000fe40000004100 */
[C---:B------:R-:W-:Y:S01]  /*7c10*/  FMUL.FTZ R43, R20.reuse, R35 ;  /* 0x00000023142b7220 */ /* 0x040fe20000410000 */
[----:B------:R-:W-:Y:S02]  /*7c20*/  HADD2.F32 R40, -RZ, R41.H1_H1 ;  /* 0x30000029ff287230 */ /* 0x000fe40000004100 */
[----:B------:R-:W-:Y:S01]  /*7c30*/  FMUL.FTZ R41, R20, R29 ;  /* 0x0000001d14297220 */ /* 0x000fe20000410000 */
[----:B------:R-:W-:-:S02]  /*7c40*/  HADD2.F32 R21, -RZ, R21.H1_H1 ;  /* 0x30000015ff157230 */ /* 0x000fc40000004100 */
[C---:B------:R-:W-:Y:S01]  /*7c50*/  FFMA.FTZ R43, R8.reuse, R29, -R43 ;  /* 0x0000001d082b7223 */ /* 0x040fe2000001082b */
[----:B------:R-:W-:Y:S01]  /*7c60*/  HADD2.F32 R20, -RZ, R39.H1_H1 ;  /* 0x30000027ff147230 */ /* 0x000fe20000004100 */
[----:B------:R-:W-:Y:S01]  /*7c70*/  F2FP.F16.E4M3.UNPACK_B R29, R4.H1 ;  /* 0x00000004ff1d723e */ /* 0x000fe200030006ff */
[----:B------:R-:W-:Y:S02]  /*7c80*/  HADD2.F32 R13, -RZ, R13.H1_H1 ;  /* 0x3000000dff0d7230 */ /* 0x000fe40000004100 */
[C---:B------:R-:W-:Y:S01]  /*7c90*/  FMUL.FTZ R42, R21.reuse, R40 ;  /* 0x00000028152a7220 */ /* 0x040fe20000410000 */
[----:B------:R-:W-:Y:S01]  /*7ca0*/  FFMA.FTZ R41, R8, R35, R41 ;  /* 0x0000002308297223 */ /* 0x000fe20000010029 */
[-C--:B------:R-:W-:Y:S01]  /*7cb0*/  F2FP.F16.E4M3.UNPACK_B R8, R3.reuse.H1 ;  /* 0x00000003ff08723e */ /* 0x080fe200030006ff */
[-C--:B------:R-:W-:Y:S01]  /*7cc0*/  FMUL.FTZ R21, R21, R20.reuse ;  /* 0x0000001415157220 */ /* 0x080fe20000410000 */
[----:B------:R-:W-:Y:S01]  /*7cd0*/  FFMA.FTZ R42, R13, R20, -R42 ;  /* 0x000000140d2a7223 */ /* 0x000fe2000001082a */
[----:B------:R-:W-:Y:S01]  /*7ce0*/  HADD2.F32 R35, -RZ, R29.H0_H0 ;  /* 0x2000001dff237230 */ /* 0x000fe20000004100 */
[----:B------:R-:W-:Y:S01]  /*7cf0*/  F2FP.F16.E4M3.UNPACK_B R3, R3 ;  /* 0x00000003ff03723e */ /* 0x000fe200020006ff */
[----:B------:R-:W-:-:S02]  /*7d00*/  HADD2.F32 R20, -RZ, R26.H0_H0 ;  /* 0x2000001aff147230 */ /* 0x000fc40000004100 */
[----:B------:R-:W-:Y:S01]  /*7d10*/  FFMA.FTZ R40, R13, R40, R21 ;  /* 0x000000280d287223 */ /* 0x000fe20000010015 */
[--C-:B------:R-:W-:Y:S01]  /*7d20*/  HADD2.F32 R13, -RZ, R8.reuse.H0_H0 ;  /* 0x20000008ff0d7230 */ /* 0x100fe20000004100 */
[----:B------:R-:W-:Y:S01]  /*7d30*/  F2FP.SATFINITE.E4M3.F32.PACK_AB_MERGE_C R9, R10, R9, R15 ;  /* 0x000000090a09723e */ /* 0x000fe2000480700f */
[----:B------:R-:W-:Y:S02]  /*7d40*/  HADD2.F32 R21, -RZ, R8.H1_H1 ;  /* 0x30000008ff157230 */ /* 0x000fe40000004100 */
[C---:B------:R-:W-:Y:S01]  /*7d50*/  FMUL.FTZ R39, R20.reuse, R35 ;  /* 0x0000002314277220 */ /* 0x040fe20000410000 */
[----:B------:R-:W-:Y:S02]  /*7d60*/  HADD2.F32 R8, -RZ, R14.H0_H0 ;  /* 0x2000000eff087230 */ /* 0x000fe40000004100 */
[----:B------:R-:W-:Y:S01]  /*7d70*/  FMUL.FTZ R49, R20, R13 ;  /* 0x0000000d14317220 */ /* 0x000fe20000410000 */
[----:B------:R-:W-:Y:S02]  /*7d80*/  HADD2.F32 R29, -RZ, R29.H1_H1 ;  /* 0x3000001dff1d7230 */ /* 0x000fe40000004100 */
[----:B------:R-:W-:-:S02]  /*7d90*/  HADD2.F32 R26, -RZ, R26.H1_H1 ;  /* 0x3000001aff1a7230 */ /* 0x000fc40000004100 */
[C---:B------:R-:W-:Y:S01]  /*7da0*/  FFMA.FTZ R39, R8.reuse, R13, -R39 ;  /* 0x0000000d08277223 */ /* 0x040fe20000010827 */
[----:B------:R-:W-:Y:S01]  /*7db0*/  HADD2.F32 R14, -RZ, R14.H1_H1 ;  /* 0x3000000eff0e7230 */ /* 0x000fe20000004100 */
[----:B------:R-:W-:Y:S01]  /*7dc0*/  F2FP.F16.E4M3.UNPACK_B R13, R4 ;  /* 0x00000004ff0d723e */ /* 0x000fe200020006ff */
[----:B------:R-:W-:Y:S01]  /*7dd0*/  FFMA.FTZ R49, R8, R35, R49 ;  /* 0x0000002308317223 */ /* 0x000fe20000010031 */
[C---:B------:R-:W-:Y:S01]  /*7de0*/  FMUL.FTZ R51, R26.reuse, R29 ;  /* 0x0000001d1a337220 */ /* 0x040fe20000410000 */
[----:B------:R-:W-:Y:S01]  /*7df0*/  FMUL.FTZ R26, R26, R21 ;  /* 0x000000151a1a7220 */ /* 0x000fe20000410000 */
[----:B------:R-:W-:Y:S02]  /*7e00*/  HADD2.F32 R8, -RZ, R3.H0_H0 ;  /* 0x20000003ff087230 */ /* 0x000fe40000004100 */
[----:B------:R-:W-:Y:S02]  /*7e10*/  HADD2.F32 R20, -RZ, R13.H0_H0 ;  /* 0x2000000dff147230 */ /* 0x000fe40000004100 */
[----:B------:R-:W-:Y:S01]  /*7e20*/  FFMA.FTZ R50, R14, R29, R26 ;  /* 0x0000001d0e327223 */ /* 0x000fe2000001001a */
[----:B------:R-:W-:-:S02]  /*7e30*/  HADD2.F32 R4, -RZ, R7.H0_H0 ;  /* 0x20000007ff047230 */ /* 0x000fc40000004100 */
[----:B------:R-:W-:Y:S01]  /*7e40*/  FFMA.FTZ R48, R14, R21, -R51 ;  /* 0x000000150e307223 */ /* 0x000fe20000010833 */
[----:B------:R-:W-:Y:S02]  /*7e50*/  HADD2.F32 R26, -RZ, R13.H1_H1 ;  /* 0x3000000dff1a7230 */ /* 0x000fe40000004100 */
[----:B------:R-:W-:Y:S02]  /*7e60*/  HADD2.F32 R7, -RZ, R7.H1_H1 ;  /* 0x30000007ff077230 */ /* 0x000fe40000004100 */
[C---:B------:R-:W-:Y:S01]  /*7e70*/  FMUL.FTZ R46, R4.reuse, R20 ;  /* 0x00000014042e7220 */ /* 0x040fe20000410000 */
[----:B------:R-:W-:Y:S02]  /*7e80*/  HADD2.F32 R14, -RZ, R3.H1_H1 ;  /* 0x30000003ff0e7230 */ /* 0x000fe40000004100 */
[----:B------:R-:W-:Y:S01]  /*7e90*/  FMUL.FTZ R13, R4, R8 ;  /* 0x00000008040d7220 */ /* 0x000fe20000410000 */
[--C-:B------:R-:W-:Y:S02]  /*7ea0*/  HADD2.F32 R3, -RZ, R5.reuse.H0_H0 ;  /* 0x20000005ff037230 */ /* 0x100fe40000004100 */
[----:B------:R-:W-:Y:S01]  /*7eb0*/  FMUL.FTZ R4, R7, R26 ;  /* 0x0000001a07047220 */ /* 0x000fe20000410000 */
[----:B------:R-:W-:-:S02]  /*7ec0*/  HADD2.F32 R5, -RZ, R5.H1_H1 ;  /* 0x30000005ff057230 */ /* 0x000fc40000004100 */
[----:B------:R-:W-:Y:S01]  /*7ed0*/  FMUL.FTZ R7, R7, R14 ;  /* 0x0000000e07077220 */ /* 0x000fe20000410000 */
[----:B------:R-:W-:Y:S01]  /*7ee0*/  F2FP.SATFINITE.E4M3.F32.PACK_AB_MERGE_C R39, R48, R39, RZ ;  /* 0x000000273027723e */ /* 0x000fe200048070ff */
[C---:B------:R-:W-:Y:S01]  /*7ef0*/  FFMA.FTZ R46, R3.reuse, R8, -R46 ;  /* 0x00000008032e7223 */ /* 0x040fe2000001082e */
[----:B------:R-:W-:Y:S01]  /*7f00*/  FFMA.FTZ R13, R3, R20, R13 ;  /* 0x00000014030d7223 */ /* 0x000fe2000001000d */
[C---:B------:R-:W-:Y:S01]  /*7f10*/  FFMA.FTZ R3, R5.reuse, R14, -R4 ;  /* 0x0000000e05037223 */ /* 0x040fe20000010804 */
[----:B------:R-:W-:Y:S01]  /*7f20*/  FFMA.FTZ R26, R5, R26, R7 ;  /* 0x0000001a051a7223 */ /* 0x000fe20000010007 */
[----:B------:R-:W-:Y:S02]  /*7f30*/  F2FP.SATFINITE.E4M3.F32.PACK_AB_MERGE_C R5, R25, R12, RZ ;  /* 0x0000000c1905723e */ /* 0x000fe400048070ff */
[----:B------:R-:W-:Y:S02]  /*7f40*/  F2FP.SATFINITE.E4M3.F32.PACK_AB_MERGE_C R7, R36, R33, RZ ;  /* 0x000000212407723e */ /* 0x000fe400048070ff */
[----:B------:R-:W-:-:S02]  /*7f50*/  F2FP.SATFINITE.E4M3.F32.PACK_AB_MERGE_C R4, R45, R38, RZ ;  /* 0x000000262d04723e */ /* 0x000fc400048070ff */
[----:B------:R-:W-:Y:S02]  /*7f60*/  F2FP.SATFINITE.E4M3.F32.PACK_AB_MERGE_C R8, R44, R47, RZ ;  /* 0x0000002f2c08723e */ /* 0x000fe400048070ff */
[----:B------:R-:W-:Y:S02]  /*7f70*/  F2FP.SATFINITE.E4M3.F32.PACK_AB_MERGE_C R49, R50, R49, RZ ;  /* 0x000000313231723e */ /* 0x000fe400048070ff */
[----:B------:R-:W-:Y:S02]  /*7f80*/  F2FP.SATFINITE.E4M3.F32.PACK_AB_MERGE_C R5, R11, R6, R5 ;  /* 0x000000060b05723e */ /* 0x000fe40004807005 */
[----:B------:R-:W-:Y:S02]  /*7f90*/  F2FP.SATFINITE.E4M3.F32.PACK_AB_MERGE_C R7, R30, R27, R7 ;  /* 0x0000001b1e07723e */ /* 0x000fe40004807007 */
[----:B------:R-:W-:Y:S02]  /*7fa0*/  F2FP.SATFINITE.E4M3.F32.PACK_AB_MERGE_C R4, R42, R43, R4 ;  /* 0x0000002b2a04723e */ /* 0x000fe40004807004 */
[----:B------:R-:W-:-:S02]  /*7fb0*/  F2FP.SATFINITE.E4M3.F32.PACK_AB_MERGE_C R6, R3, R46, R39 ;  /* 0x0000002e0306723e */ /* 0x000fc40004807027 */
[----:B------:R-:W-:Y:S02]  /*7fc0*/  F2FP.SATFINITE.E4M3.F32.PACK_AB_MERGE_C R11, R31, R24, R34 ;  /* 0x000000181f0b723e */ /* 0x000fe40004807022 */
[----:B------:R-:W-:Y:S01]  /*7fd0*/  F2FP.SATFINITE.E4M3.F32.PACK_AB_MERGE_C R8, R40, R41, R8 ;  /* 0x000000292808723e */ /* 0x000fe20004807008 */
[----:B------:R0:W-:Y:S01]  /*7fe0*/  STS.128 [R52+0xb000], R4 ;  /* 0x00b0000434007388 */ /* 0x0001e20000000c00 */
[----:B------:R-:W-:-:S05]  /*7ff0*/  F2FP.SATFINITE.E4M3.F32.PACK_AB_MERGE_C R10, R26, R13, R49 ;  /* 0x0000000d1a0a723e */ /* 0x000fca0004807031 */
[----:B------:R0:W-:Y:S02]  /*8000*/  STS.128 [R0+0xb000], R8 ;  /* 0x00b0000800007388 */ /* 0x0001e40000000c00 */
.L_x_374:
[----:B------:R-:W-:Y:S05]  /*8010*/  BSYNC B0 ;  /* 0x0000000000007941 */ /* 0x000fea0003800000 */
.L_x_367:
[----:B------:R-:W-:Y:S01]  /*8020*/  @!PT LDS RZ, [RZ] ;  /* 0x00000000fffff984 */ /* 0x000fe20000000800 */
[----:B------:R-:W-:Y:S01]  /*8030*/  @!PT LDS RZ, [RZ] ;  /* 0x00000000fffff984 */ /* 0x000fe20000000800 */
[----:B------:R-:W-:Y:S01]  /*8040*/  @!PT LDS RZ, [RZ] ;  /* 0x00000000fffff984 */ /* 0x000fe20000000800 */
[----:B------:R-:W-:Y:S01]  /*8050*/  @!PT LDS RZ, [RZ] ;  /* 0x00000000fffff984 */ /* 0x000fe20000000800 */
[----:B------:R1:W-:Y:S06]  /*8060*/  MEMBAR.ALL.CTA ;  /* 0x0000000000007992 */ /* 0x0003ec0000008000 */
[----:B-1----:R-:W1:Y:S01]  /*8070*/  FENCE.VIEW.ASYNC.S ;  /* 0x00000000000073c6 */ /* 0x002e620000000000 */
[----:B------:R-:W-:Y:S05]  /*8080*/  WARPSYNC.ALL ;  /* 0x0000000000007948 */ /* 0x000fea0003800000 */
[----:B-1----:R-:W-:Y:S06]  /*8090*/  BAR.SYNC.DEFER_BLOCKING 0xd, 0x180 ;  /* 0x0346000000007b1d */ /* 0x002fec0000010000 */
.L_x_364:
[----:B0--3--:R-:W3:Y:S02]  /*80a0*/  LDL R0, [R1+0x8] ;  /* 0x0000080001007983 */ /* 0x009ee40000100800 */
[----:B---3--:R-:W-:-:S13]  /*80b0*/  ISETP.NE.AND P0, PT, R0, 0x3, PT ;  /* 0x000000030000780c */ /* 0x008fda0003f05270 */
[----:B------:R-:W-:Y:S05]  /*80c0*/  @!P0 BRA `(.L_x_382) ;  /* 0x0000000000048947 */ /* 0x000fea0003800000 */
[----:B------:R-:W-:Y:S01]  /*80d0*/  BPT.TRAP 0x1 ;  /* 0x000000040000795c */ /* 0x000fe20000300000 */
.L_x_382:
[----:B-1--4-:R-:W3:Y:S04]  /*80e0*/  LDL R3, [R1+0x4] ;  /* 0x0000040001037983 */ /* 0x012ee80000100800 */
[----:B------:R-:W4:Y:S01]  /*80f0*/  LDL R0, [R1+0xc] ;  /* 0x00000c0001007983 */ /* 0x000f220000100800 */
[----:B---3--:R-:W-:Y:S01]  /*8100*/  IMAD R3, R3, 0x8, R16 ;  /* 0x0000000803037824 */ /* 0x008fe200078e0210 */
[----:B----45:R-:W-:-:S04]  /*8110*/  SHF.L.U32 R6, R0, 0x1f, RZ ;  /* 0x0000001f00067819 */ /* 0x030fc800000006ff */
[----:B------:R0:W1:Y:S01]  /*8120*/  SYNCS.PHASECHK.TRANS64.TRYWAIT P1, [R3+URZ+0x13230], R6 ;  /* 0x01323006030075a7 */ /* 0x000062000802017f */
[----:B------:R-:W-:Y:S05]  /*8130*/  @!P0 BRA `(.L_x_383) ;  /* 0x0000000000048947 */ /* 0x000fea0003800000 */
[----:B------:R-:W-:Y:S01]  /*8140*/  BPT.TRAP 0x1 ;  /* 0x000000040000795c */ /* 0x000fe20000300000 */
.L_x_383:
[----:B------:R-:W-:Y:S01]  /*8150*/  VIADD R0, R16, 0xe000 ;  /* 0x0000e00010007836 */ /* 0x000fe20000000000 */
[----:B------:R-:W-:Y:S01]  /*8160*/  LOP3.LUT R4, R32, 0x10000, RZ, 0xfc, !PT ;  /* 0x0001000020047812 */ /* 0x000fe200078efcff */
[----:B------:R-:W-:-:S03]  /*8170*/  IMAD.MOV.U32 R5, RZ, RZ, -0x7fffffe0 ;  /* 0x80000020ff057424 */ /* 0x000fc600078e00ff */
[----:B------:R-:W-:-:S04]  /*8180*/  SHF.R.U32.HI R0, RZ, 0x4, R0 ;  /* 0x00000004ff007819 */ /* 0x000fc80000011600 */
[----:B------:R-:W-:-:S04]  /*8190*/  LOP3.LUT R0, R0, 0x3fff, RZ, 0xc0, !PT ;  /* 0x00003fff00007812 */ /* 0x000fc800078ec0ff */
[----:B------:R-:W-:-:S05]  /*81a0*/  LOP3.LUT R0, R0, 0x10000, RZ, 0xfc, !PT ;  /* 0x0001000000007812 */ /* 0x000fca00078efcff */
[----:B------:R3:W-:Y:S01]  /*81b0*/  STL [R1+0x20], R0 ;  /* 0x0000200001007387 */ /* 0x0007e20000100800 */
[----:B-1----:R-:W-:Y:S05]  /*81c0*/  @P1 BRA `(.L_x_384) ;  /* 0x0000000000081947 */ /* 0x002fea0003800000 */
[----:B------:R-:W1:Y:S02]  /*81d0*/  SYNCS.PHASECHK.TRANS64.TRYWAIT P1, [R3+URZ+0x13230], R6 ;  /* 0x01323006030075a7 */ /* 0x000e64000802017f */
[----:B-1----:R-:W-:Y:S05]  /*81e0*/  @!P1 BRA `(.L_x_385) ;  /* 0x000000e800649947 */ /* 0x002fea0003800000 */
.L_x_384:
[----:B---3--:R-:W3:Y:S04]  /*81f0*/  LDL R0, [R1+0x20] ;  /* 0x0000200001007983 */ /* 0x008ee80000100800 */
[----:B------:R-:W3:Y:S01]  /*8200*/  LDL R106, [R1+0x4] ;  /* 0x00000400016a7983 */ /* 0x000ee20000100800 */
[----:B------:R-:W-:Y:S01]  /*8210*/  IMAD.MOV.U32 R9, RZ, RZ, -0x7fffffe0 ;  /* 0x80000020ff097424 */ /* 0x000fe200078e00ff */
[----:B------:R-:W-:Y:S05]  /*8220*/  WARPSYNC.ALL ;  /* 0x0000000000007948 */ /* 0x000fea0003800000 */
[----:B------:R-:W-:-:S02]  /*8230*/  R2UR UR4, R4 ;  /* 0x00000000040472ca */ /* 0x000fc400000e0000 */
[----:B------:R-:W-:Y:S02]  /*8240*/  R2UR UR5, R5 ;  /* 0x00000000050572ca */ /* 0x000fe400000e0000 */
[----:B------:R-:W-:Y:S01]  /*8250*/  R2UR UR7, R9 ;  /* 0x00000000090772ca */ /* 0x000fe200000e0000 */
[----:B------:R-:W-:Y:S01]  /*8260*/  WARPGROUP.ARRIVE ;  /* 0x00000000000079c5 */ /* 0x000fe20000000000 */
[----:B------:R-:W-:Y:S01]  /*8270*/  IMAD.MOV.U32 R7, RZ, RZ, -0x7fffffe0 ;  /* 0x80000020ff077424 */ /* 0x000fe200078e00ff */
[----:B--2---:R-:W-:Y:S01]  /*8280*/  P2R R14, PR, RZ, 0x1 ;  /* 0x00000001ff0e7803 */ /* 0x004fe20000000000 */
[----:B------:R-:W-:Y:S01]  /*8290*/  IMAD.MOV.U32 R11, RZ, RZ, -0x7fffffe0 ;  /* 0x80000020ff0b7424 */ /* 0x000fe200078e00ff */
[C---:B------:R-:W-:Y:S02]  /*82a0*/  R2UR UR8, R4.reuse ;  /* 0x00000000040872ca */ /* 0x040fe400000e0000 */
[----:B------:R-:W-:Y:S02]  /*82b0*/  R2UR UR9, R5 ;  /* 0x00000000050972ca */ /* 0x000fe400000e0000 */
[----:B------:R-:W-:Y:S01]  /*82c0*/  R2UR UR11, R11 ;  /* 0x000000000b0b72ca */ /* 0x000fe200000e0000 */
[----:B------:R-:W-:Y:S01]  /*82d0*/  IMAD.MOV.U32 R13, RZ, RZ, -0x7fffffe0 ;  /* 0x80000020ff0d7424 */ /* 0x000fe200078e00ff */
[----:B------:R-:W-:-:S02]  /*82e0*/  R2UR UR12, R4 ;  /* 0x00000000040c72ca */ /* 0x000fc400000e0000 */
[----:B------:R-:W-:Y:S02]  /*82f0*/  R2UR UR13, R5 ;  /* 0x00000000050d72ca */ /* 0x000fe400000e0000 */
[----:B------:R-:W-:Y:S01]  /*8300*/  R2UR UR15, R13 ;  /* 0x000000000d0f72ca */ /* 0x000fe200000e0000 */
[----:B---3--:R-:W-:Y:S02]  /*8310*/  IMAD R8, R106, 0x280, R0 ;  /* 0x000002806a087824 */ /* 0x008fe400078e0200 */
[----:B------:R-:W2:Y:S01]  /*8320*/  LDL R0, [R1+0x54] ;  /* 0x0000540001007983 */ /* 0x000ea20000100800 */
[----:B------:R-:W-:Y:S02]  /*8330*/  IMAD.MOV.U32 R21, RZ, RZ, -0x7fffffe0 ;  /* 0x80000020ff157424 */ /* 0x000fe400078e00ff */
[C---:B------:R-:W-:Y:S01]  /*8340*/  R2UR UR6, R8.reuse ;  /* 0x00000000080672ca */ /* 0x040fe200000e0000 */
[C---:B01----:R-:W-:Y:S01]  /*8350*/  VIADD R6, R8.reuse, 0x80 ;  /* 0x0000008008067836 */ /* 0x043fe20000000000 */
[----:B------:R-:W0:Y:S01]  /*8360*/  S2R R108, SR_TID.X ;  /* 0x00000000006c7919 */ /* 0x000e220000002100 */
[C---:B------:R-:W-:Y:S01]  /*8370*/  VIADD R10, R8.reuse, 0x180 ;  /* 0x00000180080a7836 */ /* 0x040fe20000000000 */
[----:B------:R-:W-:Y:S01]  /*8380*/  R2UR UR19, R21 ;  /* 0x00000000151372ca */ /* 0x000fe200000e0000 */
[----:B------:R-:W-:-:S02]  /*8390*/  VIADD R12, R8, 0x200 ;  /* 0x00000200080c7836 */ /* 0x000fc40000000000 */
[----:B------:R-:W-:Y:S01]  /*83a0*/  VIADD R20, R8, 0x2 ;  /* 0x0000000208147836 */ /* 0x000fe20000000000 */
[----:B------:R-:W-:Y:S01]  /*83b0*/  R2UR UR10, R10 ;  /* 0x000000000a0a72ca */ /* 0x000fe200000e0000 */
[----:B------:R-:W-:Y:S01]  /*83c0*/  VIADD R10, R8, 0x82 ;  /* 0x00000082080a7836 */ /* 0x000fe20000000000 */
[----:B------:R-:W-:Y:S01]  /*83d0*/  R2UR UR14, R12 ;  /* 0x000000000c0e72ca */ /* 0x000fe200000e0000 */
[----:B------:R-:W-:Y:S01]  /*83e0*/  IMAD.MOV.U32 R11, RZ, RZ, -0x7fffffe0 ;  /* 0x80000020ff0b7424 */ /* 0x000fe200078e00ff */
[----:B------:R-:W-:Y:S01]  /*83f0*/  R2UR UR18, R20 ;  /* 0x00000000141272ca */ /* 0x000fe200000e0000 */
[----:B------:R-:W-:Y:S01]  /*8400*/  QGMMA.64x32x32.F32.E4M3.E4M3 R88, gdesc[UR4], RZ, !UPT, gsb0 ;  /* 0x00600000045879f3 */ /* 0x000fe2000c0008ff */
[----:B------:R-:W-:Y:S01]  /*8410*/  R2UR UR4, R4 ;  /* 0x00000000040472ca */ /* 0x000fe200000e0000 */
[----:B------:R-:W-:Y:S01]  /*8420*/  IMAD.MOV.U32 R9, RZ, RZ, -0x7fffffe0 ;  /* 0x80000020ff097424 */ /* 0x000fe200078e00ff */
[----:B------:R-:W-:Y:S02]  /*8430*/  R2UR UR5, R5 ;  /* 0x00000000050572ca */ /* 0x000fe400000e0000 */
[----:B------:R-:W-:Y:S01]  /*8440*/  R2UR UR6, R6 ;  /* 0x00000000060672ca */ /* 0x000fe200000e0000 */
[----:B------:R-:W-:Y:S01]  /*8450*/  VIADD R6, R8, 0x100 ;  /* 0x0000010008067836 */ /* 0x000fe20000000000 */
[----:B------:R-:W-:Y:S01]  /*8460*/  R2UR UR7, R7 ;  /* 0x00000000070772ca */ /* 0x000fe200000e0000 */
[----:B------:R-:W-:Y:S01]  /*8470*/  IMAD.MOV.U32 R7, RZ, RZ, -0x7fffffe0 ;  /* 0x80000020ff077424 */ /* 0x000fe200078e00ff */
[----:B0-----:R-:W-:Y:S01]  /*8480*/  LOP3.LUT R108, R108, 0x7f, RZ, 0xc0, !PT ;  /* 0x0000007f6c6c7812 */ /* 0x001fe200078ec0ff */
[----:B------:R-:W-:-:S02]  /*8490*/  WARPGROUP.DEPBAR.LE gsb0, 0x0 ;  /* 0x00008000000079c5 */ /* 0x000fc40000010000 */
[----:B------:R-:W-:-:S08]  /*84a0*/  WARPGROUP.ARRIVE ;  /* 0x00000000000079c5 */ /* 0x000fd00000000000 */
[----:B------:R-:W-:Y:S01]  /*84b0*/  QGMMA.64x32x32.F32.E4M3.E4M3 R72, gdesc[UR4], RZ, !UPT, gsb0 ;  /* 0x00600000044879f3 */ /* 0x000fe2000c0008ff */
[----:B------:R-:W-:Y:S01]  /*84c0*/  R2UR UR6, R6 ;  /* 0x00000000060672ca */ /* 0x000fe200000e0000 */
[C---:B------:R-:W-:Y:S01]  /*84d0*/  VIADD R6, R4.reuse, 0x2 ;  /* 0x0000000204067836 */ /* 0x040fe20000000000 */
[----:B------:R-:W-:Y:S01]  /*84e0*/  R2UR UR7, R7 ;  /* 0x00000000070772ca */ /* 0x000fe200000e0000 */
[----:B------:R-:W-:Y:S01]  /*84f0*/  IMAD.MOV.U32 R7, RZ, RZ, -0x7fffffe0 ;  /* 0x80000020ff077424 */ /* 0x000fe200078e00ff */
[----:B------:R-:W-:Y:S02]  /*8500*/  R2UR UR4, R4 ;  /* 0x00000000040472ca */ /* 0x000fe400000e0000 */
[----:B------:R-:W-:Y:S02]  /*8510*/  R2UR UR5, R5 ;  /* 0x00000000050572ca */ /* 0x000fe400000e0000 */
[----:B------:R-:W-:Y:S02]  /*8520*/  R2UR UR16, R6 ;  /* 0x00000000061072ca */ /* 0x000fe400000e0000 */
[----:B------:R-:W-:Y:S01]  /*8530*/  R2UR UR17, R7 ;  /* 0x00000000071172ca */ /* 0x000fe200000e0000 */
[----:B------:R-:W-:-:S02]  /*8540*/  WARPGROUP.DEPBAR.LE gsb0, 0x0 ;  /* 0x00008000000079c5 */ /* 0x000fc40000010000 */
[----:B------:R-:W-:-:S06]  /*8550*/  WARPGROUP.ARRIVE ;  /* 0x00000000000079c5 */ /* 0x000fcc0000000000 */
[----:B------:R-:W-:Y:S01]  /*8560*/  QGMMA.64x32x32.F32.E4M3.E4M3 R56, gdesc[UR4], RZ, !UPT, gsb0 ;  /* 0x00600000043879f3 */ /* 0x000fe2000c0008ff */
[----:B------:R-:W-:Y:S02]  /*8570*/  R2UR UR4, R6 ;  /* 0x00000000060472ca */ /* 0x000fe400000e0000 */
[----:B------:R-:W-:Y:S02]  /*8580*/  R2UR UR5, R7 ;  /* 0x00000000070572ca */ /* 0x000fe400000e0000 */
[----:B------:R-:W-:Y:S01]  /*8590*/  R2UR UR6, R10 ;  /* 0x000000000a0672ca */ /* 0x000fe200000e0000 */
[----:B------:R-:W-:Y:S01]  /*85a0*/  VIADD R10, R8, 0x102 ;  /* 0x00000102080a7836 */ /* 0x000fe20000000000 */
[----:B------:R-:W-:Y:S01]  /*85b0*/  R2UR UR7, R11 ;  /* 0x000000000b0772ca */ /* 0x000fe200000e0000 */
[----:B------:R-:W-:Y:S01]  /*85c0*/  IMAD.MOV.U32 R11, RZ, RZ, -0x7fffffe0 ;  /* 0x80000020ff0b7424 */ /* 0x000fe200078e00ff */
[----:B------:R-:W-:Y:S02]  /*85d0*/  WARPGROUP.DEPBAR.LE gsb0, 0x0 ;  /* 0x00008000000079c5 */ /* 0x000fe40000010000 */
[----:B------:R-:W-:-:S06]  /*85e0*/  WARPGROUP.ARRIVE ;  /* 0x00000000000079c5 */ /* 0x000fcc0000000000 */
[----:B------:R-:W-:Y:S01]  /*85f0*/  QGMMA.64x32x32.F32.E4M3.E4M3 R40, gdesc[UR8], RZ, !UPT, gsb0 ;  /* 0x00600000082879f3 */ /* 0x000fe2000c0008ff */
[----:B------:R-:W-:Y:S02]  /*8600*/  R2UR UR8, R6 ;  /* 0x00000000060872ca */ /* 0x000fe400000e0000 */
[----:B------:R-:W-:Y:S01]  /*8610*/  R2UR UR9, R7 ;  /* 0x00000000070972ca */ /* 0x000fe200000e0000 */
[----:B------:R-:W-:Y:S02]  /*8620*/  WARPGROUP.DEPBAR.LE gsb0, 0x0 ;  /* 0x00008000000079c5 */ /* 0x000fe40000010000 */
[----:B------:R-:W-:-:S06]  /*8630*/  WARPGROUP.ARRIVE ;  /* 0x00000000000079c5 */ /* 0x000fcc0000000000 */
[----:B------:R-:W-:Y:S01]  /*8640*/  QGMMA.64x32x32.F32.E4M3.E4M3 R24, gdesc[UR12], RZ, !UPT, gsb0 ;  /* 0x006000000c1879f3 */ /* 0x000fe2000c0008ff */
        /* <DEDUP_REMOVED lines=11> */
[----:B------:R-:W-:Y:S03]  /*8700*/  QGMMA.64x32x32.F32.E4M3.E4M3 R88, gdesc[UR16], R88, gsb0 ;  /* 0x00600000105879f3 */ /* 0x000fe60008000858 */
[----:B------:R-:W-:Y:S02]  /*8710*/  WARPGROUP.DEPBAR.LE gsb0, 0x0 ;  /* 0x00008000000079c5 */ /* 0x000fe40000010000 */
[----:B------:R-:W-:Y:S01]  /*8720*/  WARPGROUP.ARRIVE ;  /* 0x00000000000079c5 */ /* 0x000fe20000000000 */
[----:B------:R-:W-:Y:S02]  /*8730*/  FSEL R13, R88, -INF , P5 ;  /* 0xff800000580d7808 */ /* 0x000fe40002800000 */
[----:B------:R-:W-:Y:S02]  /*8740*/  FSEL R89, R89, -INF , P6 ;  /* 0xff80000059597808 */ /* 0x000fe40003000000 */
[----:B------:R-:W-:Y:S01]  /*8750*/  FSEL R15, R92, -INF , P1 ;  /* 0xff8000005c0f7808 */ /* 0x000fe20000800000 */
[----:B------:R-:W-:Y:S01]  /*8760*/  QGMMA.64x32x32.F32.E4M3.E4M3 R72, gdesc[UR4], R72, gsb0 ;  /* 0x00600000044879f3 */ /* 0x000fe20008000848 */
[----:B------:R-:W-:Y:S01]  /*8770*/  R2UR UR6, R10 ;  /* 0x000000000a0672ca */ /* 0x000fe200000e0000 */
[----:B------:R-:W-:Y:S01]  /*8780*/  VIADD R10, R8, 0x182 ;  /* 0x00000182080a7836 */ /* 0x000fe20000000000 */
[----:B------:R-:W-:Y:S01]  /*8790*/  R2UR UR7, R11 ;  /* 0x000000000b0772ca */ /* 0x000fe200000e0000 */
[----:B------:R-:W-:Y:S01]  /*87a0*/  IMAD.MOV.U32 R11, RZ, RZ, -0x7fffffe0 ;  /* 0x80000020ff0b7424 */ /* 0x000fe200078e00ff */
[----:B------:R-:W-:Y:S01]  /*87b0*/  R2UR UR4, R6 ;  /* 0x00000000060472ca */ /* 0x000fe200000e0000 */
[----:B------:R-:W-:Y:S01]  /*87c0*/  VIADD R8, R8, 0x202 ;  /* 0x0000020208087836 */ /* 0x000fe20000000000 */
[----:B------:R-:W-:Y:S01]  /*87d0*/  R2UR UR5, R7 ;  /* 0x00000000070572ca */ /* 0x000fe200000e0000 */
[----:B------:R-:W2:Y:S01]  /*87e0*/  LDL R92, [R1+0x1c] ;  /* 0x00001c00015c7983 */ /* 0x000ea20000100800 */
[----:B------:R-:W-:-:S02]  /*87f0*/  R2UR UR10, R10 ;  /* 0x000000000a0a72ca */ /* 0x000fc400000e0000 */
[----:B------:R-:W-:Y:S02]  /*8800*/  R2UR UR11, R11 ;  /* 0x000000000b0b72ca */ /* 0x000fe400000e0000 */
[----:B------:R-:W-:Y:S02]  /*8810*/  FMNMX.FTZ R0, R13, R89, !PT ;  /* 0x000000590d007209 */ /* 0x000fe40007810000 */
[----:B------:R-:W-:Y:S02]  /*8820*/  FSEL R93, R93, -INF , P4 ;  /* 0xff8000005d5d7808 */ /* 0x000fe40002000000 */
[----:B------:R-:W-:Y:S02]  /*8830*/  FMNMX.FTZ R0, R15, R0, !PT ;  /* 0x000000000f007209 */ /* 0x000fe40007810000 */
[----:B------:R-:W-:Y:S02]  /*8840*/  FSEL R107, R96, -INF , P3 ;  /* 0xff800000606b7808 */ /* 0x000fe40001800000 */
[----:B------:R-:W-:-:S02]  /*8850*/  FMNMX.FTZ R0, R93, R0, !PT ;  /* 0x000000005d007209 */ /* 0x000fc40007810000 */
[----:B------:R-:W-:Y:S02]  /*8860*/  FSEL R11, R90, -INF , P5 ;  /* 0xff8000005a0b7808 */ /* 0x000fe40002800000 */
[C---:B------:R-:W-:Y:S02]  /*8870*/  ISETP.GT.AND P5, PT, R12.reuse, 0x18, PT ;  /* 0x000000180c00780c */ /* 0x040fe40003fa4270 */
[----:B------:R-:W-:Y:S02]  /*8880*/  FSEL R97, R97, -INF , P2 ;  /* 0xff80000061617808 */ /* 0x000fe40001000000 */
[----:B------:R-:W-:Y:S02]  /*8890*/  FMNMX.FTZ R0, R107, R0, !PT ;  /* 0x000000006b007209 */ /* 0x000fe40007810000 */
[----:B------:R-:W-:Y:S02]  /*88a0*/  FSEL R91, R91, -INF , P6 ;  /* 0xff8000005b5b7808 */ /* 0x000fe40003000000 */
[----:B------:R-:W-:-:S02]  /*88b0*/  ISETP.GT.AND P6, PT, R12, 0x19, PT ;  /* 0x000000190c00780c */ /* 0x000fc40003fc4270 */
[----:B------:R-:W-:Y:S02]  /*88c0*/  FSEL R111, R100, -INF , P5 ;  /* 0xff800000646f7808 */ /* 0x000fe40002800000 */
[----:B------:R-:W-:Y:S02]  /*88d0*/  FMNMX.FTZ R0, R97, R0, !PT ;  /* 0x0000000061007209 */ /* 0x000fe40007810000 */
[----:B------:R-:W-:Y:S02]  /*88e0*/  FSEL R95, R95, -INF , P4 ;  /* 0xff8000005f5f7808 */ /* 0x000fe40002000000 */
[----:B------:R-:W-:Y:S02]  /*88f0*/  FSEL R101, R101, -INF , P6 ;  /* 0xff80000065657808 */ /* 0x000fe40003000000 */
[----:B------:R-:W-:Y:S02]  /*8900*/  ISETP.GT.AND P4, PT, R12, 0x20, PT ;  /* 0x000000200c00780c */ /* 0x000fe40003f84270 */
[----:B------:R-:W-:-:S02]  /*8910*/  FMNMX.FTZ R0, R111, R0, !PT ;  /* 0x000000006f007209 */ /* 0x000fc40007810000 */
[----:B------:R-:W-:Y:S02]  /*8920*/  FSEL R105, R98, -INF , P3 ;  /* 0xff80000062697808 */ /* 0x000fe40001800000 */
[----:B------:R-:W-:Y:S02]  /*8930*/  ISETP.GT.AND P3, PT, R12, 0x21, PT ;  /* 0x000000210c00780c */ /* 0x000fe40003f64270 */
[----:B------:R-:W-:Y:S02]  /*8940*/  FMNMX.FTZ R0, R101, R0, !PT ;  /* 0x0000000065007209 */ /* 0x000fe40007810000 */
        /* <DEDUP_REMOVED lines=10> */
[----:B------:R-:W-:-:S02]  /*89f0*/  R2UR UR7, R9 ;  /* 0x00000000090772ca */ /* 0x000fc400000e0000 */
        /* <DEDUP_REMOVED lines=14> */
[----:B------:R-:W-:Y:S02]  /*8ae0*/  R2UR UR6, R8 ;  /* 0x00000000080672ca */ /* 0x000fe400000e0000 */
[----:B------:R-:W-:Y:S02]  /*8af0*/  R2UR UR4, R6 ;  /* 0x00000000060472ca */ /* 0x000fe400000e0000 */
[----:B------:R-:W-:Y:S02]  /*8b00*/  R2UR UR5, R7 ;  /* 0x00000000070572ca */ /* 0x000fe400000e0000 */
        /* <DEDUP_REMOVED lines=11> */
[----:B------:R-:W-:Y:S01]  /*8bc0*/  FSEL R85, R82, -INF , P6 ;  /* 0xff80000052557808 */ /* 0x000fe20003000000 */
[----:B------:R-:W-:Y:S02]  /*8bd0*/  WARPGROUP.DEPBAR.LE gsb0, 0x0 ;  /* 0x00008000000079c5 */ /* 0x000fe40000010000 */
[----:B------:R-:W-:Y:S01]  /*8be0*/  WARPGROUP.ARRIVE ;  /* 0x00000000000079c5 */ /* 0x000fe20000000000 */
[----:B------:R-:W-:-:S02]  /*8bf0*/  FSEL R125, R56, -INF , P1 ;  /* 0xff800000387d7808 */ /* 0x000fc40000800000 */
[C---:B------:R-:W-:Y:S02]  /*8c00*/  ISETP.GT.AND P6, PT, R12.reuse, 0x48, PT ;  /* 0x000000480c00780c */ /* 0x040fe40003fc4270 */
[----:B------:R-:W-:Y:S01]  /*8c10*/  FSEL R57, R57, -INF , P2 ;  /* 0xff80000039397808 */ /* 0x000fe20001000000 */
[----:B------:R-:W-:Y:S01]  /*8c20*/  QGMMA.64x32x32.F32.E4M3.E4M3 R40, gdesc[UR8], R40, gsb0 ;  /* 0x00600000082879f3 */ /* 0x000fe20008000828 */
        /* <DEDUP_REMOVED lines=23> */
[----:B------:R-:W-:Y:S02]  /*8da0*/  FSEL R69, R69, -INF , P2 ;  /* 0xff80000045457808 */ /* 0x000fe40001000000 */
[----:B------:R-:W-:Y:S02]  /*8db0*/  FMNMX.FTZ R0, R135, R0, !PT ;  /* 0x0000000087007209 */ /* 0x000fe40007810000 */
[----:B------:R-:W-:Y:S02]  /*8dc0*/  FSEL R63, R63, -INF , P5 ;  /* 0xff8000003f3f7808 */ /* 0x000fe40002800000 */
[----:B------:R-:W-:Y:S02]  /*8dd0*/  ISETP.GT.AND P5, PT, R12, 0x61, PT ;  /* 0x000000610c00780c */ /* 0x000fe40003fa4270 */
[----:B------:R-:W-:-:S02]  /*8de0*/  FMNMX.FTZ R0, R69, R0, !PT ;  /* 0x0000000045007209 */ /* 0x000fc40007810000 */
        /* <DEDUP_REMOVED lines=25> */
[----:B------:R-:W-:Y:S02]  /*8f80*/  FMNMX.FTZ R0, R49, R0, !PT ;  /* 0x0000000031007209 */ /* 0x000fe40007810000 */
[----:B------:R-:W-:-:S02]  /*8f90*/  FSEL R43, R43, -INF , P5 ;  /* 0xff8000002b2b7808 */ /* 0x000fc40002800000 */
[C---:B------:R-:W-:Y:S02]  /*8fa0*/  ISETP.GT.AND P5, PT, R12.reuse, 0x80, PT ;  /* 0x000000800c00780c */ /* 0x040fe40003fa4270 */
[----:B------:R-:W-:Y:S02]  /*8fb0*/  FSEL R53, R53, -INF , P0 ;  /* 0xff80000035357808 */ /* 0x000fe40000000000 */
[----:B------:R-:W-:Y:S02]  /*8fc0*/  FMNMX.FTZ R0, R153, R0, !PT ;  /* 0x0000000099007209 */ /* 0x000fe40007810000 */
[----:B------:R-:W-:Y:S02]  /*8fd0*/  ISETP.GT.AND P0, PT, R12, 0x81, PT ;  /* 0x000000810c00780c */ /* 0x000fe40003f04270 */
[----:B------:R-:W-:Y:S02]  /*8fe0*/  FMNMX.FTZ R0, R53, R0, !PT ;  /* 0x0000000035007209 */ /* 0x000fe40007810000 */
[----:B------:R-:W-:-:S02]  /*8ff0*/  FSEL R155, R50, -INF , P1 ;  /* 0xff800000329b7808 */ /* 0x000fc40000800000 */
[C---:B------:R-:W-:Y:S02]  /*9000*/  ISETP.GT.AND P1, PT, R12.reuse, 0x88, PT ;  /* 0x000000880c00780c */ /* 0x040fe40003f24270 */
[----:B------:R-:W-:Y:S02]  /*9010*/  FSEL R51, R51, -INF , P2 ;  /* 0xff80000033337808 */ /* 0x000fe40001000000 */
[C---:B------:R-:W-:Y:S02]  /*9020*/  ISETP.GT.AND P2, PT, R12.reuse, 0x89, PT ;  /* 0x000000890c00780c */ /* 0x040fe40003f44270 */
[----:B------:R-:W-:Y:S02]  /*9030*/  FSEL R47, R47, -INF , P3 ;  /* 0xff8000002f2f7808 */ /* 0x000fe40001800000 */
[----:B------:R-:W-:Y:S01]  /*9040*/  ISETP.GT.AND P3, PT, R12, 0x90, PT ;  /* 0x000000900c00780c */ /* 0x000fe20003f64270 */
[----:B------:R-:W-:Y:S02]  /*9050*/  WARPGROUP.DEPBAR.LE gsb0, 0x0 ;  /* 0x00008000000079c5 */ /* 0x000fe40000010000 */
[----:B------:R-:W-:-:S02]  /*9060*/  FSEL R24, R24, -INF , P5 ;  /* 0xff80000018187808 */ /* 0x000fc40002800000 */
[----:B------:R-:W-:Y:S02]  /*9070*/  FSEL R25, R25, -INF , P0 ;  /* 0xff80000019197808 */ /* 0x000fe40000000000 */
[----:B------:R-:W-:Y:S02]  /*9080*/  FMNMX.FTZ R0, R24, R0, !PT ;  /* 0x0000000018007209 */ /* 0x000fe40007810000 */
[----:B------:R-:W-:Y:S02]  /*9090*/  FSEL R28, R28, -INF , P1 ;  /* 0xff8000001c1c7808 */ /* 0x000fe40000800000 */
[----:B------:R-:W-:Y:S02]  /*90a0*/  FMNMX.FTZ R0, R25, R0, !PT ;  /* 0x0000000019007209 */ /* 0x000fe40007810000 */
[----:B------:R-:W-:Y:S02]  /*90b0*/  FSEL R29, R29, -INF , P2 ;  /* 0xff8000001d1d7808 */ /* 0x000fe40001000000 */
[----:B------:R-:W-:-:S02]  /*90c0*/  FMNMX.FTZ R0, R28, R0, !PT ;  /* 0x000000001c007209 */ /* 0x000fc40007810000 */
[----:B------:R-:W-:Y:S02]  /*90d0*/  FSEL R151, R46, -INF , P4 ;  /* 0xff8000002e977808 */ /* 0x000fe40002000000 */
[----:B------:R-:W-:Y:S02]  /*90e0*/  FSEL R32, R32, -INF , P3 ;  /* 0xff80000020207808 */ /* 0x000fe40001800000 */
[----:B------:R-:W-:Y:S02]  /*90f0*/  FMNMX.FTZ R0, R29, R0, !PT ;  /* 0x000000001d007209 */ /* 0x000fe40007810000 */
[----:B------:R-:W-:Y:S02]  /*9100*/  ISETP.GT.AND P4, PT, R12, 0x91, PT ;  /* 0x000000910c00780c */ /* 0x000fe40003f84270 */
[----:B------:R-:W-:Y:S02]  /*9110*/  FMNMX.FTZ R0, R32, R0, !PT ;  /* 0x0000000020007209 */ /* 0x000fe40007810000 */
[----:B------:R-:W-:-:S02]  /*9120*/  FSEL R8, R33, -INF , P4 ;  /* 0xff80000021087808 */ /* 0x000fc40002000000 */
[----:B------:R-:W-:Y:S02]  /*9130*/  ISETP.GT.AND P5, PT, R12, 0x98, PT ;  /* 0x000000980c00780c */ /* 0x000fe40003fa4270 */
[----:B------:R-:W-:Y:S02]  /*9140*/  FMNMX.FTZ R0, R8, R0, !PT ;  /* 0x0000000008007209 */ /* 0x000fe40007810000 */
[----:B------:R-:W-:Y:S02]  /*9150*/  FSEL R33, R36, -INF , P5 ;  /* 0xff80000024217808 */ /* 0x000fe40002800000 */
[----:B------:R-:W-:Y:S02]  /*9160*/  ISETP.GT.AND P6, PT, R12, 0x99, PT ;  /* 0x000000990c00780c */ /* 0x000fe40003fc4270 */
[----:B------:R-:W-:Y:S02]  /*9170*/  FMNMX.FTZ R0, R33, R0, !PT ;  /* 0x0000000021007209 */ /* 0x000fe40007810000 */
[----:B------:R-:W-:-:S02]  /*9180*/  FSEL R37, R37, -INF , P6 ;  /* 0xff80000025257808 */ /* 0x000fc40003000000 */
[----:B------:R-:W-:Y:S02]  /*9190*/  P2R R40, PR, RZ, 0x2 ;  /* 0x00000002ff287803 */ /* 0x000fe40000000000 */
[----:B------:R-:W-:Y:S02]  /*91a0*/  FMNMX.FTZ R36, R37, R0, !PT ;  /* 0x0000000025247209 */ /* 0x000fe40007810000 */
[----:B------:R-:W-:Y:S02]  /*91b0*/  ISETP.GT.AND P1, PT, R12, 0x79, PT ;  /* 0x000000790c00780c */ /* 0x000fe40003f24270 */
[----:B------:R-:W-:Y:S01]  /*91c0*/  P2R R42, PR, RZ, 0x4 ;  /* 0x00000004ff2a7803 */ /* 0x000fe20000000000 */
[----:B------:R-:W0:Y:S01]  /*91d0*/  SHFL.BFLY PT, R0, R36, 0x2, 0x1f ;  /* 0x0c401f0024007f89 */ /* 0x000e2200000e0000 */
[----:B------:R-:W-:Y:S02]  /*91e0*/  FSEL R55, R55, -INF , P1 ;  /* 0xff80000037377808 */ /* 0x000fe40000800000 */
[----:B------:R-:W-:-:S02]  /*91f0*/  ISETP.NE.AND P1, PT, R40, RZ, PT ;  /* 0x000000ff2800720c */ /* 0x000fc40003f25270 */
[----:B------:R-:W-:Y:S02]  /*9200*/  FMNMX.FTZ R40, R11, R91, !PT ;  /* 0x0000005b0b287209 */ /* 0x000fe40007810000 */
[----:B------:R-:W-:Y:S02]  /*9210*/  ISETP.GT.AND P2, PT, R12, 0x78, PT ;  /* 0x000000780c00780c */ /* 0x000fe40003f44270 */
[----:B------:R-:W-:Y:S02]  /*9220*/  FMNMX.FTZ R40, R21, R40, !PT ;  /* 0x0000002815287209 */ /* 0x000fe40007810000 */
[----:B------:R-:W-:Y:S02]  /*9230*/  FSEL R54, R54, -INF , P2 ;  /* 0xff80000036367808 */ /* 0x000fe40001000000 */
[----:B------:R-:W-:Y:S02]  /*9240*/  ISETP.NE.AND P2, PT, R42, RZ, PT ;  /* 0x000000ff2a00720c */ /* 0x000fe40003f45270 */
[----:B------:R-:W-:-:S02]  /*9250*/  FMNMX.FTZ R42, R95, R40, !PT ;  /* 0x000000285f2a7209 */ /* 0x000fc40007810000 */
[----:B------:R-:W-:Y:S02]  /*9260*/  P2R R44, PR, RZ, 0x8 ;  /* 0x00000008ff2c7803 */ /* 0x000fe40000000000 */
[----:B------:R-:W-:Y:S02]  /*9270*/  FMNMX.FTZ R42, R105, R42, !PT ;  /* 0x0000002a692a7209 */ /* 0x000fe40007810000 */
[----:B------:R-:W-:Y:S02]  /*9280*/  P2R R20, PR, RZ, 0x1 ;  /* 0x00000001ff147803 */ /* 0x000fe40000000000 */
[----:B------:R-:W-:Y:S02]  /*9290*/  FMNMX.FTZ R42, R99, R42, !PT ;  /* 0x0000002a632a7209 */ /* 0x000fe40007810000 */
[----:B0-----:R-:W-:Y:S02]  /*92a0*/  FMNMX.FTZ R46, R36, R0, !PT ;  /* 0x00000000242e7209 */ /* 0x001fe40007810000 */
[----:B------:R-:W-:-:S02]  /*92b0*/  FMNMX.FTZ R42, R109, R42, !PT ;  /* 0x0000002a6d2a7209 */ /* 0x000fc40007810000 */
[----:B------:R-:W-:Y:S01]  /*92c0*/  ISETP.GT.AND P0, PT, R12, 0x80, PT ;  /* 0x000000800c00780c */ /* 0x000fe20003f04270 */
[----:B------:R-:W0:Y:S01]  /*92d0*/  SHFL.BFLY PT, R0, R46, 0x1, 0x1f ;  /* 0x0c201f002e007f89 */ /* 0x000e2200000e0000 */
[----:B------:R-:W-:Y:S02]  /*92e0*/  FSEL R31, R31, -INF , P2 ;  /* 0xff8000001f1f7808 */ /* 0x000fe40001000000 */
[----:B------:R-:W-:Y:S02]  /*92f0*/  FSEL R26, R26, -INF , P0 ;  /* 0xff8000001a1a7808 */ /* 0x000fe40000000000 */
[----:B------:R-:W-:Y:S02]  /*9300*/  ISETP.NE.AND P0, PT, R20, RZ, PT ;  /* 0x000000ff1400720c */ /* 0x000fe40003f05270 */
[----:B------:R-:W-:Y:S02]  /*9310*/  FSEL R35, R35, -INF , P4 ;  /* 0xff80000023237808 */ /* 0x000fe40002000000 */
[----:B------:R-:W-:-:S02]  /*9320*/  FSEL R27, R27, -INF , P0 ;  /* 0xff8000001b1b7808 */ /* 0x000fc40000000000 */
[----:B------:R-:W-:Y:S02]  /*9330*/  ISETP.NE.AND P0, PT, R14, RZ, PT ;  /* 0x000000ff0e00720c */ /* 0x000fe40003f05270 */
[----:B0-----:R-:W-:-:S04]  /*9340*/  FMNMX.FTZ R0, R46, R0, !PT ;  /* 0x000000002e007209 */ /* 0x001fc80007810000 */
[----:B------:R-:W-:Y:S01]  /*9350*/  FSETP.NEU.FTZ.AND P3, PT, R0, -INF , PT ;  /* 0xff8000000000780b */ /* 0x000fe20003f7d000 */
[----:B------:R-:W-:-:S05]  /*9360*/  FFMA.FTZ R10, R2, R0, -8 ;  /* 0xc1000000020a7423 */ /* 0x000fca0000010000 */
[----:B------:R-:W-:Y:S02]  /*9370*/  FSEL R10, R10, RZ, P3 ;  /* 0x000000ff0a0a7208 */ /* 0x000fe40001800000 */
[----:B------:R-:W-:Y:S02]  /*9380*/  ISETP.NE.AND P3, PT, R44, RZ, PT ;  /* 0x000000ff2c00720c */ /* 0x000fe40003f65270 */
[----:B------:R-:W-:Y:S01]  /*9390*/  FMNMX.FTZ R44, R103, R42, !PT ;  /* 0x0000002a672c7209 */ /* 0x000fe20007810000 */
[----:B------:R-:W-:-:S01]  /*93a0*/  FFMA.FTZ R9, R2, R9, -R10 ;  /* 0x0000000902097223 */ /* 0x000fc2000001080a */
[--C-:B------:R-:W-:Y:S01]  /*93b0*/  FFMA.FTZ R36, R2, R111, -R10.reuse ;  /* 0x0000006f02247223 */ /* 0x100fe2000001080a */
[----:B------:R-:W-:Y:S01]  /*93c0*/  FSEL R111, R30, -INF , P1 ;  /* 0xff8000001e6f7808 */ /* 0x000fe20000800000 */
[C-C-:B------:R-:W-:Y:S01]  /*93d0*/  FFMA.FTZ R113, R2.reuse, R113, -R10.reuse ;  /* 0x0000007102717223 */ /* 0x140fe2000001080a */
[----:B------:R-:W-:Y:S01]  /*93e0*/  FMNMX.FTZ R44, R77, R44, !PT ;  /* 0x0000002c4d2c7209 */ /* 0x000fe20007810000 */
[----:B------:R-:W-:Y:S01]  /*93f0*/  MUFU.EX2 R42, R9 ;  /* 0x00000009002a7308 */ /* 0x000fe20000000800 */
[----:B------:R-:W-:-:S01]  /*9400*/  FFMA.FTZ R12, R2, R13, -R10 ;  /* 0x0000000d020c7223 */ /* 0x000fc2000001080a */
[C-C-:B------:R-:W-:Y:S01]  /*9410*/  FFMA.FTZ R13, R2.reuse, R89, -R10.reuse ;  /* 0x00000059020d7223 */ /* 0x140fe2000001080a */
[----:B------:R-:W-:Y:S01]  /*9420*/  FMNMX.FTZ R44, R75, R44, !PT ;  /* 0x0000002c4b2c7209 */ /* 0x000fe20007810000 */
[C-C-:B------:R-:W-:Y:S01]  /*9430*/  FFMA.FTZ R89, R2.reuse, R97, -R10.reuse ;  /* 0x0000006102597223 */ /* 0x140fe2000001080a */
[----:B------:R-:W-:-:S01]  /*9440*/  FFMA.FTZ R97, R2, R115, -R10 ;  /* 0x0000007302617223 */ /* 0x000fc2000001080a */
[----:B------:R-:W-:Y:S01]  /*9450*/  FSEL R115, R38, -INF , P5 ;  /* 0xff80000026737808 */ /* 0x000fe20002800000 */
[----:B------:R-:W-:-:S01]  /*9460*/  FFMA.FTZ R62, R2, R41, -R10 ;  /* 0x00000029023e7223 */ /* 0x000fc2000001080a */
[----:B------:R-:W-:Y:S01]  /*9470*/  FMNMX.FTZ R44, R81, R44, !PT ;  /* 0x0000002c512c7209 */ /* 0x000fe20007810000 */
[----:B------:R0:W-:Y:S01]  /*9480*/  MUFU.EX2 R40, R113 ;  /* 0x0000007100287308 */ /* 0x0001e20000000800 */
[----:B------:R-:W-:Y:S01]  /*9490*/  FSEL R41, R39, -INF , P6 ;  /* 0xff80000027297808 */ /* 0x000fe20003000000 */
[C-C-:B------:R-:W-:Y:S01]  /*94a0*/  FFMA.FTZ R117, R2.reuse, R117, -R10.reuse ;  /* 0x0000007502757223 */ /* 0x140fe2000001080a */
[----:B------:R-:W-:Y:S01]  /*94b0*/  FMNMX.FTZ R46, R79, R44, !PT ;  /* 0x0000002c4f2e7209 */ /* 0x000fe20007810000 */
[C-C-:B------:R-:W-:Y:S01]  /*94c0*/  FFMA.FTZ R14, R2.reuse, R15, -R10.reuse ;  /* 0x0000000f020e7223 */ /* 0x140fe2000001080a */
[----:B------:R-:W-:-:S01]  /*94d0*/  FFMA.FTZ R15, R2, R93, -R10 ;  /* 0x0000005d020f7223 */ /* 0x000fc2000001080a */
[--C-:B------:R-:W-:Y:S01]  /*94e0*/  FFMA.FTZ R20, R2, R107, -R10.reuse ;  /* 0x0000006b02147223 */ /* 0x100fe2000001080a */
[----:B------:R-:W-:Y:S01]  /*94f0*/  FMNMX.FTZ R46, R85, R46, !PT ;  /* 0x0000002e552e7209 */ /* 0x000fe20007810000 */
[----:B------:R1:W-:Y:S01]  /*9500*/  MUFU.EX2 R44, R117 ;  /* 0x00000075002c7308 */ /* 0x0003e20000000800 */
[----:B0-----:R-:W-:Y:S01]  /*9510*/  FSEL R113, R34, -INF , P3 ;  /* 0xff80000022717808 */ /* 0x001fe20001800000 */
[C-C-:B------:R-:W-:Y:S01]  /*9520*/  FFMA.FTZ R93, R2.reuse, R101, -R10.reuse ;  /* 0x00000065025d7223 */ /* 0x140fe2000001080a */
[----:B------:R-:W-:Y:S01]  /*9530*/  FMNMX.FTZ R46, R83, R46, !PT ;  /* 0x0000002e532e7209 */ /* 0x000fe20007810000 */
[C-C-:B------:R-:W-:Y:S01]  /*9540*/  FFMA.FTZ R73, R2.reuse, R73, -R10.reuse ;  /* 0x0000004902497223 */ /* 0x140fe2000001080a */
[----:B------:R-:W-:-:S01]  /*9550*/  FFMA.FTZ R101, R2, R119, -R10 ;  /* 0x0000007702657223 */ /* 0x000fc2000001080a */
[C-C-:B------:R-:W-:Y:S01]  /*9560*/  FFMA.FTZ R121, R2.reuse, R121, -R10.reuse ;  /* 0x0000007902797223 */ /* 0x140fe2000001080a */
[----:B------:R-:W-:Y:S01]  /*9570*/  FMNMX.FTZ R46, R129, R46, !PT ;  /* 0x0000002e812e7209 */ /* 0x000fe20007810000 */
[C-C-:B------:R-:W-:Y:S01]  /*9580*/  FFMA.FTZ R107, R2.reuse, R123, -R10.reuse ;  /* 0x0000007b026b7223 */ /* 0x140fe2000001080a */
[----:B-1----:R-:W-:-:S01]  /*9590*/  FFMA.FTZ R117, R2, R8, -R10 ;  /* 0x0000000802757223 */ /* 0x002fc2000001080a */
[C-C-:B------:R-:W-:Y:S01]  /*95a0*/  FFMA.FTZ R8, R2.reuse, R33, -R10.reuse ;  /* 0x0000002102087223 */ /* 0x140fe2000001080a */
[----:B------:R-:W-:Y:S01]  /*95b0*/  FMNMX.FTZ R48, R87, R46, !PT ;  /* 0x0000002e57307209 */ /* 0x000fe20007810000 */
[C-C-:B------:R-:W-:Y:S01]  /*95c0*/  FFMA.FTZ R125, R2.reuse, R125, -R10.reuse ;  /* 0x0000007d027d7223 */ /* 0x140fe2000001080a */
[----:B------:R-:W-:-:S01]  /*95d0*/  FFMA.FTZ R57, R2, R57, -R10 ;  /* 0x0000003902397223 */ /* 0x000fc2000001080a */
        /* <DEDUP_REMOVED lines=24> */
[----:B------:R-:W-:Y:S01]  /*9760*/  MUFU.EX2 R12, R12 ;  /* 0x0000000c000c7308 */ /* 0x000fe20000000800 */
[----:B------:R-:W-:-:S04]  /*9770*/  FMNMX.FTZ R50, R143, R50, !PT ;  /* 0x000000328f327209 */ /* 0x000fc80007810000 */
[----:B------:R-:W-:-:S03]  /*9780*/  FMNMX.FTZ R52, R71, R50, !PT ;  /* 0x0000003247347209 */ /* 0x000fc60007810000 */
        /* <DEDUP_REMOVED lines=9> */
[----:B------:R-:W0:Y:S01]  /*9820*/  MUFU.EX2 R15, R15 ;  /* 0x0000000f000f7308 */ /* 0x000e220000000800 */
        /* <DEDUP_REMOVED lines=11> */
[----:B------:R-:W1:Y:S01]  /*98e0*/  MUFU.EX2 R93, R93 ;  /* 0x0000005d005d7308 */ /* 0x000e620000000800 */
[----:B------:R-:W-:-:S04]  /*98f0*/  FMNMX.FTZ R58, R115, R58, !PT ;  /* 0x0000003a733a7209 */ /* 0x000fc80007810000 */
[----:B------:R-:W-:Y:S01]  /*9900*/  FMNMX.FTZ R9, R41, R58, !PT ;  /* 0x0000003a29097209 */ /* 0x000fe20007810000 */
[----:B------:R-:W-:-:S02]  /*9910*/  FFMA.FTZ R58, R2, R153, -R10 ;  /* 0x00000099023a7223 */ /* 0x000fc4000001080a */
[----:B------:R-:W-:Y:S02]  /*9920*/  MUFU.EX2 R73, R73 ;  /* 0x0000004900497308 */ /* 0x000fe40000000800 */
[----:B------:R-:W3:Y:S06]  /*9930*/  SHFL.BFLY PT, R60, R9, 0x2, 0x1f ;  /* 0x0c401f00093c7f89 */ /* 0x000eec00000e0000 */
[----:B------:R-:W-:Y:S08]  /*9940*/  MUFU.EX2 R97, R97 ;  /* 0x0000006100617308 */ /* 0x000ff00000000800 */
[----:B------:R-:W-:Y:S08]  /*9950*/  MUFU.EX2 R101, R101 ;  /* 0x0000006500657308 */ /* 0x000ff00000000800 */
[----:B------:R-:W-:Y:S01]  /*9960*/  MUFU.EX2 R46, R121 ;  /* 0x00000079002e7308 */ /* 0x000fe20000000800 */
[----:B---3--:R-:W-:-:S05]  /*9970*/  FMNMX.FTZ R60, R9, R60, !PT ;  /* 0x0000003c093c7209 */ /* 0x008fca0007810000 */
[----:B------:R-:W3:Y:S02]  /*9980*/  SHFL.BFLY PT, R9, R60, 0x1, 0x1f ;  /* 0x0c201f003c097f89 */ /* 0x000ee400000e0000 */
[----:B------:R-:W-:Y:S08]  /*9990*/  MUFU.EX2 R107, R107 ;  /* 0x0000006b006b7308 */ /* 0x000ff00000000800 */
[----:B------:R-:W-:Y:S08]  /*99a0*/  MUFU.EX2 R48, R125 ;  /* 0x0000007d00307308 */ /* 0x000ff00000000800 */
[----:B------:R-:W-:Y:S01]  /*99b0*/  MUFU.EX2 R57, R57 ;  /* 0x0000003900397308 */ /* 0x000fe20000000800 */
[----:B---3--:R-:W-:-:S07]  /*99c0*/  FMNMX.FTZ R9, R60, R9, !PT ;  /* 0x000000093c097209 */ /* 0x008fce0007810000 */
[----:B------:R-:W-:Y:S01]  /*99d0*/  MUFU.EX2 R50, R127 ;  /* 0x0000007f00327308 */ /* 0x000fe20000000800 */
[----:B------:R-:W-:Y:S01]  /*99e0*/  FSETP.NEU.FTZ.AND P1, PT, R9, -INF , PT ;  /* 0xff8000000900780b */ /* 0x000fe20003f3d000 */
[----:B------:R-:W-:Y:S01]  /*99f0*/  FFMA.FTZ R60, R2, R9, -8 ;  /* 0xc1000000023c7423 */ /* 0x000fe20000010009 */
[----:B0-----:R-:W-:-:S05]  /*9a00*/  F2FP.SATFINITE.E4M3.F32.PACK_AB_MERGE_C R152, R15, R14, RZ ;  /* 0x0000000e0f98723e */ /* 0x001fca00048070ff */
[----:B------:R-:W-:Y:S01]  /*9a10*/  MUFU.EX2 R61, R61 ;  /* 0x0000003d003d7308 */ /* 0x000fe20000000800 */
[----:B------:R-:W-:Y:S02]  /*9a20*/  FSEL R10, R60, RZ, P1 ;  /* 0x000000ff3c0a7208 */ /* 0x000fe40000800000 */
[----:B------:R-:W-:-:S03]  /*9a30*/  ISETP.NE.AND P1, PT, R108, RZ, PT ;  /* 0x000000ff6c00720c */ /* 0x000fc60003f25270 */
[C-C-:B------:R-:W-:Y:S01]  /*9a40*/  FFMA.FTZ R11, R2.reuse, R11, -R10.reuse ;  /* 0x0000000b020b7223 */ /* 0x140fe2000001080a */
[----:B------:R-:W-:-:S01]  /*9a50*/  FFMA.FTZ R60, R2, R91, -R10 ;  /* 0x0000005b023c7223 */ /* 0x000fc2000001080a */
[C-C-:B------:R-:W-:Y:S01]  /*9a60*/  FFMA.FTZ R21, R2.reuse, R21, -R10.reuse ;  /* 0x0000001502157223 */ /* 0x140fe2000001080a */
[----:B------:R-:W-:-:S01]  /*9a70*/  FFMA.FTZ R62, R2, R95, -R10 ;  /* 0x0000005f023e7223 */ /* 0x000fc2000001080a */
[C-C-:B------:R-:W-:Y:S01]  /*9a80*/  FFMA.FTZ R37, R2.reuse, R105, -R10.reuse ;  /* 0x0000006902257223 */ /* 0x140fe2000001080a */
[----:B------:R-:W-:-:S01]  /*9a90*/  FFMA.FTZ R64, R2, R99, -R10 ;  /* 0x0000006302407223 */ /* 0x000fc2000001080a */
[----:B------:R-:W-:Y:S01]  /*9aa0*/  MUFU.EX2 R11, R11 ;  /* 0x0000000b000b7308 */ /* 0x000fe20000000800 */
[----:B------:R-:W-:-:S01]  /*9ab0*/  FFMA.FTZ R82, R2, R71, -R10 ;  /* 0x0000004702527223 */ /* 0x000fc2000001080a */
[C-C-:B------:R-:W-:Y:S01]  /*9ac0*/  FFMA.FTZ R66, R2.reuse, R109, -R10.reuse ;  /* 0x0000006d02427223 */ /* 0x140fe2000001080a */
[----:B------:R-:W-:-:S01]  /*9ad0*/  FFMA.FTZ R91, R2, R103, -R10 ;  /* 0x00000067025b7223 */ /* 0x000fc2000001080a */
[C-C-:B------:R-:W-:Y:S01]  /*9ae0*/  FFMA.FTZ R70, R2.reuse, R81, -R10.reuse ;  /* 0x0000005102467223 */ /* 0x140fe2000001080a */
[----:B------:R-:W-:-:S01]  /*9af0*/  FFMA.FTZ R72, R2, R85, -R10 ;  /* 0x0000005502487223 */ /* 0x000fc2000001080a */
[C-C-:B------:R-:W-:Y:S01]  /*9b00*/  FFMA.FTZ R68, R2.reuse, R77, -R10.reuse ;  /* 0x0000004d02447223 */ /* 0x140fe2000001080a */
[----:B------:R-:W-:-:S01]  /*9b10*/  FFMA.FTZ R75, R2, R75, -R10 ;  /* 0x0000004b024b7223 */ /* 0x000fc2000001080a */
[----:B------:R-:W0:Y:S01]  /*9b20*/  MUFU.EX2 R60, R60 ;  /* 0x0000003c003c7308 */ /* 0x000e220000000800 */
[----:B------:R-:W-:-:S01]  /*9b30*/  FFMA.FTZ R74, R2, R129, -R10 ;  /* 0x00000081024a7223 */ /* 0x000fc2000001080a */
[C-C-:B------:R-:W-:Y:S01]  /*9b40*/  FFMA.FTZ R76, R2.reuse, R133, -R10.reuse ;  /* 0x00000085024c7223 */ /* 0x140fe2000001080a */
[----:B------:R-:W-:-:S01]  /*9b50*/  FFMA.FTZ R59, R2, R59, -R10 ;  /* 0x0000003b023b7223 */ /* 0x000fc2000001080a */
[C-C-:B------:R-:W-:Y:S01]  /*9b60*/  FFMA.FTZ R78, R2.reuse, R137, -R10.reuse ;  /* 0x00000089024e7223 */ /* 0x140fe2000001080a */
[----:B-1----:R-:W-:Y:S01]  /*9b70*/  F2FP.SATFINITE.E4M3.F32.PACK_AB_MERGE_C R154, R93, R36, RZ ;  /* 0x000000245d9a723e */ /* 0x002fe200048070ff */
[----:B------:R-:W-:-:S02]  /*9b80*/  FFMA.FTZ R80, R2, R67, -R10 ;  /* 0x0000004302507223 */ /* 0x000fc4000001080a */
[----:B------:R-:W1:Y:S01]  /*9b90*/  MUFU.EX2 R21, R21 ;  /* 0x0000001500157308 */ /* 0x000e620000000800 */
[----:B------:R-:W-:-:S01]  /*9ba0*/  FADD.FTZ R71, R12, R13 ;  /* 0x0000000d0c477221 */ /* 0x000fc20000010000 */
[C-C-:B------:R-:W-:Y:S01]  /*9bb0*/  FFMA.FTZ R81, R2.reuse, R87, -R10.reuse ;  /* 0x0000005702517223 */ /* 0x140fe2000001080a */
[----:B------:R-:W-:-:S01]  /*9bc0*/  FFMA.FTZ R77, R2, R79, -R10 ;  /* 0x0000004f024d7223 */ /* 0x000fc2000001080a */
[----:B------:R-:W-:-:S04]  /*9bd0*/  FFMA.FTZ R79, R2, R83, -R10 ;  /* 0x00000053024f7223 */ /* 0x000fc8000001080a */
[----:B------:R-:W3:Y:S01]  /*9be0*/  MUFU.EX2 R62, R62 ;  /* 0x0000003e003e7308 */ /* 0x000ee20000000800 */
[----:B------:R-:W-:-:S01]  /*9bf0*/  FADD.FTZ R86, R14, R71 ;  /* 0x000000470e567221 */ /* 0x000fc20000010000 */
[----:B0-----:R-:W-:-:S06]  /*9c00*/  FADD.FTZ R84, R11, R60 ;  /* 0x0000003c0b547221 */ /* 0x001fcc0000010000 */
[----:B------:R-:W0:Y:S01]  /*9c10*/  MUFU.EX2 R37, R37 ;  /* 0x0000002500257308 */ /* 0x000e220000000800 */
[----:B------:R-:W-:Y:S02]  /*9c20*/  @!P1 VIADD R71, R3, 0x13240 ;  /* 0x0001324003479836 */ /* 0x000fe40000000000 */
[----:B------:R-:W-:Y:S01]  /*9c30*/  FADD.FTZ R87, R15, R86 ;  /* 0x000000560f577221 */ /* 0x000fe20000010000 */
[----:B-1----:R-:W-:-:S01]  /*9c40*/  FADD.FTZ R85, R21, R84 ;  /* 0x0000005415557221 */ /* 0x002fc20000010000 */
[C-C-:B------:R-:W-:Y:S01]  /*9c50*/  FFMA.FTZ R83, R2.reuse, R63, -R10.reuse ;  /* 0x0000003f02537223 */ /* 0x140fe2000001080a */
[----:B------:R-:W-:-:S02]  /*9c60*/  FFMA.FTZ R63, R2, R141, -R10 ;  /* 0x0000008d023f7223 */ /* 0x000fc4000001080a */
[----:B------:R-:W1:Y:S01]  /*9c70*/  MUFU.EX2 R64, R64 ;  /* 0x0000004000407308 */ /* 0x000e620000000800 */
[----:B------:R-:W-:Y:S01]  /*9c80*/  @!P1 PRMT R71, RZ, 0x654, R71 ;  /* 0x00000654ff479816 */ /* 0x000fe20000000047 */
[----:B------:R-:W-:Y:S01]  /*9c90*/  FADD.FTZ R88, R20, R87 ;  /* 0x0000005714587221 */ /* 0x000fe20000010000 */
[----:B---3--:R-:W-:-:S02]  /*9ca0*/  FADD.FTZ R86, R62, R85 ;  /* 0x000000553e567221 */ /* 0x008fc40000010000 */
[----:B------:R0:W-:Y:S03]  /*9cb0*/  @!P1 SYNCS.ARRIVE.TRANS64.RED.A1T0 RZ, [R71+URZ], RZ ;  /* 0x000000ff47ff99a7 */ /* 0x0001e6000810043f */
[----:B------:R-:W3:Y:S01]  /*9cc0*/  MUFU.EX2 R66, R66 ;  /* 0x0000004200427308 */ /* 0x000ee20000000800 */
[----:B------:R-:W-:-:S07]  /*9cd0*/  FADD.FTZ R85, R89, R88 ;  /* 0x0000005859557221 */ /* 0x000fce0000010000 */
[----:B------:R-:W4:Y:S01]  /*9ce0*/  MUFU.EX2 R91, R91 ;  /* 0x0000005b005b7308 */ /* 0x000f220000000800 */
[----:B0-----:R-:W-:-:S01]  /*9cf0*/  FADD.FTZ R71, R37, R86 ;  /* 0x0000005625477221 */ /* 0x001fc20000010000 */
[----:B------:R-:W-:-:S06]  /*9d00*/  FADD.FTZ R88, R36, R85 ;  /* 0x0000005524587221 */ /* 0x000fcc0000010000 */
[----:B------:R-:W0:Y:S01]  /*9d10*/  MUFU.EX2 R68, R68 ;  /* 0x0000004400447308 */ /* 0x000e220000000800 */
[----:B-1----:R-:W-:-:S01]  /*9d20*/  FADD.FTZ R71, R64, R71 ;  /* 0x0000004740477221 */ /* 0x002fc20000010000 */
[----:B------:R-:W-:Y:S01]  /*9d30*/  FFMA.FTZ R86, R2, R47, -R10 ;  /* 0x0000002f02567223 */ /* 0x000fe2000001080a */
[----:B------:R-:W-:-:S05]  /*9d40*/  FADD.FTZ R47, R93, R88 ;  /* 0x000000585d2f7221 */ /* 0x000fca0000010000 */
[----:B------:R-:W1:Y:S01]  /*9d50*/  MUFU.EX2 R75, R75 ;  /* 0x0000004b004b7308 */ /* 0x000e620000000800 */
[----:B---3--:R-:W-:-:S01]  /*9d60*/  FADD.FTZ R88, R66, R71 ;  /* 0x0000004742587221 */ /* 0x008fc20000010000 */
[----:B------:R-:W-:-:S06]  /*9d70*/  FADD.FTZ R90, R40, R47 ;  /* 0x0000002f285a7221 */ /* 0x000fcc0000010000 */
[----:B------:R-:W3:Y:S01]  /*9d80*/  MUFU.EX2 R70, R70 ;  /* 0x0000004600467308 */ /* 0x000ee20000000800 */
[----:B----4-:R-:W-:-:S01]  /*9d90*/  FADD.FTZ R47, R91, R88 ;  /* 0x000000585b2f7221 */ /* 0x010fc20000010000 */
[----:B------:R-:W-:Y:S01]  /*9da0*/  FFMA.FTZ R85, R2, R51, -R10 ;  /* 0x0000003302557223 */ /* 0x000fe2000001080a */
[----:B------:R-:W-:-:S05]  /*9db0*/  FADD.FTZ R51, R73, R90 ;  /* 0x0000005a49337221 */ /* 0x000fca0000010000 */
[----:B------:R-:W4:Y:S01]  /*9dc0*/  MUFU.EX2 R77, R77 ;  /* 0x0000004d004d7308 */ /* 0x000f220000000800 */
[----:B0-----:R-:W-:-:S01]  /*9dd0*/  FADD.FTZ R88, R68, R47 ;  /* 0x0000002f44587221 */ /* 0x001fc20000010000 */
[----:B------:R-:W-:Y:S01]  /*9de0*/  FFMA.FTZ R47, R2, R26, -R10 ;  /* 0x0000001a022f7223 */ /* 0x000fe2000001080a */
[----:B------:R-:W-:-:S05]  /*9df0*/  FADD.FTZ R26, R42, R51 ;  /* 0x000000332a1a7221 */ /* 0x000fca0000010000 */
        /* <DEDUP_REMOVED lines=12> */
[----:B------:R-:W-:-:S07]  /*9ec0*/  FADD.FTZ R88, R46, R87 ;  /* 0x000000572e587221 */ /* 0x000fce0000010000 */
[----:B------:R-:W5:Y:S08]  /*9ed0*/  MUFU.EX2 R76, R76 ;  /* 0x0000004c004c7308 */ /* 0x000f700000000800 */
[----:B------:R0:W-:Y:S01]  /*9ee0*/  MUFU.EX2 R54, R86 ;  /* 0x0000005600367308 */ /* 0x0001e20000000800 */
[----:B------:R-:W-:-:S07]  /*9ef0*/  FADD.FTZ R15, R107, R88 ;  /* 0x000000586b0f7221 */ /* 0x000fce0000010000 */
[----:B------:R-:W2:Y:S01]  /*9f00*/  MUFU.EX2 R59, R59 ;  /* 0x0000003b003b7308 */ /* 0x000ea20000000800 */
[----:B0-----:R-:W-:-:S04]  /*9f10*/  FADD.FTZ R86, R72, R27 ;  /* 0x0000001b48567221 */ /* 0x001fc80000010000 */
[----:B-1----:R-:W-:-:S03]  /*9f20*/  FADD.FTZ R87, R79, R86 ;  /* 0x000000564f577221 */ /* 0x002fc60000010000 */
[----:B------:R-:W0:Y:S01]  /*9f30*/  MUFU.EX2 R78, R78 ;  /* 0x0000004e004e7308 */ /* 0x000e220000000800 */
[----:B---3--:R-:W-:-:S01]  /*9f40*/  FADD.FTZ R86, R74, R87 ;  /* 0x000000574a567221 */ /* 0x008fc20000010000 */
[----:B------:R-:W-:Y:S01]  /*9f50*/  FADD.FTZ R36, R48, R15 ;  /* 0x0000000f30247221 */ /* 0x000fe20000010000 */
[----:B------:R-:W-:-:S01]  /*9f60*/  FFMA.FTZ R84, R2, R43, -R10 ;  /* 0x0000002b02547223 */ /* 0x000fc2000001080a */
[----:B------:R-:W-:Y:S01]  /*9f70*/  FFMA.FTZ R67, R2, R143, -R10 ;  /* 0x0000008f02437223 */ /* 0x000fe2000001080a */
[----:B----4-:R-:W-:-:S01]  /*9f80*/  FADD.FTZ R15, R81, R86 ;  /* 0x00000056510f7221 */ /* 0x010fc20000010000 */
[C-C-:B------:R-:W-:Y:S02]  /*9f90*/  FFMA.FTZ R147, R2.reuse, R147, -R10.reuse ;  /* 0x0000009302937223 */ /* 0x140fe4000001080a */
[----:B------:R-:W1:Y:S01]  /*9fa0*/  MUFU.EX2 R83, R83 ;  /* 0x0000005300537308 */ /* 0x000e620000000800 */
[----:B------:R-:W-:-:S01]  /*9fb0*/  FFMA.FTZ R43, R2, R151, -R10 ;  /* 0x00000097022b7223 */ /* 0x000fc2000001080a */
[C-C-:B------:R-:W-:Y:S01]  /*9fc0*/  FFMA.FTZ R155, R2.reuse, R155, -R10.reuse ;  /* 0x0000009b029b7223 */ /* 0x140fe2000001080a */
[----:B------:R-:W-:-:S01]  /*9fd0*/  FFMA.FTZ R55, R2, R55, -R10 ;  /* 0x0000003702377223 */ /* 0x000fc2000001080a */
[C-C-:B------:R-:W-:Y:S01]  /*9fe0*/  FFMA.FTZ R111, R2.reuse, R111, -R10.reuse ;  /* 0x0000006f026f7223 */ /* 0x140fe2000001080a */
[----:B------:R-:W-:-:S01]  /*9ff0*/  FFMA.FTZ R31, R2, R31, -R10 ;  /* 0x0000001f021f7223 */ /* 0x000fc2000001080a */
[C-C-:B------:R-:W-:Y:S01]  /*a000*/  FFMA.FTZ R113, R2.reuse, R113, -R10.reuse ;  /* 0x0000007102717223 */ /* 0x140fe2000001080a */
[----:B------:R-:W-:-:S01]  /*a010*/  FFMA.FTZ R35, R2, R35, -R10 ;  /* 0x0000002302237223 */ /* 0x000fc2000001080a */
[----:B------:R-:W3:Y:S01]  /*a020*/  MUFU.EX2 R52, R131 ;  /* 0x0000008300347308 */ /* 0x000ee20000000800 */
[----:B------:R-:W-:-:S01]  /*a030*/  FFMA.FTZ R115, R2, R115, -R10 ;  /* 0x0000007302737223 */ /* 0x000fc2000001080a */
[----:B------:R-:W-:Y:S01]  /*a040*/  FFMA.FTZ R10, R2, R41, -R10 ;  /* 0x00000029020a7223 */ /* 0x000fe2000001080a */
[----:B------:R-:W-:-:S01]  /*a050*/  FADD.FTZ R41, R57, R36 ;  /* 0x0000002439297221 */ /* 0x000fc20000010000 */
[----:B-----5:R-:W-:-:S04]  /*a060*/  FADD.FTZ R36, R76, R15 ;  /* 0x0000000f4c247221 */ /* 0x020fc80000010000 */
[----:B------:R-:W4:Y:S01]  /*a070*/  MUFU.EX2 R63, R63 ;  /* 0x0000003f003f7308 */ /* 0x000f220000000800 */
[----:B------:R-:W-:Y:S01]  /*a080*/  F2FP.SATFINITE.E4M3.F32.PACK_AB_MERGE_C R153, R62, R21, RZ ;  /* 0x000000153e99723e */ /* 0x000fe200048070ff */
[----:B--2---:R-:W-:Y:S01]  /*a090*/  FADD.FTZ R21, R59, R36 ;  /* 0x000000243b157221 */ /* 0x004fe20000010000 */
[----:B------:R-:W-:-:S05]  /*a0a0*/  F2FP.SATFINITE.E4M3.F32.PACK_AB_MERGE_C R148, R97, R42, RZ ;  /* 0x0000002a6194723e */ /* 0x000fca00048070ff */
[----:B------:R-:W2:Y:S01]  /*a0b0*/  MUFU.EX2 R65, R65 ;  /* 0x0000004100417308 */ /* 0x000ea20000000800 */
[----:B------:R-:W-:-:S01]  /*a0c0*/  FADD.FTZ R42, R50, R41 ;  /* 0x00000029322a7221 */ /* 0x000fc20000010000 */
[----:B------:R-:W-:Y:S01]  /*a0d0*/  F2FP.SATFINITE.E4M3.F32.PACK_AB_MERGE_C R136, R61, R50, RZ ;  /* 0x000000323d88723e */ /* 0x000fe200048070ff */
[----:B0-----:R-:W-:-:S05]  /*a0e0*/  FADD.FTZ R36, R78, R21 ;  /* 0x000000154e247221 */ /* 0x001fca0000010000 */
[----:B------:R-:W0:Y:S01]  /*a0f0*/  MUFU.EX2 R80, R80 ;  /* 0x0000005000507308 */ /* 0x000e220000000800 */
[----:B------:R-:W-:-:S07]  /*a100*/  FADD.FTZ R61, R61, R42 ;  /* 0x0000002a3d3d7221 */ /* 0x000fce0000010000 */
[----:B------:R-:W5:Y:S01]  /*a110*/  MUFU.EX2 R56, R135 ;  /* 0x0000008700387308 */ /* 0x000f620000000800 */
[----:B-1----:R-:W-:-:S01]  /*a120*/  FADD.FTZ R36, R83, R36 ;  /* 0x0000002453247221 */ /* 0x002fc20000010000 */
[----:B---3--:R-:W-:-:S06]  /*a130*/  FADD.FTZ R42, R52, R61 ;  /* 0x0000003d342a7221 */ /* 0x008fcc0000010000 */
[----:B------:R-:W1:Y:S08]  /*a140*/  MUFU.EX2 R69, R69 ;  /* 0x0000004500457308 */ /* 0x000e700000000800 */
[----:B------:R-:W3:Y:S01]  /*a150*/  MUFU.EX2 R67, R67 ;  /* 0x0000004300437308 */ /* 0x000ee20000000800 */
[----:B----4-:R-:W-:-:S07]  /*a160*/  FADD.FTZ R21, R63, R36 ;  /* 0x000000243f157221 */ /* 0x010fce0000010000 */
[----:B------:R-:W4:Y:S01]  /*a170*/  MUFU.EX2 R82, R82 ;  /* 0x0000005200527308 */ /* 0x000f220000000800 */
[----:B--2---:R-:W-:-:S07]  /*a180*/  FADD.FTZ R41, R65, R42 ;  /* 0x0000002a41297221 */ /* 0x004fce0000010000 */
[----:B------:R-:W2:Y:S01]  /*a190*/  MUFU.EX2 R30, R30 ;  /* 0x0000001e001e7308 */ /* 0x000ea20000000800 */
[----:B------:R-:W-:Y:S01]  /*a1a0*/  F2FP.SATFINITE.E4M3.F32.PACK_AB_MERGE_C R152, R13, R12, R152 ;  /* 0x0000000c0d98723e */ /* 0x000fe20004807098 */
[----:B0-----:R-:W-:-:S06]  /*a1b0*/  FADD.FTZ R12, R80, R21 ;  /* 0x00000015500c7221 */ /* 0x001fcc0000010000 */
[----:B------:R-:W0:Y:S01]  /*a1c0*/  MUFU.EX2 R3, R147 ;  /* 0x0000009300037308 */ /* 0x000e220000000800 */
[----:B-----5:R-:W-:-:S01]  /*a1d0*/  FADD.FTZ R42, R56, R41 ;  /* 0x00000029382a7221 */ /* 0x020fc20000010000 */
[----:B-1----:R-:W-:Y:S01]  /*a1e0*/  F2FP.SATFINITE.E4M3.F32.PACK_AB_MERGE_C R138, R69, R56, RZ ;  /* 0x00000038458a723e */ /* 0x002fe200048070ff */
[----:B---3--:R-:W-:-:S05]  /*a1f0*/  FADD.FTZ R13, R67, R12 ;  /* 0x0000000c430d7221 */ /* 0x008fca0000010000 */
[----:B------:R-:W1:Y:S01]  /*a200*/  MUFU.EX2 R84, R84 ;  /* 0x0000005400547308 */ /* 0x000e620000000800 */
[----:B------:R-:W-:-:S07]  /*a210*/  FADD.FTZ R69, R69, R42 ;  /* 0x0000002a45457221 */ /* 0x000fce0000010000 */
[----:B------:R-:W3:Y:S01]  /*a220*/  MUFU.EX2 R34, R34 ;  /* 0x0000002200227308 */ /* 0x000ee20000000800 */
[C---:B----4-:R-:W-:Y:S01]  /*a230*/  F2FP.SATFINITE.E4M3.F32.PACK_AB_MERGE_C R67, R82.reuse, R67, RZ ;  /* 0x000000435243723e */ /* 0x050fe200048070ff */
[----:B------:R-:W-:-:S06]  /*a240*/  FADD.FTZ R82, R82, R13 ;  /* 0x0000000d52527221 */ /* 0x000fcc0000010000 */
[----:B------:R-:W4:Y:S01]  /*a250*/  MUFU.EX2 R45, R45 ;  /* 0x0000002d002d7308 */ /* 0x000f220000000800 */
[----:B--2---:R-:W-:-:S07]  /*a260*/  FADD.FTZ R12, R30, R69 ;  /* 0x000000451e0c7221 */ /* 0x004fce0000010000 */
[----:B------:R-:W2:Y:S01]  /*a270*/  MUFU.EX2 R43, R43 ;  /* 0x0000002b002b7308 */ /* 0x000ea20000000800 */
[----:B0-----:R-:W-:-:S01]  /*a280*/  FADD.FTZ R13, R3, R82 ;  /* 0x00000052030d7221 */ /* 0x001fc20000010000 */
[----:B------:R-:W-:-:S06]  /*a290*/  FADD.FTZ R21, R39, R12 ;  /* 0x0000000c27157221 */ /* 0x000fcc0000010000 */
[----:B------:R-:W-:Y:S08]  /*a2a0*/  MUFU.EX2 R58, R58 ;  /* 0x0000003a003a7308 */ /* 0x000ff00000000800 */
[----:B------:R-:W0:Y:S01]  /*a2b0*/  MUFU.EX2 R53, R53 ;  /* 0x0000003500357308 */ /* 0x000e220000000800 */
[----:B------:R-:W-:-:S07]  /*a2c0*/  F2FP.SATFINITE.E4M3.F32.PACK_AB_MERGE_C R154, R89, R20, R154 ;  /* 0x00000014599a723e */ /* 0x000fce000480709a */
[----:B------:R-:W5:Y:S01]  /*a2d0*/  MUFU.EX2 R38, R38 ;  /* 0x0000002600267308 */ /* 0x000f620000000800 */
[----:B------:R-:W-:Y:S01]  /*a2e0*/  F2FP.SATFINITE.E4M3.F32.PACK_AB_MERGE_C R148, R73, R40, R148 ;  /* 0x000000284994723e */ /* 0x000fe20004807094 */
[----:B-1----:R-:W-:-:S06]  /*a2f0*/  FADD.FTZ R20, R84, R13 ;  /* 0x0000000d54147221 */ /* 0x002fcc0000010000 */
[----:B------:R-:W-:Y:S01]  /*a300*/  MUFU.EX2 R49, R49 ;  /* 0x0000003100317308 */ /* 0x000fe20000000800 */
[----:B---3--:R-:W-:-:S07]  /*a310*/  FADD.FTZ R40, R34, R21 ;  /* 0x0000001522287221 */ /* 0x008fce0000010000 */
[----:B------:R-:W1:Y:S01]  /*a320*/  MUFU.EX2 R26, R155 ;  /* 0x0000009b001a7308 */ /* 0x000e620000000800 */
[----:B----4-:R-:W-:Y:S01]  /*a330*/  F2FP.SATFINITE.E4M3.F32.PACK_AB_MERGE_C R140, R45, R34, RZ ;  /* 0x000000222d8c723e */ /* 0x010fe200048070ff */
[----:B--2---:R-:W-:-:S06]  /*a340*/  FADD.FTZ R13, R43, R20 ;  /* 0x000000142b0d7221 */ /* 0x004fcc0000010000 */
[----:B------:R-:W2:Y:S01]  /*a350*/  MUFU.EX2 R27, R85 ;  /* 0x00000055001b7308 */ /* 0x000ea20000000800 */
[----:B------:R-:W-:-:S01]  /*a360*/  FADD.FTZ R45, R45, R40 ;  /* 0x000000282d2d7221 */ /* 0x000fc20000010000 */
[----:B0-----:R-:W-:Y:S01]  /*a370*/  F2FP.SATFINITE.E4M3.F32.PACK_AB_MERGE_C R142, R53, R58, RZ ;  /* 0x0000003a358e723e */ /* 0x001fe200048070ff */
[----:B------:R-:W-:-:S05]  /*a380*/  FADD.FTZ R13, R54, R13 ;  /* 0x0000000d360d7221 */ /* 0x000fca0000010000 */
[----:B------:R-:W0:Y:S01]  /*a390*/  MUFU.EX2 R14, R71 ;  /* 0x00000047000e7308 */ /* 0x000e220000000800 */
[----:B-----5:R-:W-:-:S01]  /*a3a0*/  FADD.FTZ R20, R38, R45 ;  /* 0x0000002d26147221 */ /* 0x020fc20000010000 */
[----:B------:R-:W-:Y:S01]  /*a3b0*/  F2FP.SATFINITE.E4M3.F32.PACK_AB_MERGE_C R140, R39, R30, R140 ;  /* 0x0000001e278c723e */ /* 0x000fe2000480708c */
[----:B-1----:R-:W-:-:S05]  /*a3c0*/  FADD.FTZ R30, R26, R13 ;  /* 0x0000000d1a1e7221 */ /* 0x002fca0000010000 */
[----:B------:R-:W1:Y:S01]  /*a3d0*/  MUFU.EX2 R15, R55 ;  /* 0x00000037000f7308 */ /* 0x000e620000000800 */
[C---:B------:R-:W-:Y:S01]  /*a3e0*/  F2FP.SATFINITE.E4M3.F32.PACK_AB_MERGE_C R142, R49.reuse, R38, R142 ;  /* 0x00000026318e723e */ /* 0x040fe2000480708e */
[----:B------:R-:W-:-:S06]  /*a3f0*/  FADD.FTZ R49, R49, R20 ;  /* 0x0000001431317221 */ /* 0x000fcc0000010000 */
[----:B------:R-:W-:Y:S01]  /*a400*/  MUFU.EX2 R24, R24 ;  /* 0x0000001800187308 */ /* 0x000fe20000000800 */
[----:B------:R-:W-:-:S07]  /*a410*/  F2FP.SATFINITE.E4M3.F32.PACK_AB_MERGE_C R153, R60, R11, R153 ;  /* 0x0000000b3c99723e */ /* 0x000fce0004807099 */
[----:B------:R-:W-:Y:S08]  /*a420*/  MUFU.EX2 R28, R28 ;  /* 0x0000001c001c7308 */ /* 0x000ff00000000800 */
[----:B------:R-:W3:Y:S01]  /*a430*/  MUFU.EX2 R29, R29 ;  /* 0x0000001d001d7308 */ /* 0x000ee20000000800 */
[----:B--2---:R-:W-:-:S01]  /*a440*/  FADD.FTZ R11, R27, R30 ;  /* 0x0000001e1b0b7221 */ /* 0x004fc20000010000 */
[----:B------:R-:W-:-:S06]  /*a450*/  FADD.FTZ R58, R58, R49 ;  /* 0x000000313a3a7221 */ /* 0x000fcc0000010000 */
[----:B------:R-:W2:Y:S08]  /*a460*/  MUFU.EX2 R47, R47 ;  /* 0x0000002f002f7308 */ /* 0x000eb00000000800 */
[----:B------:R-:W4:Y:S01]  /*a470*/  MUFU.EX2 R25, R25 ;  /* 0x0000001900197308 */ /* 0x000f220000000800 */
[----:B0-----:R-:W-:-:S01]  /*a480*/  FADD.FTZ R20, R14, R11 ;  /* 0x0000000b0e147221 */ /* 0x001fc20000010000 */
[----:B------:R-:W-:-:S06]  /*a490*/  FADD.FTZ R53, R53, R58 ;  /* 0x0000003a35357221 */ /* 0x000fcc0000010000 */
[----:B------:R-:W0:Y:S01]  /*a4a0*/  MUFU.EX2 R36, R51 ;  /* 0x0000003300247308 */ /* 0x000e220000000800 */
[C---:B-1----:R-:W-:Y:S01]  /*a4b0*/  F2FP.SATFINITE.E4M3.F32.PACK_AB_MERGE_C R13, R15.reuse, R14, RZ ;  /* 0x0000000e0f0d723e */ /* 0x042fe200048070ff */
[----:B------:R-:W-:-:S06]  /*a4c0*/  FADD.FTZ R20, R15, R20 ;  /* 0x000000140f147221 */ /* 0x000fcc0000010000 */
[----:B------:R-:W1:Y:S01]  /*a4d0*/  MUFU.EX2 R111, R111 ;  /* 0x0000006f006f7308 */ /* 0x000e620000000800 */
[----:B---3--:R-:W-:Y:S01]  /*a4e0*/  F2FP.SATFINITE.E4M3.F32.PACK_AB_MERGE_C R144, R29, R28, RZ ;  /* 0x0000001c1d90723e */ /* 0x008fe200048070ff */
[----:B------:R-:W-:-:S06]  /*a4f0*/  FADD.FTZ R14, R24, R53 ;  /* 0x00000035180e7221 */ /* 0x000fcc0000010000 */
[----:B------:R-:W3:Y:S01]  /*a500*/  MUFU.EX2 R12, R31 ;  /* 0x0000001f000c7308 */ /* 0x000ee20000000800 */
[----:B--2---:R-:W-:-:S01]  /*a510*/  FADD.FTZ R11, R47, R20 ;  /* 0x000000142f0b7221 */ /* 0x004fc20000010000 */
[C---:B----4-:R-:W-:Y:S01]  /*a520*/  F2FP.SATFINITE.E4M3.F32.PACK_AB_MERGE_C R144, R25.reuse, R24, R144 ;  /* 0x000000181990723e */ /* 0x050fe20004807090 */
[----:B------:R-:W-:-:S05]  /*a530*/  FADD.FTZ R25, R25, R14 ;  /* 0x0000000e19197221 */ /* 0x000fca0000010000 */
[----:B------:R-:W-:Y:S01]  /*a540*/  MUFU.EX2 R8, R8 ;  /* 0x0000000800087308 */ /* 0x000fe20000000800 */
[----:B0-----:R-:W-:-:S07]  /*a550*/  FADD.FTZ R20, R36, R11 ;  /* 0x0000000b24147221 */ /* 0x001fce0000010000 */
[----:B------:R-:W-:Y:S08]  /*a560*/  MUFU.EX2 R33, R33 ;  /* 0x0000002100217308 */ /* 0x000ff00000000800 */
[----:B------:R-:W0:Y:S08]  /*a570*/  MUFU.EX2 R32, R32 ;  /* 0x0000002000207308 */ /* 0x000e300000000800 */
[----:B------:R-:W2:Y:S01]  /*a580*/  MUFU.EX2 R113, R113 ;  /* 0x0000007100717308 */ /* 0x000ea20000000800 */
[----:B------:R-:W-:-:S07]  /*a590*/  FADD.FTZ R28, R28, R25 ;  /* 0x000000191c1c7221 */ /* 0x000fce0000010000 */
[----:B------:R-:W4:Y:S01]  /*a5a0*/  MUFU.EX2 R117, R117 ;  /* 0x0000007500757308 */ /* 0x000f220000000800 */
[----:B-1----:R-:W-:-:S01]  /*a5b0*/  FADD.FTZ R11, R111, R20 ;  /* 0x000000146f0b7221 */ /* 0x002fc20000010000 */
[----:B------:R-:W-:-:S06]  /*a5c0*/  VIADD R15, R104, 0xfffffffe ;  /* 0xfffffffe680f7836 */ /* 0x000fcc0000000000 */
[----:B------:R-:W1:Y:S01]  /*a5d0*/  MUFU.EX2 R14, R35 ;  /* 0x00000023000e7308 */ /* 0x000e620000000800 */
[----:B------:R-:W-:Y:S01]  /*a5e0*/  F2FP.SATFINITE.E4M3.F32.PACK_AB_MERGE_C R141, R54, R43, RZ ;  /* 0x0000002b368d723e */ /* 0x000fe200048070ff */
[----:B------:R-:W-:Y:S01]  /*a5f0*/  FADD.FTZ R29, R29, R28 ;  /* 0x0000001c1d1d7221 */ /* 0x000fe20000010000 */
[----:B---3--:R-:W-:-:S05]  /*a600*/  F2FP.SATFINITE.E4M3.F32.PACK_AB_MERGE_C R111, R12, R111, RZ ;  /* 0x0000006f0c6f723e */ /* 0x008fca00048070ff */
[----:B------:R-:W-:Y:S01]  /*a610*/  MUFU.EX2 R115, R115 ;  /* 0x0000007300737308 */ /* 0x000fe20000000800 */
[----:B------:R-:W-:-:S07]  /*a620*/  FADD.FTZ R12, R12, R11 ;  /* 0x0000000b0c0c7221 */ /* 0x000fce0000010000 */
[----:B------:R-:W3:Y:S01]  /*a630*/  MUFU.EX2 R10, R10 ;  /* 0x0000000a000a7308 */ /* 0x000ee20000000800 */
[----:B------:R-:W-:Y:S01]  /*a640*/  ISETP.GE.AND P1, PT, R15, R92, PT ;  /* 0x0000005c0f00720c */ /* 0x000fe20003f26270 */
[----:B0-----:R-:W-:Y:S01]  /*a650*/  FADD.FTZ R20, R32, R29 ;  /* 0x0000001d20147221 */ /* 0x001fe20000010000 */
[----:B------:R-:W-:Y:S02]  /*a660*/  F2FP.SATFINITE.E4M3.F32.PACK_AB_MERGE_C R11, R33, R8, RZ ;  /* 0x00000008210b723e */ /* 0x000fe400048070ff */
[----:B------:R-:W-:Y:S01]  /*a670*/  F2FP.SATFINITE.E4M3.F32.PACK_AB_MERGE_C R141, R84, R3, R141 ;  /* 0x00000003548d723e */ /* 0x000fe2000480708d */
[----:B--2---:R-:W-:-:S01]  /*a680*/  FADD.FTZ R3, R113, R12 ;  /* 0x0000000c71037221 */ /* 0x004fc20000010000 */
[C---:B----4-:R-:W-:Y:S01]  /*a690*/  F2FP.SATFINITE.E4M3.F32.PACK_AB_MERGE_C R146, R117.reuse, R32, R11 ;  /* 0x000000207592723e */ /* 0x050fe2000480700b */
[----:B------:R-:W-:-:S02]  /*a6a0*/  FADD.FTZ R117, R117, R20 ;  /* 0x0000001475757221 */ /* 0x000fc40000010000 */
[----:B-1----:R-:W-:Y:S01]  /*a6b0*/  FADD.FTZ R12, R14, R3 ;  /* 0x000000030e0c7221 */ /* 0x002fe20000010000 */
[----:B------:R-:W-:Y:S01]  /*a6c0*/  F2FP.SATFINITE.E4M3.F32.PACK_AB_MERGE_C R150, R107, R46, RZ ;  /* 0x0000002e6b96723e */ /* 0x000fe200048070ff */
[----:B------:R-:W-:Y:S01]  /*a6d0*/  FADD.FTZ R8, R8, R117 ;  /* 0x0000007508087221 */ /* 0x000fe20000010000 */
[----:B------:R-:W-:Y:S01]  /*a6e0*/  F2FP.SATFINITE.E4M3.F32.PACK_AB_MERGE_C R155, R91, R66, RZ ;  /* 0x000000425b9b723e */ /* 0x000fe200048070ff */
[----:B------:R-:W-:Y:S01]  /*a6f0*/  IMAD.MOV.U32 R25, RZ, RZ, RZ ;  /* 0x000000ffff197224 */ /* 0x000fe200078e00ff */
[----:B------:R-:W-:-:S02]  /*a700*/  F2FP.SATFINITE.E4M3.F32.PACK_AB_MERGE_C R70, R77, R70, RZ ;  /* 0x000000464d46723e */ /* 0x000fc400048070ff */
[----:B---3--:R-:W-:Y:S01]  /*a710*/  F2FP.SATFINITE.E4M3.F32.PACK_AB_MERGE_C R11, R10, R115, RZ ;  /* 0x000000730a0b723e */ /* 0x008fe200048070ff */
[----:B------:R-:W-:-:S01]  /*a720*/  FADD.FTZ R115, R115, R12 ;  /* 0x0000000c73737221 */ /* 0x000fc20000010000 */
[----:B------:R-:W-:Y:S01]  /*a730*/  F2FP.SATFINITE.E4M3.F32.PACK_AB_MERGE_C R74, R81, R74, RZ ;  /* 0x0000004a514a723e */ /* 0x000fe200048070ff */
[----:B------:R-:W-:Y:S01]  /*a740*/  BSSY B0, `(.L_x_386) ;  /* 0x0000291000007945 */ /* 0x000fe20003800000 */
[----:B------:R-:W-:Y:S01]  /*a750*/  F2FP.SATFINITE.E4M3.F32.PACK_AB_MERGE_C R78, R83, R78, RZ ;  /* 0x0000004e534e723e */ /* 0x000fe200048070ff */
[----:B------:R-:W-:Y:S01]  /*a760*/  FADD.FTZ R21, R33, R8 ;  /* 0x0000000821157221 */ /* 0x000fe20000010000 */
[----:B------:R-:W-:Y:S01]  /*a770*/  F2FP.SATFINITE.E4M3.F32.PACK_AB_MERGE_C R150, R101, R44, R150 ;  /* 0x0000002c6596723e */ /* 0x000fe20004807096 */
[----:B------:R-:W-:Y:S01]  /*a780*/  FADD.FTZ R20, R10, R115 ;  /* 0x000000730a147221 */ /* 0x000fe20000010000 */
[----:B------:R-:W-:Y:S01]  /*a790*/  F2FP.SATFINITE.E4M3.F32.PACK_AB_MERGE_C R136, R57, R48, R136 ;  /* 0x000000303988723e */ /* 0x000fe20004807088 */
[--C-:B------:R-:W-:Y:S01]  /*a7a0*/  IMAD.MOV.U32 R24, RZ, RZ, R25.reuse ;  /* 0x000000ffff187224 */ /* 0x100fe200078e0019 */
[----:B------:R-:W-:Y:S01]  /*a7b0*/  F2FP.SATFINITE.E4M3.F32.PACK_AB_MERGE_C R138, R65, R52, R138 ;  /* 0x00000034418a723e */ /* 0x000fe2000480708a */
[----:B------:R-:W-:Y:S01]  /*a7c0*/  IMAD.MOV.U32 R29, RZ, RZ, R25 ;  /* 0x000000ffff1d7224 */ /* 0x000fe200078e0019 */
[----:B------:R-:W-:Y:S01]  /*a7d0*/  F2FP.SATFINITE.E4M3.F32.PACK_AB_MERGE_C R155, R64, R37, R155 ;  /* 0x00000025409b723e */ /* 0x000fe2000480709b */
[----:B------:R-:W-:Y:S01]  /*a7e0*/  IMAD.MOV.U32 R28, RZ, RZ, R25 ;  /* 0x000000ffff1c7224 */ /* 0x000fe200078e0019 */
[----:B------:R-:W-:Y:S01]  /*a7f0*/  F2FP.SATFINITE.E4M3.F32.PACK_AB_MERGE_C R143, R27, R26, R13 ;  /* 0x0000001a1b8f723e */ /* 0x000fe2000480700d */
[----:B------:R-:W-:Y:S01]  /*a800*/  IMAD.MOV.U32 R27, RZ, RZ, R25 ;  /* 0x000000ffff1b7224 */ /* 0x000fe200078e0019 */
[----:B------:R-:W-:Y:S01]  /*a810*/  F2FP.SATFINITE.E4M3.F32.PACK_AB_MERGE_C R145, R36, R47, R111 ;  /* 0x0000002f2491723e */ /* 0x000fe2000480706f */
[--C-:B------:R-:W-:Y:S01]  /*a820*/  IMAD.MOV.U32 R26, RZ, RZ, R25.reuse ;  /* 0x000000ffff1a7224 */ /* 0x100fe200078e0019 */
[----:B------:R-:W-:Y:S01]  /*a830*/  F2FP.SATFINITE.E4M3.F32.PACK_AB_MERGE_C R149, R75, R68, R70 ;  /* 0x000000444b95723e */ /* 0x000fe20004807046 */
[--C-:B------:R-:W-:Y:S01]  /*a840*/  IMAD.MOV.U32 R31, RZ, RZ, R25.reuse ;  /* 0x000000ffff1f7224 */ /* 0x100fe200078e0019 */
[----:B------:R-:W-:Y:S01]  /*a850*/  F2FP.SATFINITE.E4M3.F32.PACK_AB_MERGE_C R151, R79, R72, R74 ;  /* 0x000000484f97723e */ /* 0x000fe2000480704a */
[--C-:B------:R-:W-:Y:S01]  /*a860*/  IMAD.MOV.U32 R30, RZ, RZ, R25.reuse ;  /* 0x000000ffff1e7224 */ /* 0x100fe200078e0019 */
[----:B------:R-:W-:Y:S01]  /*a870*/  F2FP.SATFINITE.E4M3.F32.PACK_AB_MERGE_C R137, R59, R76, R78 ;  /* 0x0000004c3b89723e */ /* 0x000fe2000480704e */
[----:B------:R-:W-:Y:S01]  /*a880*/  IMAD.MOV.U32 R33, RZ, RZ, R25 ;  /* 0x000000ffff217224 */ /* 0x000fe200078e0019 */
[----:B------:R-:W-:Y:S01]  /*a890*/  F2FP.SATFINITE.E4M3.F32.PACK_AB_MERGE_C R139, R80, R63, R67 ;  /* 0x0000003f508b723e */ /* 0x000fe20004807043 */
[----:B------:R-:W-:Y:S01]  /*a8a0*/  IMAD.MOV.U32 R32, RZ, RZ, R25 ;  /* 0x000000ffff207224 */ /* 0x000fe200078e0019 */
[----:B------:R-:W-:Y:S01]  /*a8b0*/  F2FP.SATFINITE.E4M3.F32.PACK_AB_MERGE_C R147, R14, R113, R11 ;  /* 0x000000710e93723e */ /* 0x000fe2000480700b */
[----:B------:R-:W-:-:S02]  /*a8c0*/  IMAD.MOV.U32 R35, RZ, RZ, R25 ;  /* 0x000000ffff237224 */ /* 0x000fc400078e0019 */
[--C-:B------:R-:W-:Y:S02]  /*a8d0*/  IMAD.MOV.U32 R34, RZ, RZ, R25.reuse ;  /* 0x000000ffff227224 */ /* 0x100fe400078e0019 */
[--C-:B------:R-:W-:Y:S02]  /*a8e0*/  IMAD.MOV.U32 R37, RZ, RZ, R25.reuse ;  /* 0x000000ffff257224 */ /* 0x100fe400078e0019 */
[--C-:B------:R-:W-:Y:S02]  /*a8f0*/  IMAD.MOV.U32 R36, RZ, RZ, R25.reuse ;  /* 0x000000ffff247224 */ /* 0x100fe400078e0019 */
[--C-:B------:R-:W-:Y:S02]  /*a900*/  IMAD.MOV.U32 R39, RZ, RZ, R25.reuse ;  /* 0x000000ffff277224 */ /* 0x100fe400078e0019 */
[--C-:B------:R-:W-:Y:S02]  /*a910*/  IMAD.MOV.U32 R38, RZ, RZ, R25.reuse ;  /* 0x000000ffff267224 */ /* 0x100fe400078e0019 */
        /* <DEDUP_REMOVED lines=15> */
[----:B------:R-:W-:Y:S01]  /*aa10*/  IMAD.MOV.U32 R54, RZ, RZ, R25 ;  /* 0x000000ffff367224 */ /* 0x000fe200078e0019 */
[----:B------:R-:W-:Y:S06]  /*aa20*/  @!P1 BRA `(.L_x_387) ;  /* 0x0000002400889947 */ /* 0x000fec0003800000 */
[----:B------:R0:W5:Y:S01]  /*aa30*/  LDL.LU R12, [R1+0xc] ;  /* 0x00000c00010c7983 */ /* 0x0001620000300800 */
[----:B------:R-:W-:Y:S01]  /*aa40*/  IMAD.MOV.U32 R3, RZ, RZ, R9 ;  /* 0x000000ffff037224 */ /* 0x000fe200078e0009 */
[----:B------:R-:W-:Y:S01]  /*aa50*/  CS2R R24, SRZ ;  /* 0x0000000000187805 */ /* 0x000fe2000001ff00 */
[----:B------:R-:W-:Y:S01]  /*aa60*/  IMAD.MOV.U32 R10, RZ, RZ, R0 ;  /* 0x000000ffff0a7224 */ /* 0x000fe200078e0000 */
[----:B------:R-:W-:Y:S01]  /*aa70*/  CS2R R26, SRZ ;  /* 0x00000000001a7805 */ /* 0x000fe2000001ff00 */
[----:B------:R-:W-:Y:S01]  /*aa80*/  IMAD.MOV.U32 R8, RZ, RZ, R106 ;  /* 0x000000ffff087224 */ /* 0x000fe200078e006a */
        /* <DEDUP_REMOVED lines=13> */
[----:B0-----:R-:W-:-:S07]  /*ab60*/  CS2R R54, SRZ ;  /* 0x0000000000367805 */ /* 0x001fce000001ff00 */
.L_x_399:
[----:B-----5:R-:W-:-:S04]  /*ab70*/  ISETP.NE.AND P1, PT, R8, 0x1, PT ;  /* 0x000000010800780c */ /* 0x020fc80003f25270 */
[----:B------:R-:W-:-:S04]  /*ab80*/  SEL R9, RZ, 0x1, P1 ;  /* 0x00000001ff097807 */ /* 0x000fc80000800000 */
[----:B-----5:R-:W-:-:S05]  /*ab90*/  LOP3.LUT R11, R12, R9, RZ, 0x3c, !PT ;  /* 0x000000090c0b7212 */ /* 0x020fca00078e3cff */
[----:B------:R0:W-:Y:S01]  /*aba0*/  STL [R1+0xc], R11 ;  /* 0x00000c0b01007387 */ /* 0x0001e20000100800 */
[----:B------:R-:W-:Y:S05]  /*abb0*/  @!P0 BRA `(.L_x_388) ;  /* 0x0000000000048947 */ /* 0x000fea0003800000 */
[----:B------:R-:W-:Y:S01]  /*abc0*/  BPT.TRAP 0x1 ;  /* 0x000000040000795c */ /* 0x000fe20000300000 */
.L_x_388:
[----:B------:R-:W-:-:S05]  /*abd0*/  VIADD R0, R8, 0x1 ;  /* 0x0000000108007836 */ /* 0x000fca0000000000 */
[----:B------:R-:W-:-:S04]  /*abe0*/  ISETP.NE.AND P1, PT, R0, 0x2, PT ;  /* 0x000000020000780c */ /* 0x000fc80003f25270 */
[----:B------:R-:W-:Y:S02]  /*abf0*/  SEL R9, R0, RZ, P1 ;  /* 0x000000ff00097207 */ /* 0x000fe40000800000 */
[----:B------:R-:W-:-:S03]  /*ac00*/  SHF.L.U32 R0, R11, 0x1f, RZ ;  /* 0x0000001f0b007819 */ /* 0x000fc600000006ff */
[----:B------:R1:W-:Y:S01]  /*ac10*/  STL [R1+0x4], R9 ;  /* 0x0000040901007387 */ /* 0x0003e20000100800 */
[----:B0-----:R-:W-:-:S04]  /*ac20*/  IMAD R11, R9, 0x8, R16 ;  /* 0x00000008090b7824 */ /* 0x001fc800078e0210 */
[----:B------:R1:W0:Y:S01]  /*ac30*/  SYNCS.PHASECHK.TRANS64.TRYWAIT P1, [R11+URZ+0x13230], R0 ;  /* 0x013230000b0075a7 */ /* 0x000222000802017f */
[----:B------:R-:W-:Y:S05]  /*ac40*/  @!P0 BRA `(.L_x_389) ;  /* 0x0000000000048947 */ /* 0x000fea0003800000 */
[----:B------:R-:W-:Y:S01]  /*ac50*/  BPT.TRAP 0x1 ;  /* 0x000000040000795c */ /* 0x000fe20000300000 */
.L_x_389:
[----:B------:R-:W1:Y:S01]  /*ac60*/  LDL R13, [R1+0x20] ;  /* 0x00002000010d7983 */ /* 0x000e620000100800 */
[----:B------:R-:W-:Y:S01]  /*ac70*/  BSSY B1, `(.L_x_390) ;  /* 0x0000007000017945 */ /* 0x000fe20003800000 */
[----:B-1----:R-:W-:-:S04]  /*ac80*/  IMAD R9, R9, 0x280, R13 ;  /* 0x0000028009097824 */ /* 0x002fc800078e020d */
[C---:B------:R-:W-:Y:S02]  /*ac90*/  VIADD R13, R9.reuse, 0x80 ;  /* 0x00000080090d7836 */ /* 0x040fe40000000000 */
[----:B------:R-:W-:Y:S01]  /*aca0*/  VIADD R14, R9, 0x100 ;  /* 0x00000100090e7836 */ /* 0x000fe20000000000 */
[----:B0-----:R-:W-:Y:S06]  /*acb0*/  @P1 BRA `(.L_x_391) ;  /* 0x0000000000081947 */ /* 0x001fec0003800000 */
[----:B------:R-:W0:Y:S02]  /*acc0*/  SYNCS.PHASECHK.TRANS64.TRYWAIT P1, [R11+URZ+0x13230], R0 ;  /* 0x013230000b0075a7 */ /* 0x000e24000802017f */
[----:B0-----:R-:W-:Y:S05]  /*acd0*/  @!P1 BRA `(.L_x_392) ;  /* 0x000000bc00bc9947 */ /* 0x001fea0003800000 */
.L_x_391:
[----:B------:R-:W-:Y:S05]  /*ace0*/  BSYNC B1 ;  /* 0x0000000000017941 */ /* 0x000fea0003800000 */
.L_x_390:
[----:B------:R-:W-:Y:S01]  /*acf0*/  IMAD.MOV.U32 R56, RZ, RZ, R9 ;  /* 0x000000ffff387224 */ /* 0x000fe200078e0009 */
[----:B------:R-:W-:Y:S01]  /*ad00*/  R2UR UR4, R4 ;  /* 0x00000000040472ca */ /* 0x000fe200000e0000 */
[----:B------:R-:W-:Y:S01]  /*ad10*/  IMAD.MOV.U32 R57, RZ, RZ, -0x7fffffe0 ;  /* 0x80000020ff397424 */ /* 0x000fe200078e00ff */
[----:B------:R-:W-:Y:S01]  /*ad20*/  R2UR UR5, R5 ;  /* 0x00000000050572ca */ /* 0x000fe200000e0000 */
[----:B------:R-:W-:Y:S01]  /*ad30*/  WARPGROUP.ARRIVE ;  /* 0x00000000000079c5 */ /* 0x000fe20000000000 */
[----:B------:R-:W-:Y:S01]  /*ad40*/  R2UR UR6, R56 ;  /* 0x00000000380672ca */ /* 0x000fe200000e0000 */
[----:B------:R-:W-:Y:S01]  /*ad50*/  IMAD.MOV.U32 R56, RZ, RZ, R13 ;  /* 0x000000ffff387224 */ /* 0x000fe200078e000d */
[----:B------:R-:W-:Y:S01]  /*ad60*/  R2UR UR7, R57 ;  /* 0x00000000390772ca */ /* 0x000fe200000e0000 */
[----:B------:R-:W-:Y:S01]  /*ad70*/  VIADD R58, R9, 0x180 ;  /* 0x00000180093a7836 */ /* 0x000fe20000000000 */
[----:B------:R-:W-:Y:S01]  /*ad80*/  R2UR UR11, R57 ;  /* 0x00000000390b72ca */ /* 0x000fe200000e0000 */
[----:B------:R-:W-:Y:S01]  /*ad90*/  IMAD.MOV.U32 R59, RZ, RZ, -0x7fffffe0 ;  /* 0x80000020ff3b7424 */ /* 0x000fe200078e00ff */
[----:B------:R-:W-:Y:S01]  /*ada0*/  R2UR UR10, R56 ;  /* 0x00000000380a72ca */ /* 0x000fe200000e0000 */
[----:B------:R-:W-:Y:S01]  /*adb0*/  IMAD.MOV.U32 R56, RZ, RZ, R14 ;  /* 0x000000ffff387224 */ /* 0x000fe200078e000e */
[----:B------:R-:W-:Y:S01]  /*adc0*/  R2UR UR8, R4 ;  /* 0x00000000040872ca */ /* 0x000fe200000e0000 */
[----:B------:R-:W-:Y:S01]  /*add0*/  VIADD R60, R9, 0x102 ;  /* 0x00000102093c7836 */ /* 0x000fe20000000000 */
[----:B------:R-:W-:Y:S01]  /*ade0*/  R2UR UR9, R5 ;  /* 0x00000000050972ca */ /* 0x000fe200000e0000 */
[----:B------:R-:W-:Y:S01]  /*adf0*/  IMAD.MOV.U32 R61, RZ, RZ, -0x7fffffe0 ;  /* 0x80000020ff3d7424 */ /* 0x000fe200078e00ff */
[----:B------:R-:W-:Y:S01]  /*ae00*/  R2UR UR14, R56 ;  /* 0x00000000380e72ca */ /* 0x000fe200000e0000 */
[----:B------:R-:W-:Y:S01]  /*ae10*/  VIADD R56, R9, 0x200 ;  /* 0x0000020009387836 */ /* 0x000fe20000000000 */
[----:B------:R-:W-:Y:S01]  /*ae20*/  R2UR UR15, R57 ;  /* 0x00000000390f72ca */ /* 0x000fe200000e0000 */
[----:B------:R-:W-:Y:S01]  /*ae30*/  QGMMA.64x32x32.F32.E4M3.E4M3 R120, gdesc[UR4], RZ, !UPT, gsb0 ;  /* 0x00600000047879f3 */ /* 0x000fe2000c0008ff */
[----:B------:R-:W-:-:S02]  /*ae40*/  R2UR UR12, R4 ;  /* 0x00000000040c72ca */ /* 0x000fc400000e0000 */
[----:B------:R-:W-:Y:S02]  /*ae50*/  R2UR UR13, R5 ;  /* 0x00000000050d72ca */ /* 0x000fe400000e0000 */
[----:B------:R-:W-:Y:S01]  /*ae60*/  R2UR UR18, R58 ;  /* 0x000000003a1272ca */ /* 0x000fe200000e0000 */
[----:B------:R-:W-:Y:S01]  /*ae70*/  VIADD R58, R9, 0x2 ;  /* 0x00000002093a7836 */ /* 0x000fe20000000000 */
[----:B------:R-:W-:Y:S02]  /*ae80*/  R2UR UR19, R59 ;  /* 0x000000003b1372ca */ /* 0x000fe400000e0000 */
[----:B------:R-:W-:Y:S02]  /*ae90*/  R2UR UR16, R4 ;  /* 0x00000000041072ca */ /* 0x000fe400000e0000 */
[----:B------:R-:W-:Y:S02]  /*aea0*/  R2UR UR17, R5 ;  /* 0x00000000051172ca */ /* 0x000fe400000e0000 */
[----:B------:R-:W-:Y:S01]  /*aeb0*/  R2UR UR22, R56 ;  /* 0x00000000381672ca */ /* 0x000fe200000e0000 */
[----:B------:R-:W-:Y:S01]  /*aec0*/  VIADD R56, R9, 0x82 ;  /* 0x0000008209387836 */ /* 0x000fe20000000000 */
[----:B------:R-:W-:-:S02]  /*aed0*/  R2UR UR23, R57 ;  /* 0x00000000391772ca */ /* 0x000fc400000e0000 */
[----:B------:R-:W-:Y:S01]  /*aee0*/  R2UR UR26, R58 ;  /* 0x000000003a1a72ca */ /* 0x000fe200000e0000 */
[----:B------:R-:W-:Y:S01]  /*aef0*/  VIADD R58, R9, 0x202 ;  /* 0x00000202093a7836 */ /* 0x000fe20000000000 */
[----:B------:R-:W-:Y:S01]  /*af00*/  R2UR UR27, R59 ;  /* 0x000000003b1b72ca */ /* 0x000fe200000e0000 */
[----:B------:R-:W-:Y:S01]  /*af10*/  IMAD.MOV.U32 R59, RZ, RZ, -0x7fffffe0 ;  /* 0x80000020ff3b7424 */ /* 0x000fe200078e00ff */
[----:B------:R-:W-:Y:S02]  /*af20*/  R2UR UR20, R4 ;  /* 0x00000000041472ca */ /* 0x000fe400000e0000 */
[----:B------:R-:W-:Y:S02]  /*af30*/  R2UR UR21, R5 ;  /* 0x00000000051572ca */ /* 0x000fe400000e0000 */
[----:B------:R-:W-:Y:S01]  /*af40*/  R2UR UR6, R56 ;  /* 0x00000000380672ca */ /* 0x000fe200000e0000 */
[----:B------:R-:W-:Y:S01]  /*af50*/  VIADD R56, R9, 0x182 ;  /* 0x0000018209387836 */ /* 0x000fe20000000000 */
[----:B------:R-:W-:Y:S01]  /*af60*/  R2UR UR7, R57 ;  /* 0x00000000390772ca */ /* 0x000fe200000e0000 */
[----:B------:R-:W-:Y:S01]  /*af70*/  IMAD.MOV.U32 R57, RZ, RZ, -0x7fffffe0 ;  /* 0x80000020ff397424 */ /* 0x000fe200078e00ff */
[----:B------:R-:W-:-:S02]  /*af80*/  R2UR UR30, R58 ;  /* 0x000000003a1e72ca */ /* 0x000fc400000e0000 */
[----:B------:R-:W-:Y:S02]  /*af90*/  R2UR UR31, R59 ;  /* 0x000000003b1f72ca */ /* 0x000fe400000e0000 */
[C---:B------:R-:W-:Y:S02]  /*afa0*/  R2UR UR24, R6.reuse ;  /* 0x00000000061872ca */ /* 0x040fe400000e0000 */
[C---:B------:R-:W-:Y:S02]  /*afb0*/  R2UR UR25, R7.reuse ;  /* 0x00000000071972ca */ /* 0x040fe400000e0000 */
[C---:B------:R-:W-:Y:S02]  /*afc0*/  R2UR UR4, R6.reuse ;  /* 0x00000000060472ca */ /* 0x040fe400000e0000 */
[----:B------:R-:W-:Y:S02]  /*afd0*/  R2UR UR5, R7 ;  /* 0x00000000070572ca */ /* 0x000fe400000e0000 */
[----:B------:R-:W-:-:S02]  /*afe0*/  R2UR UR28, R6 ;  /* 0x00000000061c72ca */ /* 0x000fc400000e0000 */
[----:B------:R-:W-:Y:S01]  /*aff0*/  R2UR UR29, R7 ;  /* 0x00000000071d72ca */ /* 0x000fe200000e0000 */
[----:B------:R-:W-:Y:S02]  /*b000*/  WARPGROUP.DEPBAR.LE gsb0, 0x0 ;  /* 0x00008000000079c5 */ /* 0x000fe40000010000 */
[----:B------:R-:W-:-:S06]  /*b010*/  WARPGROUP.ARRIVE ;  /* 0x00000000000079c5 */ /* 0x000fcc0000000000 */
[----:B------:R-:W-:Y:S01]  /*b020*/  QGMMA.64x32x32.F32.E4M3.E4M3 R104, gdesc[UR8], RZ, !UPT, gsb0 ;  /* 0x00600000086879f3 */ /* 0x000fe2000c0008ff */
[----:B------:R-:W-:Y:S02]  /*b030*/  R2UR UR10, R60 ;  /* 0x000000003c0a72ca */ /* 0x000fe400000e0000 */
[----:B------:R-:W-:Y:S02]  /*b040*/  R2UR UR11, R61 ;  /* 0x000000003d0b72ca */ /* 0x000fe400000e0000 */
[----:B------:R-:W-:Y:S02]  /*b050*/  R2UR UR8, R6 ;  /* 0x00000000060872ca */ /* 0x000fe400000e0000 */
        /* <DEDUP_REMOVED lines=30> */
[----:B------:R-:W-:Y:S05]  /*b240*/  @!P0 BRA `(.L_x_393) ;  /* 0x0000000000048947 */ /* 0x000fea0003800000 */
[----:B------:R-:W-:Y:S01]  /*b250*/  BPT.TRAP 0x1 ;  /* 0x000000040000795c */ /* 0x000fe20000300000 */
.L_x_393:
[----:B0-----:R-:W-:Y:S01]  /*b260*/  SHF.L.U32 R0, R12, 0x1f, RZ ;  /* 0x0000001f0c007819 */ /* 0x001fe200000006ff */
[----:B------:R-:W-:-:S04]  /*b270*/  IMAD R14, R8, 0x8, R16 ;  /* 0x00000008080e7824 */ /* 0x000fc800078e0210 */
[----:B------:R0:W1:Y:S01]  /*b280*/  SYNCS.PHASECHK.TRANS64.TRYWAIT P1, [R14+URZ+0x13250], R0 ;  /* 0x013250000e0075a7 */ /* 0x000062000802017f */
[----:B------:R-:W-:Y:S05]  /*b290*/  @!P0 BRA `(.L_x_394) ;  /* 0x0000000000048947 */ /* 0x000fea0003800000 */
[----:B------:R-:W-:Y:S01]  /*b2a0*/  BPT.TRAP 0x1 ;  /* 0x000000040000795c */ /* 0x000fe20000300000 */
.L_x_394:
[----:B------:R-:W-:Y:S04]  /*b2b0*/  BSSY B1, `(.L_x_395) ;  /* 0x0000004000017945 */ /* 0x000fe80003800000 */
[----:B-1----:R-:W-:Y:S05]  /*b2c0*/  @P1 BRA `(.L_x_396) ;  /* 0x0000000000081947 */ /* 0x002fea0003800000 */
[----:B------:R-:W1:Y:S02]  /*b2d0*/  SYNCS.PHASECHK.TRANS64.TRYWAIT P1, [R14+URZ+0x13250], R0 ;  /* 0x013250000e0075a7 */ /* 0x000e64000802017f */
[----:B-1----:R-:W-:Y:S05]  /*b2e0*/  @!P1 BRA `(.L_x_397) ;  /* 0x000000b8004c9947 */ /* 0x002fea0003800000 */
.L_x_396:
[----:B------:R-:W-:Y:S05]  /*b2f0*/  BSYNC B1 ;  /* 0x0000000000017941 */ /* 0x000fea0003800000 */
.L_x_395:
[----:B01----:R-:W-:Y:S01]  /*b300*/  VIADD R0, R16, 0x1000 ;  /* 0x0000100010007836 */ /* 0x003fe20000000000 */
[----:B------:R-:W-:Y:S01]  /*b310*/  WARPGROUP.ARRIVE ;  /* 0x00000000000079c5 */ /* 0x000fe20000000000 */
[----:B------:R-:W-:Y:S02]  /*b320*/  IMAD.MOV.U32 R9, RZ, RZ, -0x3ffffff0 ;  /* 0xc0000010ff097424 */ /* 0x000fe400078e00ff */
[----:B------:R-:W-:Y:S01]  /*b330*/  IMAD.MOV.U32 R13, RZ, RZ, -0x3ffffff0 ;  /* 0xc0000010ff0d7424 */ /* 0x000fe200078e00ff */
[----:B------:R-:W-:Y:S02]  /*b340*/  SHF.R.U32.HI R0, RZ, 0x4, R0 ;  /* 0x00000004ff007819 */ /* 0x000fe40000011600 */
[----:B------:R-:W-:Y:S02]  /*b350*/  R2UR UR7, R9 ;  /* 0x00000000090772ca */ /* 0x000fe400000e0000 */
[----:B------:R-:W-:-:S04]  /*b360*/  LOP3.LUT R0, R0, 0x3fff, RZ, 0xc0, !PT ;  /* 0x00003fff00007812 */ /* 0x000fc800078ec0ff */
[----:B------:R-:W-:-:S05]  /*b370*/  LOP3.LUT R0, R0, 0x10000, RZ, 0xfc, !PT ;  /* 0x0001000000007812 */ /* 0x000fca00078efcff */
[----:B------:R-:W-:Y:S01]  /*b380*/  IMAD R8, R8, 0x280, R0 ;  /* 0x0000028008087824 */ /* 0x000fe200078e0200 */
[----:B------:R-:W-:-:S03]  /*b390*/  FMNMX.FTZ R0, R120, R10, !PT ;  /* 0x0000000a78007209 */ /* 0x000fc60007810000 */
[C---:B------:R-:W-:Y:S01]  /*b3a0*/  VIADD R12, R8.reuse, 0x80 ;  /* 0x00000080080c7836 */ /* 0x040fe20000000000 */
[----:B------:R-:W-:Y:S02]  /*b3b0*/  R2UR UR6, R8 ;  /* 0x00000000080672ca */ /* 0x000fe400000e0000 */
[----:B------:R-:W-:-:S11]  /*b3c0*/  FMNMX.FTZ R0, R121, R0, !PT ;  /* 0x0000000079007209 */ /* 0x000fd60007810000 */
[----:B------:R-:W-:Y:S01]  /*b3d0*/  QGMMA.64x64x32.F32.E4M3.E4M3 R24, R152, gdesc[UR4], R24, gsb0 ;  /* 0x00e0000498187df3 */ /* 0x000fe20008000818 */
[----:B------:R-:W-:Y:S01]  /*b3e0*/  R2UR UR6, R12 ;  /* 0x000000000c0672ca */ /* 0x000fe200000e0000 */
[----:B------:R-:W-:Y:S01]  /*b3f0*/  VIADD R12, R8, 0x100 ;  /* 0x00000100080c7836 */ /* 0x000fe20000000000 */
[----:B------:R-:W-:Y:S01]  /*b400*/  R2UR UR7, R13 ;  /* 0x000000000d0772ca */ /* 0x000fe200000e0000 */
[----:B------:R-:W-:Y:S01]  /*b410*/  IMAD.MOV.U32 R13, RZ, RZ, -0x3ffffff0 ;  /* 0xc0000010ff0d7424 */ /* 0x000fe200078e00ff */
[----:B------:R-:W-:Y:S02]  /*b420*/  WARPGROUP.DEPBAR.LE gsb0, 0x0 ;  /* 0x00008000000079c5 */ /* 0x000fe40000010000 */
[----:B------:R-:W-:-:S06]  /*b430*/  WARPGROUP.ARRIVE ;  /* 0x00000000000079c5 */ /* 0x000fcc0000000000 */
[----:B------:R-:W0:Y:S03]  /*b440*/  S2R R155, SR_TID.X ;  /* 0x00000000009b7919 */ /* 0x000e260000002100 */
[----:B------:R-:W-:Y:S01]  /*b450*/  QGMMA.64x64x32.F32.E4M3.E4M3 R24, R148, gdesc[UR4], R24, gsb0 ;  /* 0x00e0000494187df3 */ /* 0x000fe20008000818 */
[----:B------:R-:W-:Y:S02]  /*b460*/  R2UR UR6, R12 ;  /* 0x000000000c0672ca */ /* 0x000fe400000e0000 */
[----:B------:R-:W-:Y:S01]  /*b470*/  R2UR UR7, R13 ;  /* 0x000000000d0772ca */ /* 0x000fe200000e0000 */
[----:B------:R-:W-:Y:S01]  /*b480*/  IMAD.MOV.U32 R13, RZ, RZ, -0x3ffffff0 ;  /* 0xc0000010ff0d7424 */ /* 0x000fe200078e00ff */
[----:B0-----:R-:W-:-:S04]  /*b490*/  LOP3.LUT R155, R155, 0x7f, RZ, 0xc0, !PT ;  /* 0x0000007f9b9b7812 */ /* 0x001fc800078ec0ff */
[----:B------:R-:W-:-:S13]  /*b4a0*/  ISETP.NE.AND P1, PT, R155, RZ, PT ;  /* 0x000000ff9b00720c */ /* 0x000fda0003f25270 */
[----:B------:R-:W-:-:S05]  /*b4b0*/  @!P1 VIADD R11, R11, 0x13240 ;  /* 0x000132400b0b9836 */ /* 0x000fca0000000000 */
[----:B------:R-:W-:Y:S01]  /*b4c0*/  @!P1 PRMT R11, RZ, 0x654, R11 ;  /* 0x00000654ff0b9816 */ /* 0x000fe2000000000b */
[----:B------:R-:W-:Y:S02]  /*b4d0*/  WARPGROUP.DEPBAR.LE gsb0, 0x0 ;  /* 0x00008000000079c5 */ /* 0x000fe40000010000 */
[----:B------:R-:W-:-:S06]  /*b4e0*/  WARPGROUP.ARRIVE ;  /* 0x00000000000079c5 */ /* 0x000fcc0000000000 */
[----:B------:R-:W-:Y:S01]  /*b4f0*/  QGMMA.64x64x32.F32.E4M3.E4M3 R24, R136, gdesc[UR4], R24, gsb0 ;  /* 0x00e0000488187df3 */ /* 0x000fe20008000818 */
[----:B------:R-:W-:Y:S01]  /*b500*/  R2UR UR7, R13 ;  /* 0x000000000d0772ca */ /* 0x000fe200000e0000 */
[----:B------:R-:W-:Y:S01]  /*b510*/  IMAD.MOV.U32 R13, RZ, RZ, -0x3ffffff0 ;  /* 0xc0000010ff0d7424 */ /* 0x000fe200078e00ff */
[----:B------:R-:W-:Y:S02]  /*b520*/  WARPGROUP.DEPBAR.LE gsb0, 0x0 ;  /* 0x00008000000079c5 */ /* 0x000fe40000010000 */
[----:B------:R-:W-:Y:S01]  /*b530*/  FMNMX.FTZ R136, R124, R0, !PT ;  /* 0x000000007c887209 */ /* 0x000fe20007810000 */
[----:B------:R-:W-:Y:S01]  /*b540*/  WARPGROUP.ARRIVE ;  /* 0x00000000000079c5 */ /* 0x000fe20000000000 */
        /* <DEDUP_REMOVED lines=74> */
[----:B------:R-:W-:-:S03]  /*b9f0*/  FMNMX.FTZ R0, R67, R0, !PT ;  /* 0x0000000043007209 */ /* 0x000fc60007810000 */
[----:B------:R-:W0:Y:S01]  /*ba00*/  SHFL.BFLY PT, R12, R136, 0x2, 0x1f ;  /* 0x0c401f00880c7f89 */ /* 0x000e2200000e0000 */
[----:B------:R-:W-:-:S04]  /*ba10*/  FMNMX.FTZ R0, R70, R0, !PT ;  /* 0x0000000046007209 */ /* 0x000fc80007810000 */
[----:B------:R-:W-:-:S05]  /*ba20*/  FMNMX.FTZ R0, R71, R0, !PT ;  /* 0x0000000047007209 */ /* 0x000fca0007810000 */
[----:B------:R-:W1:Y:S01]  /*ba30*/  SHFL.BFLY PT, R9, R0, 0x2, 0x1f ;  /* 0x0c401f0000097f89 */ /* 0x000e6200000e0000 */
[----:B0-----:R-:W-:Y:S01]  /*ba40*/  FMNMX.FTZ R136, R136, R12, !PT ;  /* 0x0000000c88887209 */ /* 0x001fe20007810000 */
[----:B------:R-:W-:-:S05]  /*ba50*/  VIADD R12, R8, 0x180 ;  /* 0x00000180080c7836 */ /* 0x000fca0000000000 */
[----:B------:R-:W-:Y:S02]  /*ba60*/  R2UR UR6, R12 ;  /* 0x000000000c0672ca */ /* 0x000fe400000e0000 */
[----:B-1----:R-:W-:Y:S02]  /*ba70*/  FMNMX.FTZ R9, R0, R9, !PT ;  /* 0x0000000900097209 */ /* 0x002fe40007810000 */
[----:B------:R-:W0:Y:S04]  /*ba80*/  SHFL.BFLY PT, R0, R136, 0x1, 0x1f ;  /* 0x0c201f0088007f89 */ /* 0x000e2800000e0000 */
[----:B------:R-:W1:Y:S05]  /*ba90*/  SHFL.BFLY PT, R12, R9, 0x1, 0x1f ;  /* 0x0c201f00090c7f89 */ /* 0x000e6a00000e0000 */
[----:B------:R-:W-:Y:S01]  /*baa0*/  QGMMA.64x64x32.F32.E4M3.E4M3 R24, R140, gdesc[UR4], R24, gsb0 ;  /* 0x00e000048c187df3 */ /* 0x000fe20008000818 */
[----:B------:R-:W-:-:S02]  /*bab0*/  R2UR UR7, R13 ;  /* 0x000000000d0772ca */ /* 0x000fc400000e0000 */
[----:B0-----:R-:W-:Y:S02]  /*bac0*/  FMNMX.FTZ R0, R136, R0, !PT ;  /* 0x0000000088007209 */ /* 0x001fe40007810000 */
[----:B-1----:R-:W-:Y:S01]  /*bad0*/  FMNMX.FTZ R9, R9, R12, !PT ;  /* 0x0000000c09097209 */ /* 0x002fe20007810000 */
[----:B------:R-:W-:Y:S02]  /*bae0*/  VIADD R12, R8, 0x200 ;  /* 0x00000200080c7836 */ /* 0x000fe40000000000 */
[----:B------:R-:W-:-:S01]  /*baf0*/  FFMA.FTZ R13, R2, R0, -8 ;  /* 0xc1000000020d7423 */ /* 0x000fc20000010000 */
[----:B------:R-:W-:Y:S01]  /*bb00*/  FADD.FTZ R10, -R0, R10 ;  /* 0x0000000a000a7221 */ /* 0x000fe20000010100 */
[----:B------:R-:W-:-:S01]  /*bb10*/  FADD.FTZ R3, -R9, R3 ;  /* 0x0000000309037221 */ /* 0x000fc20000010100 */
[----:B------:R-:W-:Y:S01]  /*bb20*/  R2UR UR6, R12 ;  /* 0x000000000c0672ca */ /* 0x000fe200000e0000 */
[----:B------:R-:W-:-:S01]  /*bb30*/  FFMA.FTZ R8, R2, R120, -R13 ;  /* 0x0000007802087223 */ /* 0x000fc2000001080d */
[C-C-:B------:R-:W-:Y:S01]  /*bb40*/  FFMA.FTZ R12, R2.reuse, R121, -R13.reuse ;  /* 0x00000079020c7223 */ /* 0x140fe2000001080d */
        /* <DEDUP_REMOVED lines=37> */
[C---:B------:R-:W-:Y:S01]  /*bda0*/  FFMA.FTZ R13, R2.reuse, R69, -R13 ;  /* 0x00000045020d7223 */ /* 0x040fe2000001080d */
[----:B------:R-:W-:-:S01]  /*bdb0*/  FFMA.FTZ R69, R2, R9, -8 ;  /* 0xc100000002457423 */ /* 0x000fc20000010009 */
[C---:B------:R-:W-:Y:S01]  /*bdc0*/  FMUL.FTZ R10, R2.reuse, R10 ;  /* 0x0000000a020a7220 */ /* 0x040fe20000410000 */
[C---:B------:R-:W-:Y:S01]  /*bdd0*/  FMUL.FTZ R3, R2.reuse, R3 ;  /* 0x0000000302037220 */ /* 0x040fe20000410000 */
        /* <DEDUP_REMOVED lines=24> */
[----:B------:R-:W1:Y:S01]  /*bf60*/  MUFU.EX2 R122, R122 ;  /* 0x0000007a007a7308 */ /* 0x000e620000000800 */
[----:B0-----:R-:W-:-:S01]  /*bf70*/  FFMA.FTZ R21, R10, R21, R8 ;  /* 0x000000150a157223 */ /* 0x001fc20000010008 */
[C-C-:B------:R-:W-:Y:S01]  /*bf80*/  FFMA.FTZ R99, R2.reuse, R99, -R69.reuse ;  /* 0x0000006302637223 */ /* 0x140fe20000010845 */
[----:B------:R-:W-:-:S01]  /*bf90*/  FFMA.FTZ R102, R2, R102, -R69 ;  /* 0x0000006602667223 */ /* 0x000fc20000010845 */
[C-C-:B------:R-:W-:Y:S01]  /*bfa0*/  FFMA.FTZ R103, R2.reuse, R103, -R69.reuse ;  /* 0x0000006702677223 */ /* 0x140fe20000010845 */
[----:B------:R-:W-:-:S01]  /*bfb0*/  FFMA.FTZ R74, R2, R74, -R69 ;  /* 0x0000004a024a7223 */ /* 0x000fc20000010845 */
[----:B------:R-:W-:Y:S01]  /*bfc0*/  FFMA.FTZ R75, R2, R75, -R69 ;  /* 0x0000004b024b7223 */ /* 0x000fe20000010845 */
[----:B------:R-:W-:-:S02]  /*bfd0*/  WARPGROUP.DEPBAR.LE gsb0, 0x0 ;  /* 0x00008000000079c5 */ /* 0x000fc40000010000 */
[----:B------:R-:W0:Y:S01]  /*bfe0*/  MUFU.EX2 R12, R12 ;  /* 0x0000000c000c7308 */ /* 0x000e220000000800 */
[----:B------:R-:W-:Y:S01]  /*bff0*/  WARPGROUP.ARRIVE ;  /* 0x00000000000079c5 */ /* 0x000fe20000000000 */
[C-C-:B------:R-:W-:Y:S01]  /*c000*/  FFMA.FTZ R78, R2.reuse, R78, -R69.reuse ;  /* 0x0000004e024e7223 */ /* 0x140fe20000010845 */
[----:B------:R-:W-:-:S01]  /*c010*/  FFMA.FTZ R79, R2, R79, -R69 ;  /* 0x0000004f024f7223 */ /* 0x000fc20000010845 */
[C-C-:B------:R-:W-:Y:S01]  /*c020*/  FFMA.FTZ R82, R2.reuse, R82, -R69.reuse ;  /* 0x0000005202527223 */ /* 0x140fe20000010845 */
[----:B------:R-:W-:-:S01]  /*c030*/  FFMA.FTZ R83, R2, R83, -R69 ;  /* 0x0000005302537223 */ /* 0x000fc20000010845 */
[----:B------:R-:W-:Y:S01]  /*c040*/  FFMA.FTZ R86, R2, R86, -R69 ;  /* 0x0000005602567223 */ /* 0x000fe20000010845 */
[----:B------:R-:W-:Y:S01]  /*c050*/  QGMMA.64x64x32.F32.E4M3.E4M3 R24, R144, gdesc[UR4], R24, gsb0 ;  /* 0x00e0000490187df3 */ /* 0x000fe20008000818 */
[----:B------:R-:W2:Y:S01]  /*c060*/  MUFU.EX2 R123, R123 ;  /* 0x0000007b007b7308 */ /* 0x000ea20000000800 */
[----:B-1----:R-:W-:-:S01]  /*c070*/  FFMA.FTZ R20, R3, R20, R122 ;  /* 0x0000001403147223 */ /* 0x002fc2000001007a */
[C-C-:B------:R-:W-:Y:S01]  /*c080*/  FFMA.FTZ R87, R2.reuse, R87, -R69.reuse ;  /* 0x0000005702577223 */ /* 0x140fe20000010845 */
[----:B------:R-:W-:-:S01]  /*c090*/  FFMA.FTZ R58, R2, R58, -R69 ;  /* 0x0000003a023a7223 */ /* 0x000fc20000010845 */
[C-C-:B------:R-:W-:Y:S01]  /*c0a0*/  FFMA.FTZ R59, R2.reuse, R59, -R69.reuse ;  /* 0x0000003b023b7223 */ /* 0x140fe20000010845 */
[----:B------:R-:W-:-:S01]  /*c0b0*/  FFMA.FTZ R62, R2, R62, -R69 ;  /* 0x0000003e023e7223 */ /* 0x000fc20000010845 */
[C-C-:B------:R-:W-:Y:S01]  /*c0c0*/  FFMA.FTZ R63, R2.reuse, R63, -R69.reuse ;  /* 0x0000003f023f7223 */ /* 0x140fe20000010845 */
[----:B------:R-:W-:-:S01]  /*c0d0*/  FFMA.FTZ R66, R2, R66, -R69 ;  /* 0x0000004202427223 */ /* 0x000fc20000010845 */
[----:B------:R-:W1:Y:S01]  /*c0e0*/  MUFU.EX2 R120, R120 ;  /* 0x0000007800787308 */ /* 0x000e620000000800 */
[----:B0-----:R-:W-:-:S01]  /*c0f0*/  FADD.FTZ R21, R12, R21 ;  /* 0x000000150c157221 */ /* 0x001fc20000010000 */
[C-C-:B------:R-:W-:Y:S01]  /*c100*/  FFMA.FTZ R67, R2.reuse, R67, -R69.reuse ;  /* 0x0000004302437223 */ /* 0x140fe20000010845 */
[----:B------:R-:W-:-:S01]  /*c110*/  FFMA.FTZ R70, R2, R70, -R69 ;  /* 0x0000004602467223 */ /* 0x000fc20000010845 */
[----:B------:R-:W-:-:S04]  /*c120*/  FFMA.FTZ R69, R2, R71, -R69 ;  /* 0x0000004702457223 */ /* 0x000fc80000010845 */
        /* <DEDUP_REMOVED lines=16> */
[----:B------:R-:W-:Y:S02]  /*c230*/  WARPGROUP.DEPBAR.LE gsb0, 0x0 ;  /* 0x00008000000079c5 */ /* 0x000fe40000010000 */
[----:B------:R1:W-:Y:S04]  /*c240*/  @!P1 SYNCS.ARRIVE.TRANS64.RED.A1T0 RZ, [R11+URZ], RZ ;  /* 0x000000ff0bff99a7 */ /* 0x0003e8000810043f */
[----:B------:R-:W3:Y:S01]  /*c250*/  MUFU.EX2 R132, R132 ;  /* 0x0000008400847308 */ /* 0x000ee20000000800 */
[----:B0-----:R-:W-:-:S07]  /*c260*/  FADD.FTZ R20, R131, R20 ;  /* 0x0000001483147221 */ /* 0x001fce0000010000 */
[----:B------:R-:W0:Y:S01]  /*c270*/  MUFU.EX2 R129, R129 ;  /* 0x0000008100817308 */ /* 0x000e220000000800 */
[----:B--2---:R-:W-:-:S07]  /*c280*/  FADD.FTZ R21, R128, R21 ;  /* 0x0000001580157221 */ /* 0x004fce0000010000 */
[----:B------:R-:W2:Y:S01]  /*c290*/  MUFU.EX2 R133, R133 ;  /* 0x0000008500857308 */ /* 0x000ea20000000800 */
[----:B---3--:R-:W-:-:S07]  /*c2a0*/  FADD.FTZ R20, R132, R20 ;  /* 0x0000001484147221 */ /* 0x008fce0000010000 */
        /* <DEDUP_REMOVED lines=127> */
[----:B0-----:R-:W-:-:S01]  /*caa0*/  FADD.FTZ R20, R70, R20 ;  /* 0x0000001446147221 */ /* 0x001fc20000010000 */
[----:B--2---:R-:W-:-:S03]  /*cab0*/  FADD.FTZ R21, R13, R21 ;  /* 0x000000150d157221 */ /* 0x004fc60000010000 */
[----:B---3--:R-:W-:Y:S01]  /*cac0*/  FADD.FTZ R20, R69, R20 ;  /* 0x0000001445147221 */ /* 0x008fe20000010000 */
[----:B-1----:R-:W-:Y:S06]  /*cad0*/  @!P0 BRA `(.L_x_398) ;  /* 0x0000000000048947 */ /* 0x002fec0003800000 */
[----:B------:R-:W-:Y:S01]  /*cae0*/  BPT.TRAP 0x1 ;  /* 0x000000040000795c */ /* 0x000fe20000300000 */
.L_x_398:
[----:B------:R-:W2:Y:S01]  /*caf0*/  LDL R11, [R1+0x24] ;  /* 0x00002400010b7983 */ /* 0x000ea20000100800 */
[----:B------:R-:W-:Y:S01]  /*cb00*/  VIADD R14, R14, 0x13260 ;  /* 0x000132600e0e7836 */ /* 0x000fe20000000000 */
[----:B------:R-:W-:-:S04]  /*cb10*/  F2FP.SATFINITE.E4M3.F32.PACK_AB_MERGE_C R120, R121, R120, RZ ;  /* 0x000000787978723e */ /* 0x000fc800048070ff */
[----:B------:R-:W-:Y:S02]  /*cb20*/  F2FP.SATFINITE.E4M3.F32.PACK_AB_MERGE_C R120, R12, R8, R120 ;  /* 0x000000080c78723e */ /* 0x000fe40004807078 */
[----:B------:R0:W5:Y:S04]  /*cb30*/  LDL R12, [R1+0xc] ;  /* 0x00000c00010c7983 */ /* 0x0001680000100800 */
[----:B------:R0:W5:Y:S01]  /*cb40*/  LDL R8, [R1+0x4] ;  /* 0x0000040001087983 */ /* 0x0001620000100800 */
[----:B--2---:R-:W-:-:S03]  /*cb50*/  PRMT R14, R11, 0x654, R14 ;  /* 0x000006540b0e7816 */ /* 0x004fc6000000000e */
[----:B------:R-:W2:Y:S01]  /*cb60*/  LDL R11, [R1+0x1c] ;  /* 0x00001c00010b7983 */ /* 0x000ea20000100800 */
[----:B------:R-:W-:Y:S01]  /*cb70*/  F2FP.SATFINITE.E4M3.F32.PACK_AB_MERGE_C R126, R127, R126, RZ ;  /* 0x0000007e7f7e723e */ /* 0x000fe200048070ff */
[----:B------:R0:W-:Y:S01]  /*cb80*/  SYNCS.ARRIVE.TRANS64.RED.A1T0 RZ, [R14+URZ], RZ ;  /* 0x000000ff0eff79a7 */ /* 0x0001e2000810043f */
[----:B------:R-:W-:Y:S01]  /*cb90*/  F2FP.SATFINITE.E4M3.F32.PACK_AB_MERGE_C R128, R129, R128, RZ ;  /* 0x000000808180723e */ /* 0x000fe200048070ff */
[----:B------:R-:W-:Y:S01]  /*cba0*/  FMUL.FTZ R24, R24, R10 ;  /* 0x0000000a18187220 */ /* 0x000fe20000410000 */
[----:B------:R-:W-:Y:S01]  /*cbb0*/  F2FP.SATFINITE.E4M3.F32.PACK_AB_MERGE_C R126, R123, R122, R126 ;  /* 0x0000007a7b7e723e */ /* 0x000fe2000480707e */
        /* <DEDUP_REMOVED lines=33> */
[----:B------:R-:W-:Y:S01]  /*cdd0*/  F2FP.SATFINITE.E4M3.F32.PACK_AB_MERGE_C R69, R69, R70, RZ ;  /* 0x000000464545723e */ /* 0x000fe200048070ff */
        /* <DEDUP_REMOVED lines=36> */
[C---:B--2---:R-:W-:Y:S01]  /*d020*/  ISETP.GT.AND P1, PT, R15.reuse, R11, PT ;  /* 0x0000000b0f00720c */ /* 0x044fe20003f24270 */
[----:B------:R-:W-:-:S12]  /*d030*/  VIADD R15, R15, 0xffffffff ;  /* 0xffffffff0f0f7836 */ /* 0x000fd80000000000 */
[----:B0-----:R-:W-:Y:S05]  /*d040*/  @P1 BRA `(.L_x_399) ;  /* 0xffffffd800c81947 */ /* 0x001fea000383ffff */
.L_x_387:
[----:B------:R-:W-:Y:S05]  /*d050*/  BSYNC B0 ;  /* 0x0000000000007941 */ /* 0x000fea0003800000 */
.L_x_386:
[----:B------:R-:W-:Y:S06]  /*d060*/  BAR.ARV 0x8, 0x200 ;  /* 0x0208000000007b1d */ /* 0x000fec0000002000 */
[----:B------:R-:W-:Y:S05]  /*d070*/  @!P0 BRA `(.L_x_400) ;  /* 0x0000000000048947 */ /* 0x000fea0003800000 */
[----:B------:R-:W-:Y:S01]  /*d080*/  BPT.TRAP 0x1 ;  /* 0x000000040000795c */ /* 0x000fe20000300000 */
.L_x_400:
[----:B------:R-:W2:Y:S04]  /*d090*/  LDL R4, [R1+0xc] ;  /* 0x00000c0001047983 */ /* 0x000ea80000100800 */
[----:B------:R-:W3:Y:S01]  /*d0a0*/  LDL R3, [R1+0x4] ;  /* 0x0000040001037983 */ /* 0x000ee20000100800 */
[----:B--2---:R-:W-:Y:S01]  /*d0b0*/  SHF.L.U32 R4, R4, 0x1f, RZ ;  /* 0x0000001f04047819 */ /* 0x004fe200000006ff */
[----:B---3--:R-:W-:-:S04]  /*d0c0*/  IMAD R3, R3, 0x8, R16 ;  /* 0x0000000803037824 */ /* 0x008fc800078e0210 */
[----:B------:R0:W1:Y:S01]  /*d0d0*/  SYNCS.PHASECHK.TRANS64.TRYWAIT P1, [R3+URZ+0x13250], R4 ;  /* 0x01325004030075a7 */ /* 0x000062000802017f */
[----:B------:R-:W-:Y:S05]  /*d0e0*/  @!P0 BRA `(.L_x_401) ;  /* 0x0000000000048947 */ /* 0x000fea0003800000 */
[----:B------:R-:W-:Y:S01]  /*d0f0*/  BPT.TRAP 0x1 ;  /* 0x000000040000795c */ /* 0x000fe20000300000 */
.L_x_401:
[----:B------:R-:W-:Y:S04]  /*d100*/  BSSY B0, `(.L_x_402) ;  /* 0x0000004000007945 */ /* 0x000fe80003800000 */
[----:B-1----:R-:W-:Y:S05]  /*d110*/  @P1 BRA `(.L_x_403) ;  /* 0x0000000000081947 */ /* 0x002fea0003800000 */
[----:B------:R-:W1:Y:S02]  /*d120*/  SYNCS.PHASECHK.TRANS64.TRYWAIT P1, [R3+URZ+0x13250], R4 ;  /* 0x01325004030075a7 */ /* 0x000e64000802017f */
[----:B-1----:R-:W-:Y:S05]  /*d130*/  @!P1 BRA `(.L_x_404) ;  /* 0x0000009800cc9947 */ /* 0x002fea0003800000 */
.L_x_403:
[----:B------:R-:W-:Y:S05]  /*d140*/  BSYNC B0 ;  /* 0x0000000000007941 */ /* 0x000fea0003800000 */
.L_x_402:
[----:B------:R-:W0:Y:S04]  /*d150*/  LDL R56, [R1+0x4] ;  /* 0x0000040001387983 */ /* 0x000e280000100800 */
[----:B-----5:R-:W2:Y:S04]  /*d160*/  LDL R8, [R1+0x4c] ;  /* 0x00004c0001087983 */ /* 0x020ea80000100800 */
[----:B------:R-:W3:Y:S04]  /*d170*/  LDL R13, [R1+0x34] ;  /* 0x00003400010d7983 */ /* 0x000ee80000100800 */
[----:B------:R-:W4:Y:S01]  /*d180*/  LDL R12, [R1+0x18] ;  /* 0x00001800010c7983 */ /* 0x000f220000100800 */
[----:B------:R-:W-:Y:S01]  /*d190*/  VIADD R16, R16, 0x1000 ;  /* 0x0000100010107836 */ /* 0x000fe20000000000 */
[----:B------:R-:W-:-:S04]  /*d1a0*/  ULDC.64 UR4, c[0x0][0x9a0] ;  /* 0x0002680000047ab9 */ /* 0x000fc80000000a00 */
[----:B------:R-:W-:-:S04]  /*d1b0*/  SHF.R.U32.HI R16, RZ, 0x4, R16 ;  /* 0x00000004ff107819 */ /* 0x000fc80000011610 */
[----:B------:R-:W-:-:S04]  /*d1c0*/  LOP3.LUT R16, R16, 0x3fff, RZ, 0xc0, !PT ;  /* 0x00003fff10107812 */ /* 0x000fc800078ec0ff */
[----:B------:R-:W-:Y:S01]  /*d1d0*/  LOP3.LUT R16, R16, 0x10000, RZ, 0xfc, !PT ;  /* 0x0001000010107812 */ /* 0x000fe200078efcff */
[----:B------:R-:W-:Y:S01]  /*d1e0*/  IMAD.MOV.U32 R5, RZ, RZ, -0x3ffffff0 ;  /* 0xc0000010ff057424 */ /* 0x000fe200078e00ff */
[----:B------:R-:W-:-:S04]  /*d1f0*/  ISETP.NE.U32.AND P1, PT, RZ, UR4, PT ;  /* 0x00000004ff007c0c */ /* 0x000fc8000bf25070 */
[----:B------:R-:W-:Y:S02]  /*d200*/  R2UR UR7, R5 ;  /* 0x00000000050772ca */ /* 0x000fe400000e0000 */
[----:B------:R-:W-:Y:S01]  /*d210*/  ISETP.NE.AND.EX P1, PT, RZ, UR5, PT, P1 ;  /* 0x00000005ff007c0c */ /* 0x000fe2000bf25310 */
[----:B------:R-:W-:-:S12]  /*d220*/  WARPGROUP.ARRIVE ;  /* 0x00000000000079c5 */ /* 0x000fd80000000000 */
[----:B------:R-:W2:Y:S08]  /*d230*/  @P1 LDC.64 R10, c[0x0][0x9c8] ;  /* 0x00027200ff0a1b82 */ /* 0x000eb00000000a00 */
[----:B------:R-:W4:Y:S01]  /*d240*/  @P1 LDC.64 R6, c[0x0][0x9d0] ;  /* 0x00027400ff061b82 */ /* 0x000f220000000a00 */
[----:B01----:R-:W-:-:S05]  /*d250*/  IMAD R4, R56, 0x280, R16 ;  /* 0x0000028038047824 */ /* 0x003fca00078e0210 */
[----:B------:R-:W-:-:S13]  /*d260*/  R2UR UR6, R4 ;  /* 0x00000000040672ca */ /* 0x000fda00000e0000 */
[----:B------:R-:W-:Y:S01]  /*d270*/  QGMMA.64x64x32.F32.E4M3.E4M3 R24, R152, gdesc[UR4], R24, gsb0 ;  /* 0x00e0000498187df3 */ /* 0x000fe20008000818 */
[----:B--2---:R-:W-:-:S04]  /*d280*/  @P1 IMAD R8, R8, R10, RZ ;  /* 0x0000000a08081224 */ /* 0x004fc800078e02ff */
[C---:B---3--:R-:W-:Y:S02]  /*d290*/  @P1 IMAD R5, R13.reuse, R11, R8 ;  /* 0x0000000b0d051224 */ /* 0x048fe400078e0208 */
[----:B------:R-:W-:-:S04]  /*d2a0*/  @P1 IMAD.WIDE.U32 R10, R13, R10, RZ ;  /* 0x0000000a0d0a1225 */ /* 0x000fc800078e00ff */
[----:B------:R-:W-:Y:S02]  /*d2b0*/  @P1 IMAD.IADD R11, R11, 0x1, R5 ;  /* 0x000000010b0b1824 */ /* 0x000fe400078e0205 */
[----:B----4-:R-:W-:-:S04]  /*d2c0*/  @P1 IMAD.WIDE.U32 R10, R12, R6, R10 ;  /* 0x000000060c0a1225 */ /* 0x010fc800078e000a */
[----:B------:R-:W-:Y:S01]  /*d2d0*/  @P1 IMAD R7, R12, R7, R11 ;  /* 0x000000070c071224 */ /* 0x000fe200078e020b */
[----:B------:R-:W-:Y:S01]  /*d2e0*/  @P1 LEA R6, P2, R10, UR4, 0x2 ;  /* 0x000000040a061c11 */ /* 0x000fe2000f8410ff */
[----:B------:R-:W-:-:S03]  /*d2f0*/  IMAD.MOV.U32 R8, RZ, RZ, 0x3f800000 ;  /* 0x3f800000ff087424 */ /* 0x000fc600078e00ff */
[----:B------:R-:W-:-:S05]  /*d300*/  @P1 LEA.HI.X R7, R10, UR5, R7, 0x2, P2 ;  /* 0x000000050a071c11 */ /* 0x000fca00090f1407 */
[----:B------:R0:W2:Y:S02]  /*d310*/  @P1 LDG.E R8, desc[UR40][R6.64] ;  /* 0x0000002806081981 */ /* 0x0000a4000c1e1900 */
[----:B0-----:R-:W-:Y:S02]  /*d320*/  VIADD R6, R4, 0x80 ;  /* 0x0000008004067836 */ /* 0x001fe40000000000 */
[----:B------:R-:W-:-:S03]  /*d330*/  IMAD.MOV.U32 R7, RZ, RZ, -0x3ffffff0 ;  /* 0xc0000010ff077424 */ /* 0x000fc600078e00ff */
[----:B------:R-:W-:Y:S02]  /*d340*/  R2UR UR6, R6 ;  /* 0x00000000060672ca */ /* 0x000fe400000e0000 */
        /* <DEDUP_REMOVED lines=17> */
[----:B------:R-:W-:Y:S01]  /*d460*/  VIADD R4, R4, 0x200 ;  /* 0x0000020004047836 */ /* 0x000fe20000000000 */
[----:B------:R-:W-:-:S02]  /*d470*/  WARPGROUP.DEPBAR.LE gsb0, 0x0 ;  /* 0x00008000000079c5 */ /* 0x000fc40000010000 */
[----:B------:R-:W-:-:S06]  /*d480*/  WARPGROUP.ARRIVE ;  /* 0x00000000000079c5 */ /* 0x000fcc0000000000 */
[----:B------:R-:W-:Y:S01]  /*d490*/  QGMMA.64x64x32.F32.E4M3.E4M3 R24, R140, gdesc[UR4], R24, gsb0 ;  /* 0x00e000048c187df3 */ /* 0x000fe20008000818 */
[----:B0-----:R-:W-:-:S01]  /*d4a0*/  FADD.FTZ R10, R5, R20 ;  /* 0x00000014050a7221 */ /* 0x001fc20000010000 */
[----:B------:R-:W-:Y:S01]  /*d4b0*/  IMAD.MOV.U32 R5, RZ, RZ, -0x3ffffff0 ;  /* 0xc0000010ff057424 */ /* 0x000fe200078e00ff */
[----:B------:R-:W-:-:S04]  /*d4c0*/  R2UR UR6, R4 ;  /* 0x00000000040672ca */ /* 0x000fc800000e0000 */
[----:B------:R-:W-:Y:S01]  /*d4d0*/  R2UR UR7, R5 ;  /* 0x00000000050772ca */ /* 0x000fe200000e0000 */
[----:B-1----:R-:W-:-:S05]  /*d4e0*/  FADD.FTZ R6, R6, R21 ;  /* 0x0000001506067221 */ /* 0x002fca0000010000 */
[----:B------:R-:W0:Y:S04]  /*d4f0*/  SHFL.BFLY PT, R7, R6, 0x1, 0x1f ;  /* 0x0c201f0006077f89 */ /* 0x000e2800000e0000 */
[----:B------:R-:W1:Y:S01]  /*d500*/  SHFL.BFLY PT, R5, R10, 0x1, 0x1f ;  /* 0x0c201f000a057f89 */ /* 0x000e6200000e0000 */
[----:B0-----:R-:W-:-:S01]  /*d510*/  FADD.FTZ R12, R6, R7 ;  /* 0x00000007060c7221 */ /* 0x001fc20000010000 */
[----:B-1----:R-:W-:-:S04]  /*d520*/  FADD.FTZ R13, R10, R5 ;  /* 0x000000050a0d7221 */ /* 0x002fc80000010000 */
[----:B------:R-:W-:Y:S01]  /*d530*/  FSETP.NE.FTZ.AND P1, PT, R12, RZ, PT ;  /* 0x000000ff0c00720b */ /* 0x000fe20003f35000 */
[----:B------:R-:W-:Y:S02]  /*d540*/  WARPGROUP.DEPBAR.LE gsb0, 0x0 ;  /* 0x00008000000079c5 */ /* 0x000fe40000010000 */
[----:B------:R-:W-:-:S06]  /*d550*/  WARPGROUP.ARRIVE ;  /* 0x00000000000079c5 */ /* 0x000fcc0000000000 */
[----:B------:R-:W-:Y:S01]  /*d560*/  QGMMA.64x64x32.F32.E4M3.E4M3 R24, R144, gdesc[UR4], R24, gsb0 ;  /* 0x00e0000490187df3 */ /* 0x000fe20008000818 */
[----:B------:R-:W-:Y:S01]  /*d570*/  FMUL.FTZ R14, R12, 0.00390625 ;  /* 0x3b8000000c0e7820 */ /* 0x000fe20000410000 */
[----:B------:R-:W-:Y:S01]  /*d580*/  FMUL.FTZ R15, R13, 0.00390625 ;  /* 0x3b8000000d0f7820 */ /* 0x000fe20000410000 */
[----:B------:R-:W-:-:S03]  /*d590*/  IMAD.MOV.U32 R5, RZ, RZ, RZ ;  /* 0x000000ffff057224 */ /* 0x000fc600078e00ff */
[----:B------:R-:W-:Y:S02]  /*d5a0*/  FSETP.NE.FTZ.AND P2, PT, R14, RZ, PT ;  /* 0x000000ff0e00720b */ /* 0x000fe40003f55000 */
[----:B------:R-:W-:Y:S01]  /*d5b0*/  FSETP.NE.FTZ.AND P3, PT, R15, RZ, PT ;  /* 0x000000ff0f00720b */ /* 0x000fe20003f75000 */
[----:B------:R-:W-:Y:S01]  /*d5c0*/  @P1 MUFU.RCP R5, R12 ;  /* 0x0000000c00051308 */ /* 0x000fe20000001000 */
[----:B------:R-:W-:Y:S01]  /*d5d0*/  FSETP.NE.FTZ.AND P1, PT, R13, RZ, PT ;  /* 0x000000ff0d00720b */ /* 0x000fe20003f35000 */
[----:B------:R-:W-:-:S08]  /*d5e0*/  IMAD.MOV.U32 R11, RZ, RZ, RZ ;  /* 0x000000ffff0b7224 */ /* 0x000fd000078e00ff */
[----:B------:R-:W0:Y:S08]  /*d5f0*/  @P2 MUFU.LG2 R4, R14 ;  /* 0x0000000e00042308 */ /* 0x000e300000000c00 */
[----:B------:R-:W1:Y:S08]  /*d600*/  @P3 MUFU.LG2 R6, R15 ;  /* 0x0000000f00063308 */ /* 0x000e700000000c00 */
[----:B------:R-:W3:Y:S01]  /*d610*/  @P1 MUFU.RCP R11, R13 ;  /* 0x0000000d000b1308 */ /* 0x000ee20000001000 */
[C---:B------:R-:W-:Y:S01]  /*d620*/  @P2 FMUL.FTZ R7, R2.reuse, 0.69314718246459960938 ;  /* 0x3f31721802072820 */ /* 0x040fe20000410000 */
[----:B------:R-:W-:Y:S01]  /*d630*/  @P3 FMUL.FTZ R21, R2, 0.69314718246459960938 ;  /* 0x3f31721802153820 */ /* 0x000fe20000410000 */
[----:B0-----:R-:W-:Y:S01]  /*d640*/  @P2 FMUL.FTZ R4, R4, 0.69314718246459960938 ;  /* 0x3f31721804042820 */ /* 0x001fe20000410000 */
[----:B------:R-:W-:-:S02]  /*d650*/  IMAD.MOV.U32 R60, RZ, RZ, -0x800000 ;  /* 0xff800000ff3c7424 */ /* 0x000fc400078e00ff */
[----:B--2---:R-:W-:Y:S01]  /*d660*/  FMUL.FTZ R5, R5, R8 ;  /* 0x0000000805057220 */ /* 0x004fe20000410000 */
[----:B------:R-:W-:Y:S02]  /*d670*/  IMAD.MOV.U32 R61, RZ, RZ, -0x800000 ;  /* 0xff800000ff3d7424 */ /* 0x000fe400078e00ff */
[----:B-1----:R-:W-:Y:S01]  /*d680*/  @P3 FMUL.FTZ R6, R6, 0.69314718246459960938 ;  /* 0x3f31721806063820 */ /* 0x002fe20000410000 */
[----:B------:R-:W-:-:S03]  /*d690*/  @P2 FFMA.FTZ R60, R7, R0, R4 ;  /* 0x00000000073c2223 */ /* 0x000fc60000010004 */
[----:B------:R-:W-:Y:S01]  /*d6a0*/  @P3 FFMA.FTZ R61, R21, R9, R6 ;  /* 0x00000009153d3223 */ /* 0x000fe20000010006 */
[----:B---3--:R-:W-:Y:S01]  /*d6b0*/  FMUL.FTZ R10, R11, R8 ;  /* 0x000000080b0a7220 */ /* 0x008fe20000410000 */
[----:B------:R-:W-:Y:S02]  /*d6c0*/  WARPGROUP.DEPBAR.LE gsb0, 0x0 ;  /* 0x00008000000079c5 */ /* 0x000fe40000010000 */
[----:B------:R-:W-:Y:S05]  /*d6d0*/  @!P0 BRA `(.L_x_405) ;  /* 0x0000000000048947 */ /* 0x000fea0003800000 */
[----:B------:R-:W-:Y:S01]  /*d6e0*/  BPT.TRAP 0x1 ;  /* 0x000000040000795c */ /* 0x000fe20000300000 */
.L_x_405:
[----:B------:R-:W2:Y:S01]  /*d6f0*/  LDL.LU R0, [R1+0x24] ;  /* 0x0000240001007983 */ /* 0x000ea20000300800 */
[-C--:B------:R-:W-:Y:S01]  /*d700*/  FMUL.FTZ R11, R24, R5.reuse ;  /* 0x00000005180b7220 */ /* 0x080fe20000410000 */
[----:B------:R-:W-:Y:S02]  /*d710*/  VIADD R3, R3, 0x13260 ;  /* 0x0001326003037836 */ /* 0x000fe40000000000 */
[-C--:B------:R-:W-:Y:S01]  /*d720*/  FMUL.FTZ R7, R29, R5.reuse ;  /* 0x000000051d077220 */ /* 0x080fe20000410000 */
[----:B------:R-:W3:Y:S04]  /*d730*/  LDL.LU R24, [R1+0xc] ;  /* 0x00000c0001187983 */ /* 0x000ee80000300800 */
[----:B------:R-:W4:Y:S01]  /*d740*/  LDL.LU R16, [R1+0x48] ;  /* 0x0000480001107983 */ /* 0x000f220000300800 */
        /* <DEDUP_REMOVED lines=30> */
[----:B------:R-:W-:Y:S01]  /*d930*/  FMUL.FTZ R51, R51, R10 ;  /* 0x0000000a33337220 */ /* 0x000fe20000410000 */
[----:B--2---:R-:W-:Y:S01]  /*d940*/  PRMT R3, R0, 0x654, R3 ;  /* 0x0000065400037816 */ /* 0x004fe20000000003 */
[----:B------:R-:W-:-:S03]  /*d950*/  VIADD R0, R56, 0x1 ;  /* 0x0000000138007836 */ /* 0x000fc60000000000 */
[----:B------:R0:W-:Y:S02]  /*d960*/  SYNCS.ARRIVE.TRANS64.RED.A1T0 RZ, [R3+URZ], RZ ;  /* 0x000000ff03ff79a7 */ /* 0x0001e4000810043f */
[----:B------:R-:W-:-:S04]  /*d970*/  ISETP.NE.AND P1, PT, R0, 0x2, PT ;  /* 0x000000020000780c */ /* 0x000fc80003f25270 */
[----:B------:R-:W-:Y:S02]  /*d980*/  SEL R2, RZ, 0x1, P1 ;  /* 0x00000001ff027807 */ /* 0x000fe40000800000 */
[----:B------:R-:W-:Y:S01]  /*d990*/  SEL R0, R0, RZ, P1 ;  /* 0x000000ff00007207 */ /* 0x000fe20000800000 */
[----:B----4-:R-:W-:Y:S01]  /*d9a0*/  VIADD R16, R16, 0x1 ;  /* 0x0000000110107836 */ /* 0x010fe20000000000 */
[----:B---3--:R-:W-:-:S03]  /*d9b0*/  LOP3.LUT R24, R24, R2, RZ, 0x3c, !PT ;  /* 0x0000000218187212 */ /* 0x008fc600078e3cff */
[----:B------:R0:W-:Y:S04]  /*d9c0*/  STL [R1+0x4], R0 ;  /* 0x0000040001007387 */ /* 0x0001e80000100800 */
[----:B------:R0:W-:Y:S04]  /*d9d0*/  STL [R1+0xc], R24 ;  /* 0x00000c1801007387 */ /* 0x0001e80000100800 */
[----:B------:R0:W-:Y:S02]  /*d9e0*/  STL [R1+0x48], R16 ;  /* 0x0000481001007387 */ /* 0x0001e40000100800 */
.L_x_357:
[----:B------:R-:W2:Y:S01]  /*d9f0*/  LDL R74, [R1+0x3c] ;  /* 0x00003c00014a7983 */ /* 0x000ea20000100800 */
[----:B------:R-:W1:Y:S01]  /*da00*/  S2UR UR4, SR_CgaCtaId ;  /* 0x00000000000479c3 */ /* 0x000e620000008800 */
[----:B0-----:R-:W-:Y:S01]  /*da10*/  MOV R16, 0x400 ;  /* 0x0000040000107802 */ /* 0x001fe20000000f00 */
[----:B------:R-:W-:Y:S01]  /*da20*/  BSSY B0, `(.L_x_406) ;  /* 0x00002a2000007945 */ /* 0x000fe20003800000 */
[----:B------:R-:W0:Y:S01]  /*da30*/  S2R R41, SR_TID.X ;  /* 0x0000000000297919 */ /* 0x000e220000002100 */
[----:B-1----:R-:W-:-:S05]  /*da40*/  IMAD.U32 R0, RZ, RZ, UR4 ;  /* 0x00000004ff007e24 */ /* 0x002fca000f8e00ff */
[----:B------:R1:W-:Y:S01]  /*da50*/  STL [R1+0x24], R0 ;  /* 0x0000240001007387 */ /* 0x0003e20000100800 */
[----:B------:R-:W-:Y:S01]  /*da60*/  LEA R16, R0, R16, 0x18 ;  /* 0x0000001000107211 */ /* 0x000fe200078ec0ff */
[----:B------:R-:W-:Y:S01]  /*da70*/  BAR.SYNC.DEFER_BLOCKING 0x5, 0x200 ;  /* 0x0148000000007b1d */ /* 0x000fe20000010000 */
[----:B0-----:R-:W-:-:S05]  /*da80*/  VIADD R82, R41, 0xffffff80 ;  /* 0xffffff8029527836 */ /* 0x001fca0000000000 */
[----:B------:R-:W-:-:S04]  /*da90*/  SHF.R.S32.HI R72, RZ, 0x1f, R82 ;  /* 0x0000001fff487819 */ /* 0x000fc80000011452 */
[----:B------:R-:W-:-:S04]  /*daa0*/  LEA.HI R72, R72, R82, RZ, 0x3 ;  /* 0x0000005248487211 */ /* 0x000fc800078f18ff */
[----:B------:R-:W-:-:S05]  /*dab0*/  LOP3.LUT R72, R72, 0xfffffff8, RZ, 0xc0, !PT ;  /* 0xfffffff848487812 */ /* 0x000fca00078ec0ff */
[----:B------:R-:W-:-:S04]  /*dac0*/  IMAD.IADD R72, R82, 0x1, -R72 ;  /* 0x0000000152487824 */ /* 0x000fc800078e0a48 */
[----:B-1----:R-:W-:Y:S01]  /*dad0*/  IMAD.SHL.U32 R0, R72, 0x8, RZ ;  /* 0x0000000848007824 */ /* 0x002fe200078e00ff */
[----:B-----5:R0:W1:Y:S04]  /*dae0*/  LDS.128 R24, [R16+0x132d0] ;  /* 0x0132d00010187984 */ /* 0x0200680000000c00 */
[----:B------:R-:W-:Y:S01]  /*daf0*/  SHF.R.S32.HI R63, RZ, 0x1f, R0 ;  /* 0x0000001fff3f7819 */ /* 0x000fe20000011400 */
[----:B------:R-:W-:Y:S06]  /*db00*/  BAR.ARV 0x4, 0x200 ;  /* 0x0108000000007b1d */ /* 0x000fec0000002000 */
[----:B--2---:R-:W-:-:S13]  /*db10*/  ISETP.NE.AND P1, PT, R74, RZ, PT ;  /* 0x000000ff4a00720c */ /* 0x004fda0003f25270 */
[----:B------:R-:W2:Y:S02]  /*db20*/  @!P1 LDC R74, c[0x0][0xad4] ;  /* 0x0002b500ff4a9b82 */ /* 0x000ea40000000800 */
[----:B--2---:R0:W-:Y:S01]  /*db30*/  @!P1 STL [R1+0x3c], R74 ;  /* 0x00003c4a01009387 */ /* 0x0041e20000100800 */
[----:B-1----:R-:W-:Y:S05]  /*db40*/  @P0 BRA `(.L_x_407) ;  /* 0x0000001c00b40947 */ /* 0x002fea0003800000 */
[----:B------:R-:W2:Y:S01]  /*db50*/  LDL.LU R36, [R1+0x34] ;  /* 0x0000340001247983 */ /* 0x000ea20000300800 */
[----:B------:R-:W-:Y:S01]  /*db60*/  IMAD.SHL.U32 R2, R41, 0x4, RZ ;  /* 0x0000000429027824 */ /* 0x000fe200078e00ff */
[----:B------:R-:W-:Y:S01]  /*db70*/  ULDC.64 UR4, c[0x4][0x38] ;  /* 0x01000e0000047ab9 */ /* 0x000fe20000000a00 */
[----:B------:R-:W-:Y:S01]  /*db80*/  ULDC.64 UR6, c[0x0][0xc08] ;  /* 0x0003020000067ab9 */ /* 0x000fe20000000a00 */
[----:B------:R-:W3:Y:S04]  /*db90*/  LDL.LU R40, [R1+0x4c] ;  /* 0x00004c0001287983 */ /* 0x000ee80000300800 */
[----:B------:R-:W4:Y:S01]  /*dba0*/  LDL R48, [R1+0x90] ;  /* 0x0000900001307983 */ /* 0x000f220000100800 */
[----:B------:R-:W-:-:S03]  /*dbb0*/  LOP3.LUT R2, R2, 0xc, RZ, 0xc0, !PT ;  /* 0x0000000c02027812 */ /* 0x000fc600078ec0ff */
[----:B------:R-:W2:Y:S01]  /*dbc0*/  LDL R44, [R1+0x18] ;  /* 0x00001800012c7983 */ /* 0x000ea20000100800 */
[----:B------:R-:W-:Y:S01]  /*dbd0*/  BAR.SYNC.DEFER_BLOCKING 0x1, 0x180 ;  /* 0x0046000000007b1d */ /* 0x000fe20000010000 */
[----:B------:R-:W-:-:S05]  /*dbe0*/  IADD3 R2, P0, R2, UR4, RZ ;  /* 0x0000000402027c10 */ /* 0x000fca000ff1e0ff */
[----:B------:R-:W-:Y:S01]  /*dbf0*/  IMAD.X R3, RZ, RZ, UR5, P0 ;  /* 0x00000005ff037e24 */ /* 0x000fe200080e06ff */
[----:B------:R-:W-:Y:S01]  /*dc00*/  ULDC.64 UR4, c[0x0][0xc00] ;  /* 0x0003000000047ab9 */ /* 0x000fe20000000a00 */
[----:B------:R-:W3:Y:S04]  /*dc10*/  LDL.LU R87, [R1+0x40] ;  /* 0x0000400001577983 */ /* 0x000ee80000300800 */
[----:B------:R1:W2:Y:S04]  /*dc20*/  LDG.E.CONSTANT R10, desc[UR40][R2.64] ;  /* 0x00000028020a7981 */ /* 0x0002a8000c1e9900 */
[----:B------:R-:W3:Y:S01]  /*dc30*/  LDL.LU R86, [R1+0x44] ;  /* 0x0000440001567983 */ /* 0x000ee20000300800 */
[----:B------:R-:W0:Y:S01]  /*dc40*/  S2R R33, SR_SWINHI ;  /* 0x0000000000217919 */ /* 0x000e220000002f00 */
[----:B------:R-:W-:-:S02]  /*dc50*/  LOP3.LUT P0, R24, R41, 0x3, RZ, 0xc0, !PT ;  /* 0x0000000329187812 */ /* 0x000fc4000780c0ff */
[----:B------:R-:W3:Y:S02]  /*dc60*/  LDL R83, [R1+0x8c] ;  /* 0x00008c0001537983 */ /* 0x000ee40000100800 */
[----:B------:R-:W-:Y:S02]  /*dc70*/  ISETP.EQ.OR P0, PT, R24, 0x3, !P0 ;  /* 0x000000031800780c */ /* 0x000fe40004702670 */
[----:B------:R-:W3:Y:S02]  /*dc80*/  LDL R80, [R1+0x50] ;  /* 0x0000500001507983 */ /* 0x000ee40000100800 */
[----:B------:R-:W-:Y:S02]  /*dc90*/  SEL R67, R5, R30, P0 ;  /* 0x0000001e05437207 */ /* 0x000fe40000000000 */
[----:B------:R-:W-:Y:S01]  /*dca0*/  SEL R30, R30, R5, P0 ;  /* 0x000000051e1e7207 */ /* 0x000fe20000000000 */
[----:B------:R-:W3:Y:S01]  /*dcb0*/  LDL R76, [R1+0x58] ;  /* 0x00005800014c7983 */ /* 0x000ee20000100800 */
[----:B------:R-:W-:-:S02]  /*dcc0*/  SEL R45, R4, R31, P0 ;  /* 0x0000001f042d7207 */ /* 0x000fc40000000000 */
[----:B------:R-:W-:Y:S02]  /*dcd0*/  SEL R70, R31, R4, P0 ;  /* 0x000000041f467207 */ /* 0x000fe40000000000 */
[----:B------:R-:W-:Y:S02]  /*dce0*/  SEL R73, R20, R21, P0 ;  /* 0x0000001514497207 */ /* 0x000fe40000000000 */
[----:B------:R-:W-:Y:S02]  /*dcf0*/  SEL R20, R21, R20, P0 ;  /* 0x0000001415147207 */ /* 0x000fe40000000000 */
[----:B------:R-:W-:Y:S02]  /*dd00*/  SEL R81, R12, R7, P0 ;  /* 0x000000070c517207 */ /* 0x000fe40000000000 */
[----:B------:R-:W-:Y:S02]  /*dd10*/  SEL R69, R29, R32, P0 ;  /* 0x000000201d457207 */ /* 0x000fe40000000000 */
[----:B-1----:R-:W-:-:S02]  /*dd20*/  MOV R2, R16 ;  /* 0x0000001000027202 */ /* 0x002fc40000000f00 */
[----:B0-----:R-:W-:Y:S02]  /*dd30*/  MOV R3, R33 ;  /* 0x0000002100037202 */ /* 0x001fe40000000f00 */
        /* <DEDUP_REMOVED lines=23> */
[----:B------:R-:W-:Y:S01]  /*deb0*/  SEL R58, R55, R54, P0 ;  /* 0x00000036373a7207 */ /* 0x000fe20000000000 */
[----:B----4-:R-:W-:-:S03]  /*dec0*/  IMAD.WIDE R4, R48, 0x2, R2 ;  /* 0x0000000230047825 */ /* 0x010fc600078e0202 */
        /* <DEDUP_REMOVED lines=19> */
[----:B--2---:R-:W-:Y:S01]  /*e000*/  LOP3.LUT R5, R10, 0x2, RZ, 0x3c, !PT ;  /* 0x000000020a057812 */ /* 0x004fe200078e3cff */
[----:B------:R-:W-:Y:S01]  /*e010*/  SHFL.IDX PT, R48, R59, R10, 0x1c1f ;  /* 0x001c1f0a3b307589 */ /* 0x000fe200000e0000 */
[----:B------:R-:W-:Y:S01]  /*e020*/  IMAD.MOV.U32 R78, RZ, RZ, R44 ;  /* 0x000000ffff4e7224 */ /* 0x000fe200078e002c */
[----:B------:R-:W-:-:S02]  /*e030*/  MOV R62, R8 ;  /* 0x00000008003e7202 */ /* 0x000fc40000000f00 */
[----:B------:R-:W0:Y:S01]  /*e040*/  SHFL.IDX PT, R47, R66, R5, 0x1c1f ;  /* 0x001c1f05422f7589 */ /* 0x000e2200000e0000 */
[----:B------:R-:W-:Y:S02]  /*e050*/  MOV R64, R64 ;  /* 0x0000004000407202 */ /* 0x000fe40000000f00 */
[----:B------:R-:W-:Y:S01]  /*e060*/  MOV R65, R6 ;  /* 0x0000000600417202 */ /* 0x000fe20000000f00 */
[----:B------:R-:W-:Y:S04]  /*e070*/  SHFL.IDX PT, R44, R67, R10, 0x1c1f ;  /* 0x001c1f0a432c7589 */ /* 0x000fe800000e0000 */
[----:B------:R-:W-:Y:S04]  /*e080*/  SHFL.IDX PT, R49, R49, R10, 0x1c1f ;  /* 0x001c1f0a31317589 */ /* 0x000fe800000e0000 */
[----:B------:R-:W1:Y:S04]  /*e090*/  SHFL.IDX PT, R43, R30, R5, 0x1c1f ;  /* 0x001c1f051e2b7589 */ /* 0x000e6800000e0000 */
[----:B------:R-:W2:Y:S01]  /*e0a0*/  SHFL.IDX PT, R50, R68, R5, 0x1c1f ;  /* 0x001c1f0544327589 */ /* 0x000ea200000e0000 */
[----:B------:R-:W-:-:S03]  /*e0b0*/  IMAD.MOV.U32 R85, RZ, RZ, R36 ;  /* 0x000000ffff557224 */ /* 0x000fc600078e0024 */
[----:B------:R-:W-:Y:S04]  /*e0c0*/  SHFL.IDX PT, R9, R14, R5, 0x1c1f ;  /* 0x001c1f050e097589 */ /* 0x000fe800000e0000 */
[----:B------:R-:W-:Y:S04]  /*e0d0*/  SHFL.IDX PT, R29, R79, R10, 0x1c1f ;  /* 0x001c1f0a4f1d7589 */ /* 0x000fe800000e0000 */
[----:B------:R-:W4:Y:S04]  /*e0e0*/  SHFL.IDX PT, R6, R11, R5, 0x1c1f ;  /* 0x001c1f050b067589 */ /* 0x000f2800000e0000 */
[----:B------:R-:W-:Y:S04]  /*e0f0*/  SHFL.IDX PT, R45, R45, R10, 0x1c1f ;  /* 0x001c1f0a2d2d7589 */ /* 0x000fe800000e0000 */
[----:B------:R-:W-:Y:S04]  /*e100*/  SHFL.IDX PT, R52, R33, R10, 0x1c1f ;  /* 0x001c1f0a21347589 */ /* 0x000fe800000e0000 */
[----:B------:R-:W4:Y:S04]  /*e110*/  SHFL.IDX PT, R14, R70, R5, 0x1c1f ;  /* 0x001c1f05460e7589 */ /* 0x000f2800000e0000 */
[----:B------:R-:W4:Y:S04]  /*e120*/  SHFL.IDX PT, R51, R34, R5, 0x1c1f ;  /* 0x001c1f0522337589 */ /* 0x000f2800000e0000 */
[----:B------:R-:W-:Y:S04]  /*e130*/  SHFL.IDX PT, R4, R81, R10, 0x1c1f ;  /* 0x001c1f0a51047589 */ /* 0x000fe800000e0000 */
[----:B------:R-:W4:Y:S01]  /*e140*/  SHFL.IDX PT, R7, R12, R5, 0x1c1f ;  /* 0x001c1f050c077589 */ /* 0x000f2200000e0000 */
[----:B---3--:R-:W-:-:S03]  /*e150*/  IMAD.MOV.U32 R84, RZ, RZ, R40 ;  /* 0x000000ffff547224 */ /* 0x008fc600078e0028 */
[----:B------:R-:W-:Y:S04]  /*e160*/  SHFL.IDX PT, R53, R53, R10, 0x1c1f ;  /* 0x001c1f0a35357589 */ /* 0x000fe800000e0000 */
[----:B------:R0:W3:Y:S04]  /*e170*/  SHFL.IDX PT, R54, R46, R5, 0x1c1f ;  /* 0x001c1f052e367589 */ /* 0x0000e800000e0000 */
[----:B------:R-:W-:Y:S04]  /*e180*/  SHFL.IDX PT, R32, R75, R10, 0x1c1f ;  /* 0x001c1f0a4b207589 */ /* 0x000fe800000e0000 */
[----:B------:R-:W-:Y:S04]  /*e190*/  SHFL.IDX PT, R36, R71, R10, 0x1c1f ;  /* 0x001c1f0a47247589 */ /* 0x000fe800000e0000 */
[----:B------:R-:W-:Y:S04]  /*e1a0*/  SHFL.IDX PT, R41, R41, R10, 0x1c1f ;  /* 0x001c1f0a29297589 */ /* 0x000fe800000e0000 */
[----:B------:R-:W3:Y:S04]  /*e1b0*/  SHFL.IDX PT, R13, R13, R5, 0x1c1f ;  /* 0x001c1f050d0d7589 */ /* 0x000ee800000e0000 */
[----:B------:R-:W3:Y:S04]  /*e1c0*/  SHFL.IDX PT, R15, R15, R5, 0x1c1f ;  /* 0x001c1f050f0f7589 */ /* 0x000ee800000e0000 */
[----:B------:R-:W3:Y:S04]  /*e1d0*/  SHFL.IDX PT, R12, R28, R5, 0x1c1f ;  /* 0x001c1f051c0c7589 */ /* 0x000ee800000e0000 */
[----:B------:R-:W-:Y:S04]  /*e1e0*/  SHFL.IDX PT, R37, R73, R10, 0x1c1f ;  /* 0x001c1f0a49257589 */ /* 0x000fe800000e0000 */
[----:B------:R-:W3:Y:S04]  /*e1f0*/  SHFL.IDX PT, R38, R20, R5, 0x1c1f ;  /* 0x001c1f0514267589 */ /* 0x000ee800000e0000 */
[----:B------:R-:W-:Y:S04]  /*e200*/  SHFL.IDX PT, R56, R31, R10, 0x1c1f ;  /* 0x001c1f0a1f387589 */ /* 0x000fe800000e0000 */
[----:B------:R1:W3:Y:S04]  /*e210*/  SHFL.IDX PT, R55, R42, R5, 0x1c1f ;  /* 0x001c1f052a377589 */ /* 0x0002e800000e0000 */
[----:B------:R-:W3:Y:S04]  /*e220*/  SHFL.IDX PT, R8, R77, R10, 0x1c1f ;  /* 0x001c1f0a4d087589 */ /* 0x000ee800000e0000 */
[----:B------:R-:W-:Y:S04]  /*e230*/  SHFL.IDX PT, R40, R69, R10, 0x1c1f ;  /* 0x001c1f0a45287589 */ /* 0x000fe800000e0000 */
[----:B------:R3:W3:Y:S04]  /*e240*/  SHFL.IDX PT, R11, R21, R5, 0x1c1f ;  /* 0x001c1f05150b7589 */ /* 0x0006e800000e0000 */
[----:B------:R-:W-:Y:S04]  /*e250*/  SHFL.IDX PT, R57, R57, R10, 0x1c1f ;  /* 0x001c1f0a39397589 */ /* 0x000fe800000e0000 */
[----:B------:R-:W3:Y:S01]  /*e260*/  SHFL.IDX PT, R58, R58, R5, 0x1c1f ;  /* 0x001c1f053a3a7589 */ /* 0x000ee200000e0000 */
[----:B0-----:R-:W-:-:S02]  /*e270*/  SEL R46, R48, R47, P0 ;  /* 0x0000002f302e7207 */ /* 0x001fc40000000000 */
[----:B------:R-:W-:Y:S02]  /*e280*/  SEL R48, R47, R48, P0 ;  /* 0x000000302f307207 */ /* 0x000fe40000000000 */
[----:B-1----:R-:W-:Y:S02]  /*e290*/  SEL R42, R44, R43, P0 ;  /* 0x0000002b2c2a7207 */ /* 0x002fe40000000000 */
[----:B--2---:R-:W-:Y:S02]  /*e2a0*/  SEL R47, R49, R50, P0 ;  /* 0x00000032312f7207 */ /* 0x004fe40000000000 */
[----:B------:R-:W-:Y:S02]  /*e2b0*/  SEL R44, R43, R44, P0 ;  /* 0x0000002c2b2c7207 */ /* 0x000fe40000000000 */
[----:B------:R-:W-:Y:S02]  /*e2c0*/  SEL R49, R50, R49, P0 ;  /* 0x0000003132317207 */ /* 0x000fe40000000000 */
[----:B----4-:R-:W-:-:S02]  /*e2d0*/  SEL R20, R29, R6, P0 ;  /* 0x000000061d147207 */ /* 0x010fc40000000000 */
[----:B------:R-:W-:Y:S02]  /*e2e0*/  SEL R28, R6, R29, P0 ;  /* 0x0000001d061c7207 */ /* 0x000fe40000000000 */
[----:B------:R-:W-:Y:S02]  /*e2f0*/  SEL R43, R45, R14, P0 ;  /* 0x0000000e2d2b7207 */ /* 0x000fe40000000000 */
[----:B------:R-:W-:Y:S02]  /*e300*/  SEL R50, R52, R51, P0 ;  /* 0x0000003334327207 */ /* 0x000fe40000000000 */
[----:B---3--:R-:W-:Y:S02]  /*e310*/  SEL R21, R4, R7, P0 ;  /* 0x0000000704157207 */ /* 0x008fe40000000000 */
        /* <DEDUP_REMOVED lines=17> */
[----:B------:R-:W-:Y:S02]  /*e430*/  F2FP.BF16.F32.PACK_AB R12, R21, R20 ;  /* 0x00000014150c723e */ /* 0x000fe400000010ff */
[----:B------:R-:W-:Y:S02]  /*e440*/  F2FP.BF16.F32.PACK_AB R13, R43, R42 ;  /* 0x0000002a2b0d723e */ /* 0x000fe400000010ff */
[----:B------:R-:W-:-:S02]  /*e450*/  F2FP.BF16.F32.PACK_AB R14, R29, R28 ;  /* 0x0000001c1d0e723e */ /* 0x000fc400000010ff */
[----:B------:R-:W-:Y:S02]  /*e460*/  F2FP.BF16.F32.PACK_AB R15, R45, R44 ;  /* 0x0000002c2d0f723e */ /* 0x000fe400000010ff */
[----:B------:R-:W-:Y:S02]  /*e470*/  SEL R38, R40, R11, P0 ;  /* 0x0000000b28267207 */ /* 0x000fe40000000000 */
[----:B------:R-:W-:Y:S02]  /*e480*/  SEL R55, R57, R58, P0 ;  /* 0x0000003a39377207 */ /* 0x000fe40000000000 */
[----:B------:R-:W-:Y:S02]  /*e490*/  SEL R40, R11, R40, P0 ;  /* 0x000000280b287207 */ /* 0x000fe40000000000 */
[----:B------:R-:W-:Y:S01]  /*e4a0*/  SEL R57, R58, R57, P0 ;  /* 0x000000393a397207 */ /* 0x000fe20000000000 */
[----:B------:R0:W-:Y:S01]  /*e4b0*/  STSM.16.M88.4 [R24], R12 ;  /* 0x0000000c18007844 */ /* 0x0001e20000000200 */
        /* <DEDUP_REMOVED lines=8> */
[----:B0-----:R-:W-:Y:S02]  /*e540*/  F2FP.BF16.F32.PACK_AB R12, R39, R38 ;  /* 0x00000026270c723e */ /* 0x001fe400000010ff */
[----:B------:R-:W-:Y:S02]  /*e550*/  F2FP.BF16.F32.PACK_AB R13, R55, R54 ;  /* 0x00000036370d723e */ /* 0x000fe400000010ff */
[----:B------:R-:W-:Y:S02]  /*e560*/  F2FP.BF16.F32.PACK_AB R14, R41, R40 ;  /* 0x00000028290e723e */ /* 0x000fe400000010ff */
[----:B------:R-:W-:Y:S01]  /*e570*/  F2FP.BF16.F32.PACK_AB R15, R57, R56 ;  /* 0x00000038390f723e */ /* 0x000fe200000010ff */
[----:B------:R0:W-:Y:S04]  /*e580*/  STSM.16.M88.4 [R62], R4 ;  /* 0x000000043e007844 */ /* 0x0001e80000000200 */
[----:B------:R1:W-:Y:S04]  /*e590*/  STSM.16.M88.4 [R64], R8 ;  /* 0x0000000840007844 */ /* 0x0003e80000000200 */
[----:B------:R2:W-:Y:S01]  /*e5a0*/  STSM.16.M88.4 [R65], R12 ;  /* 0x0000000c41007844 */ /* 0x0005e20000000200 */
[----:B------:R-:W-:Y:S01]  /*e5b0*/  BAR.SYNC.DEFER_BLOCKING 0x1, 0x180 ;  /* 0x0046000000007b1d */ /* 0x000fe20000010000 */
[----:B------:R-:W-:-:S04]  /*e5c0*/  ISETP.NE.U32.AND P0, PT, RZ, UR4, PT ;  /* 0x00000004ff007c0c */ /* 0x000fc8000bf05070 */
[----:B------:R-:W-:Y:S02]  /*e5d0*/  ISETP.NE.AND.EX P0, PT, RZ, UR5, PT, P0 ;  /* 0x00000005ff007c0c */ /* 0x000fe4000bf05300 */
[----:B------:R-:W-:Y:S01]  /*e5e0*/  IADD3 R58, P1, R87, UR4, RZ ;  /* 0x00000004573a7c10 */ /* 0x000fe2000ff3e0ff */
[----:B------:R-:W-:Y:S01]  /*e5f0*/  IMAD.MOV.U32 R24, RZ, RZ, RZ ;  /* 0x000000ffff187224 */ /* 0x000fe200078e00ff */
[----:B------:R-:W-:Y:S01]  /*e600*/  ISETP.GT.AND P3, PT, R74, 0x1, PT ;  /* 0x000000014a00780c */ /* 0x000fe20003f64270 */
[----:B0-----:R-:W0:Y:S01]  /*e610*/  LDC R62, c[0x0][0xbe8] ;  /* 0x0002fa00ff3e7b82 */ /* 0x001e220000000800 */
[----:B------:R-:W-:-:S07]  /*e620*/  IADD3.X R59, R86, UR5, RZ, P1, !PT ;  /* 0x00000005563b7c10 */ /* 0x000fce0008ffe4ff */
[----:B-1----:R-:W1:Y:S01]  /*e630*/  LDC.64 R10, c[0x0][0xba8] ;  /* 0x0002ea00ff0a7b82 */ /* 0x002e620000000a00 */
[----:B------:R-:W3:Y:S01]  /*e640*/  @P0 LDG.E R24, desc[UR40][R58.64] ;  /* 0x000000283a180981 */ /* 0x000ee2000c1e1900 */
[----:B--2---:R-:W-:-:S05]  /*e650*/  IMAD.MOV.U32 R14, RZ, RZ, 0x9b8 ;  /* 0x000009b8ff0e7424 */ /* 0x004fca00078e00ff */
[----:B------:R-:W-:-:S04]  /*e660*/  SEL R14, R14, 0x978, P3 ;  /* 0x000009780e0e7807 */ /* 0x000fc80001800000 */
[----:B------:R-:W2:Y:S08]  /*e670*/  LDC.64 R8, c[0x0][R14+0x220] ;  /* 0x000088000e087b82 */ /* 0x000eb00000000a00 */
[----:B------:R-:W4:Y:S01]  /*e680*/  LDC.64 R12, c[0x0][R14+0x218] ;  /* 0x000086000e0c7b82 */ /* 0x000f220000000a00 */
[----:B------:R-:W-:-:S04]  /*e690*/  ISETP.NE.U32.AND P1, PT, RZ, UR6, PT ;  /* 0x00000006ff007c0c */ /* 0x000fc8000bf25070 */
[----:B------:R-:W-:-:S03]  /*e6a0*/  ISETP.NE.AND.EX P1, PT, RZ, UR7, PT, P1 ;  /* 0x00000007ff007c0c */ /* 0x000fc6000bf25310 */
[----:B------:R-:W4:Y:S01]  /*e6b0*/  LDC.64 R6, c[0x0][R14+0x228] ;  /* 0x00008a000e067b82 */ /* 0x000f220000000a00 */
[----:B0-----:R-:W-:-:S07]  /*e6c0*/  ISETP.NE.AND P4, PT, R62, 0x1, PT ;  /* 0x000000013e00780c */ /* 0x001fce0003f85270 */
[----:B------:R0:W0:Y:S02]  /*e6d0*/  LDC.64 R4, c[0x0][R14+0x210] ;  /* 0x000084000e047b82 */ /* 0x0000240000000a00 */
[----:B------:R-:W-:-:S04]  /*e6e0*/  @P1 IADD3 R66, P2, R87, UR6, RZ ;  /* 0x0000000657421c10 */ /* 0x000fc8000ff5e0ff */
[----:B------:R-:W-:Y:S02]  /*e6f0*/  @P1 IADD3.X R67, R86, UR7, RZ, P2, !PT ;  /* 0x0000000756431c10 */ /* 0x000fe400097fe4ff */
[----:B------:R-:W-:Y:S01]  /*e700*/  ISETP.NE.U32.AND P2, PT, RZ, UR4, PT ;  /* 0x00000004ff007c0c */ /* 0x000fe2000bf45070 */
[----:B------:R-:W0:Y:S03]  /*e710*/  @P4 LDC R64, c[0x0][0xbec] ;  /* 0x0002fb00ff404b82 */ /* 0x000e260000000800 */
[----:B------:R-:W-:-:S05]  /*e720*/  ISETP.NE.AND.EX P2, PT, RZ, UR5, PT, P2 ;  /* 0x00000005ff007c0c */ /* 0x000fca000bf45320 */
[----:B------:R-:W0:Y:S01]  /*e730*/  @P4 LDC R75, c[0x0][0xbf0] ;  /* 0x0002fc00ff4b4b82 */ /* 0x000e220000000800 */
[----:B------:R-:W-:Y:S02]  /*e740*/  SEL R65, R85, RZ, !P2 ;  /* 0x000000ff55417207 */ /* 0x000fe40005000000 */
[----:B------:R-:W-:-:S03]  /*e750*/  SEL R15, R84, RZ, !P2 ;  /* 0x000000ff540f7207 */ /* 0x000fc60005000000 */
[----:B--2---:R-:W-:Y:S01]  /*e760*/  IMAD R9, R9, R65, RZ ;  /* 0x0000004109097224 */ /* 0x004fe200078e02ff */
[----:B------:R-:W-:Y:S01]  /*e770*/  ULDC UR6, c[0x0][0xa88] ;  /* 0x0002a20000067ab9 */ /* 0x000fe20000000800 */
[----:B-1----:R-:W1:Y:S02]  /*e780*/  @!P3 LDC R10, c[0x0][0xb50] ;  /* 0x0002d400ff0abb82 */ /* 0x002e640000000800 */
[C---:B------:R-:W-:Y:S02]  /*e790*/  IMAD R73, R8.reuse, R15, R9 ;  /* 0x0000000f08497224 */ /* 0x040fe400078e0209 */
[----:B------:R-:W-:-:S04]  /*e7a0*/  IMAD.WIDE.U32 R8, R8, R65, RZ ;  /* 0x0000004108087225 */ /* 0x000fc800078e00ff */
[-C--:B----4-:R-:W-:Y:S01]  /*e7b0*/  IMAD R71, R13, R78.reuse, RZ ;  /* 0x0000004e0d477224 */ /* 0x090fe200078e02ff */
[----:B------:R-:W2:Y:S01]  /*e7c0*/  @!P3 LDC R11, c[0x0][0xb54] ;  /* 0x0002d500ff0bbb82 */ /* 0x000ea20000000800 */
[----:B------:R-:W-:-:S04]  /*e7d0*/  IMAD.WIDE.U32 R12, R12, R78, RZ ;  /* 0x0000004e0c0c7225 */ /* 0x000fc800078e00ff */
[----:B------:R-:W-:Y:S02]  /*e7e0*/  IMAD.U32 R69, RZ, RZ, UR6 ;  /* 0x00000006ff457e24 */ /* 0x000fe4000f8e00ff */
[----:B------:R-:W-:Y:S02]  /*e7f0*/  IMAD R15, R80, 0xc0, R83 ;  /* 0x000000c0500f7824 */ /* 0x000fe400078e0253 */
[----:B------:R-:W-:Y:S02]  /*e800*/  IMAD.IADD R73, R9, 0x1, R73 ;  /* 0x0000000109497824 */ /* 0x000fe400078e0249 */
[----:B------:R4:W5:Y:S01]  /*e810*/  @P1 LDG.E R69, desc[UR40][R66.64] ;  /* 0x0000002842451981 */ /* 0x000962000c1e1900 */
[----:B------:R-:W-:Y:S02]  /*e820*/  IMAD.MOV.U32 R9, RZ, RZ, R15 ;  /* 0x000000ffff097224 */ /* 0x000fe400078e000f */
[----:B------:R-:W-:Y:S01]  /*e830*/  IMAD.IADD R71, R13, 0x1, R71 ;  /* 0x000000010d477824 */ /* 0x000fe200078e0247 */
[----:B----4-:R-:W-:-:S05]  /*e840*/  SEL R67, R76, RZ, P3 ;  /* 0x000000ff4c437207 */ /* 0x010fca0001800000 */
[-C--:B------:R-:W-:Y:S02]  /*e850*/  IMAD R13, R7, R67.reuse, RZ ;  /* 0x00000043070d7224 */ /* 0x080fe400078e02ff */
[----:B------:R-:W-:-:S04]  /*e860*/  IMAD.WIDE.U32 R6, R6, R67, RZ ;  /* 0x0000004306067225 */ /* 0x000fc800078e00ff */
[----:B------:R-:W-:Y:S01]  /*e870*/  IMAD.IADD R13, R7, 0x1, R13 ;  /* 0x00000001070d7824 */ /* 0x000fe200078e020d */
[--C-:B---3--:R-:W-:Y:S01]  /*e880*/  IADD3 R12, P2, P5, R8, R12, R24.reuse ;  /* 0x0000000c080c7210 */ /* 0x108fe20007d5e018 */
[----:B0-----:R-:W-:Y:S01]  /*e890*/  @P4 IMAD.HI.U32 R8, R15, R64, RZ ;  /* 0x000000400f084227 */ /* 0x001fe200078e00ff */
[----:B------:R-:W-:-:S04]  /*e8a0*/  SHF.R.S32.HI R64, RZ, 0x1f, R24 ;  /* 0x0000001fff407819 */ /* 0x000fc80000011418 */
[----:B------:R-:W-:Y:S02]  /*e8b0*/  @P4 SHF.R.U32.HI R9, RZ, R75, R8 ;  /* 0x0000004bff094219 */ /* 0x000fe40000011608 */
[----:B------:R-:W-:-:S03]  /*e8c0*/  IADD3.X R8, R73, R71, R64, P2, P5 ;  /* 0x0000004749087210 */ /* 0x000fc600017ea440 */
[--C-:B------:R-:W-:Y:S01]  /*e8d0*/  IMAD.MOV R14, RZ, RZ, -R9.reuse ;  /* 0x000000ffff0e7224 */ /* 0x100fe200078e0a09 */
[----:B------:R-:W-:Y:S02]  /*e8e0*/  IADD3 R6, P2, P5, R9, R12, R6 ;  /* 0x0000000c09067210 */ /* 0x000fe40007d5e006 */
[----:B------:R-:W-:Y:S01]  /*e8f0*/  SHF.R.S32.HI R7, RZ, 0x1f, R9 ;  /* 0x0000001fff077819 */ /* 0x000fe20000011409 */
[----:B------:R-:W-:-:S03]  /*e900*/  IMAD R9, R62, R14, R15 ;  /* 0x0000000e3e097224 */ /* 0x000fc600078e020f */
[----:B------:R-:W-:Y:S01]  /*e910*/  IADD3.X R7, R7, R8, R13, P2, P5 ;  /* 0x0000000807077210 */ /* 0x000fe200017ea40d */
[-C--:B------:R-:W-:Y:S01]  /*e920*/  IMAD R5, R5, R9.reuse, RZ ;  /* 0x0000000905057224 */ /* 0x080fe200078e02ff */
[----:B------:R-:W-:Y:S01]  /*e930*/  SHF.R.S32.HI R13, RZ, 0x1f, R9 ;  /* 0x0000001fff0d7819 */ /* 0x000fe20000011409 */
[----:B------:R-:W-:-:S04]  /*e940*/  IMAD.WIDE.U32 R6, R4, R9, R6 ;  /* 0x0000000904067225 */ /* 0x000fc800078e0006 */
[----:B------:R-:W-:Y:S01]  /*e950*/  IMAD R5, R4, R13, R5 ;  /* 0x0000000d04057224 */ /* 0x000fe200078e0205 */
[----:B-1----:R-:W-:-:S03]  /*e960*/  LEA R10, P2, R6, R10, 0x2 ;  /* 0x0000000a060a7211 */ /* 0x002fc600078410ff */
[----:B------:R-:W-:-:S05]  /*e970*/  IMAD.IADD R4, R7, 0x1, R5 ;  /* 0x0000000107047824 */ /* 0x000fca00078e0205 */
[----:B--2---:R-:W-:Y:S01]  /*e980*/  LEA.HI.X R11, R6, R11, R4, 0x2, P2 ;  /* 0x0000000b060b7211 */ /* 0x004fe200010f1404 */
[----:B------:R-:W-:Y:S06]  /*e990*/  @P1 BRA `(.L_x_408) ;  /* 0x0000000000101947 */ /* 0x000fec0003800000 */
[----:B------:R-:W-:Y:S05]  /*e9a0*/  @!P0 BRA `(.L_x_408) ;  /* 0x00000000000c8947 */ /* 0x000fea0003800000 */
[----:B------:R-:W2:Y:S04]  /*e9b0*/  LDG.E R4, desc[UR40][R58.64] ;  /* 0x000000283a047981 */ /* 0x000ea8000c1e1900 */
[----:B-----5:R-:W2:Y:S02]  /*e9c0*/  LDG.E R69, desc[UR40][R58.64+0x4] ;  /* 0x000004283a457981 */ /* 0x020ea4000c1e1900 */
[----:B--2---:R-:W-:-:S07]  /*e9d0*/  IMAD.IADD R69, R69, 0x1, -R4 ;  /* 0x0000000145457824 */ /* 0x004fce00078e0a04 */
.L_x_408:
        /* <DEDUP_REMOVED lines=19> */
[----:B------:R-:W-:Y:S05]  /*eb10*/  @P3 BRA `(.L_x_409) ;  /* 0x0000000400ac3947 */ /* 0x000fea0003800000 */
[----:B------:R-:W-:Y:S01]  /*eb20*/  SHF.R.S32.HI R59, RZ, 0x1f, R82 ;  /* 0x0000001fff3b7819 */ /* 0x000fe20000011452 */
[----:B------:R-:W1:Y:S01]  /*eb30*/  @P4 LDC R33, c[0x0][0xbec] ;  /* 0x0002fb00ff214b82 */ /* 0x000e620000000800 */
[----:B------:R-:W-:Y:S02]  /*eb40*/  ULDC.64 UR4, c[0x0][0xaa0] ;  /* 0x0002a80000047ab9 */ /* 0x000fe40000000a00 */
[----:B------:R-:W-:-:S04]  /*eb50*/  LEA.HI R59, R59, R82, RZ, 0x3 ;  /* 0x000000523b3b7211 */ /* 0x000fc800078f18ff */
[----:B------:R-:W-:Y:S01]  /*eb60*/  SHF.R.S32.HI R59, RZ, 0x3, R59 ;  /* 0x00000003ff3b7819 */ /* 0x000fe2000001143b */
[----:B------:R-:W2:Y:S04]  /*eb70*/  @P4 LDC R35, c[0x0][0xbf0] ;  /* 0x0002fc00ff234b82 */ /* 0x000ea80000000800 */
[----:B0-----:R-:W-:-:S04]  /*eb80*/  IMAD R5, R59, 0x40, R0 ;  /* 0x000000403b057824 */ /* 0x001fc800078e0200 */
        /* <DEDUP_REMOVED lines=15> */
[----:B------:R-:W3:Y:S04]  /*ec80*/  LD.E.128 R8, desc[UR40][R8.64] ;  /* 0x0000002808087980 */ /* 0x000ee8000c101d00 */
[----:B------:R-:W4:Y:S04]  /*ec90*/  LD.E.128 R12, desc[UR40][R12.64] ;  /* 0x000000280c0c7980 */ /* 0x000f28000c101d00 */
[----:B------:R-:W4:Y:S01]  /*eca0*/  LD.E.128 R28, desc[UR40][R28.64] ;  /* 0x000000281c1c7980 */ /* 0x000f22000c101d00 */
[----:B------:R-:W-:-:S04]  /*ecb0*/  IADD3 R7, P0, R2, 0x4800, RZ ;  /* 0x0000480002077810 */ /* 0x000fc80007f1e0ff */
[----:B------:R-:W-:Y:S01]  /*ecc0*/  LOP3.LUT R2, R7, 0x380, RZ, 0xc0, !PT ;  /* 0x0000038007027812 */ /* 0x000fe200078ec0ff */
[----:B------:R-:W-:Y:S02]  /*ecd0*/  IMAD.X R5, RZ, RZ, R3, P0 ;  /* 0x000000ffff057224 */ /* 0x000fe400000e0603 */
[----:B------:R-:W-:Y:S01]  /*ece0*/  IMAD R3, R64, UR4, RZ ;  /* 0x0000000440037c24 */ /* 0x000fe2000f8e02ff */
[----:B------:R-:W-:-:S03]  /*ecf0*/  SHF.R.U64 R2, R2, 0x3, RZ ;  /* 0x0000000302027819 */ /* 0x000fc600000012ff */
[----:B------:R-:W-:Y:S01]  /*ed00*/  IMAD R21, R24, UR5, R3 ;  /* 0x0000000518157c24 */ /* 0x000fe2000f8e0203 */
[----:B------:R-:W-:Y:S01]  /*ed10*/  LOP3.LUT R4, R2, R7, RZ, 0x3c, !PT ;  /* 0x0000000702047212 */ /* 0x000fe200078e3cff */
[----:B------:R-:W-:Y:S01]  /*ed20*/  IMAD.WIDE.U32 R2, R24, UR4, RZ ;  /* 0x0000000418027c25 */ /* 0x000fe2000f8e00ff */
[----:B------:R-:W-:-:S03]  /*ed30*/  ULDC.64 UR4, c[0x0][0xae8] ;  /* 0x0002ba0000047ab9 */ /* 0x000fc60000000a00 */
[----:B------:R-:W-:Y:S01]  /*ed40*/  IMAD R20, R72, 0x30, R59 ;  /* 0x0000003048147824 */ /* 0x000fe200078e023b */
[----:B------:R-:W5:Y:S01]  /*ed50*/  LD.E.128 R4, desc[UR40][R4.64] ;  /* 0x0000002804047980 */ /* 0x000f62000c101d00 */
[----:B------:R-:W-:Y:S01]  /*ed60*/  IMAD.IADD R3, R3, 0x1, R21 ;  /* 0x0000000103037824 */ /* 0x000fe200078e0215 */
[----:B------:R-:W-:Y:S01]  /*ed70*/  SHF.R.S32.HI R24, RZ, 0x1f, R65 ;  /* 0x0000001fff187819 */ /* 0x000fe20000011441 */
[----:B------:R-:W-:Y:S01]  /*ed80*/  IMAD R32, R80, 0xc0, R20 ;  /* 0x000000c050207824 */ /* 0x000fe200078e0214 */
[----:B------:R-:W-:Y:S01]  /*ed90*/  @!PT LDS RZ, [RZ] ;  /* 0x00000000fffff984 */ /* 0x000fe20000000800 */
[----:B------:R-:W-:Y:S01]  /*eda0*/  @!PT LDS RZ, [RZ] ;  /* 0x00000000fffff984 */ /* 0x000fe20000000800 */
[----:B------:R-:W-:Y:S01]  /*edb0*/  @!PT LDS RZ, [RZ] ;  /* 0x00000000fffff984 */ /* 0x000fe20000000800 */
[----:B------:R-:W-:Y:S01]  /*edc0*/  @!PT LDS RZ, [RZ] ;  /* 0x00000000fffff984 */ /* 0x000fe20000000800 */
[----:B------:R0:W-:Y:S06]  /*edd0*/  MEMBAR.ALL.CTA ;  /* 0x0000000000007992 */ /* 0x0001ec0000008000 */
[----:B0-----:R-:W0:Y:S01]  /*ede0*/  FENCE.VIEW.ASYNC.S ;  /* 0x00000000000073c6 */ /* 0x001e220000000000 */
[----:B------:R-:W-:-:S04]  /*edf0*/  IMAD.WIDE.U32 R2, R78, UR4, R2 ;  /* 0x000000044e027c25 */ /* 0x000fc8000f8e0002 */
[----:B-1----:R-:W-:-:S04]  /*ee00*/  @P4 IMAD.HI.U32 R20, R32, R33, RZ ;  /* 0x0000002120144227 */ /* 0x002fc800078e00ff */
[----:B------:R-:W-:Y:S01]  /*ee10*/  IMAD R3, R78, UR5, R3 ;  /* 0x000000054e037c24 */ /* 0x000fe2000f8e0203 */
[----:B------:R-:W-:Y:S01]  /*ee20*/  ULDC.64 UR4, c[0x0][0xaf0] ;  /* 0x0002bc0000047ab9 */ /* 0x000fe20000000a00 */
[----:B------:R-:W-:Y:S01]  /*ee30*/  IMAD.MOV.U32 R21, RZ, RZ, R32 ;  /* 0x000000ffff157224 */ /* 0x000fe200078e0020 */
[----:B--2---:R-:W-:Y:S01]  /*ee40*/  @P4 SHF.R.U32.HI R21, RZ, R35, R20 ;  /* 0x00000023ff154219 */ /* 0x004fe20000011614 */
[----:B------:R-:W-:Y:S02]  /*ee50*/  IMAD R24, R24, UR4, RZ ;  /* 0x0000000418187c24 */ /* 0x000fe4000f8e02ff */
[----:B------:R-:W-:Y:S01]  /*ee60*/  IMAD.WIDE.U32 R2, R65, UR4, R2 ;  /* 0x0000000441027c25 */ /* 0x000fe2000f8e0002 */
[----:B------:R-:W-:-:S03]  /*ee70*/  SHF.R.S32.HI R20, RZ, 0x1f, R21 ;  /* 0x0000001fff147819 */ /* 0x000fc60000011415 */
[----:B------:R-:W-:Y:S01]  /*ee80*/  IMAD R33, R65, UR5, R24 ;  /* 0x0000000541217c24 */ /* 0x000fe2000f8e0218 */
[----:B------:R-:W-:Y:S01]  /*ee90*/  ULDC.64 UR4, c[0x0][0xae0] ;  /* 0x0002b80000047ab9 */ /* 0x000fe20000000a00 */
[----:B------:R-:W-:Y:S02]  /*eea0*/  IMAD.MOV R35, RZ, RZ, -R21 ;  /* 0x000000ffff237224 */ /* 0x000fe400078e0a15 */
[----:B------:R-:W-:Y:S02]  /*eeb0*/  IMAD.IADD R3, R3, 0x1, R33 ;  /* 0x0000000103037824 */ /* 0x000fe400078e0221 */
[----:B------:R-:W-:Y:S02]  /*eec0*/  IMAD R20, R20, UR4, RZ ;  /* 0x0000000414147c24 */ /* 0x000fe4000f8e02ff */
[----:B------:R-:W-:Y:S02]  /*eed0*/  IMAD R33, R62, R35, R32 ;  /* 0x000000233e217224 */ /* 0x000fe400078e0220 */
[----:B------:R-:W-:-:S02]  /*eee0*/  IMAD R35, R21, UR5, R20 ;  /* 0x0000000515237c24 */ /* 0x000fc4000f8e0214 */
[----:B------:R-:W-:Y:S01]  /*eef0*/  IMAD.WIDE.U32 R2, R21, UR4, R2 ;  /* 0x0000000415027c25 */ /* 0x000fe2000f8e0002 */
[----:B------:R-:W-:Y:S01]  /*ef00*/  SHF.R.S32.HI R20, RZ, 0x1f, R33 ;  /* 0x0000001fff147819 */ /* 0x000fe20000011421 */
[----:B------:R-:W-:Y:S02]  /*ef10*/  ULDC.64 UR4, c[0x0][0xad8] ;  /* 0x0002b60000047ab9 */ /* 0x000fe40000000a00 */
[----:B------:R-:W-:Y:S02]  /*ef20*/  IMAD.IADD R3, R3, 0x1, R35 ;  /* 0x0000000103037824 */ /* 0x000fe400078e0223 */
[----:B------:R-:W-:Y:S02]  /*ef30*/  IMAD R20, R20, UR4, RZ ;  /* 0x0000000414147c24 */ /* 0x000fe4000f8e02ff */
[----:B------:R-:W-:-:S04]  /*ef40*/  IMAD.WIDE.U32 R2, R33, UR4, R2 ;  /* 0x0000000421027c25 */ /* 0x000fc8000f8e0002 */
[----:B------:R-:W-:Y:S01]  /*ef50*/  IMAD R21, R33, UR5, R20 ;  /* 0x0000000521157c24 */ /* 0x000fe2000f8e0214 */
[----:B------:R-:W-:Y:S01]  /*ef60*/  ULDC.64 UR4, c[0x0][0xa80] ;  /* 0x0002a00000047ab9 */ /* 0x000fe20000000a00 */
[----:B------:R-:W-:Y:S01]  /*ef70*/  IMAD R37, R80, 0xc0, R59 ;  /* 0x000000c050257824 */ /* 0x000fe200078e023b */
[C---:B------:R-:W-:Y:S01]  /*ef80*/  LEA R24, P0, R2.reuse, UR4, 0x1 ;  /* 0x0000000402187c11 */ /* 0x040fe2000f8008ff */
[----:B------:R-:W-:Y:S01]  /*ef90*/  IMAD.IADD R3, R3, 0x1, R21 ;  /* 0x0000000103037824 */ /* 0x000fe200078e0215 */
[----:B------:R-:W-:Y:S01]  /*efa0*/  ULDC UR4, c[0x0][0xac8] ;  /* 0x0002b20000047ab9 */ /* 0x000fe20000000800 */
[C---:B------:R-:W-:Y:S02]  /*efb0*/  VIADD R21, R37.reuse, 0x60 ;  /* 0x0000006025157836 */ /* 0x040fe40000000000 */
[----:B0-----:R-:W0:Y:S01]  /*efc0*/  SHFL.IDX PT, R35, R24, RZ, 0x181f ;  /* 0x00181fff18237589 */ /* 0x001e2200000e0000 */
[----:B------:R-:W-:Y:S01]  /*efd0*/  LEA.HI.X R34, R2, UR5, R3, 0x1, P0 ;  /* 0x0000000502227c11 */ /* 0x000fe200080f0c03 */
[C---:B------:R-:W-:Y:S01]  /*efe0*/  VIADD R3, R37.reuse, 0x30 ;  /* 0x0000003025037836 */ /* 0x040fe20000000000 */
[----:B------:R-:W-:Y:S01]  /*eff0*/  ISETP.GE.AND P0, PT, R0, UR4, PT ;  /* 0x0000000400007c0c */ /* 0x000fe2000bf06270 */
[----:B------:R-:W1:Y:S03]  /*f000*/  SHFL.IDX PT, R39, R24, 0x1, 0x181f ;  /* 0x00381f0018277f89 */ /* 0x000e6600000e0000 */
[-C--:B------:R-:W-:Y:S01]  /*f010*/  ISETP.GE.OR P1, PT, R37, R58.reuse, P0 ;  /* 0x0000003a2500720c */ /* 0x080fe20000726670 */
[----:B------:R-:W2:Y:S01]  /*f020*/  SHFL.IDX PT, R41, R24, 0x2, 0x181f ;  /* 0x00581f0018297f89 */ /* 0x000ea200000e0000 */
[-C--:B------:R-:W-:Y:S01]  /*f030*/  ISETP.GE.OR P2, PT, R3, R58.reuse, P0 ;  /* 0x0000003a0300720c */ /* 0x080fe20000746670 */
[----:B------:R-:W-:Y:S01]  /*f040*/  VIADD R3, R16, 0x13220 ;  /* 0x0001322010037836 */ /* 0x000fe20000000000 */
[----:B------:R-:W-:Y:S01]  /*f050*/  ISETP.GE.OR P3, PT, R21, R58, P0 ;  /* 0x0000003a1500720c */ /* 0x000fe20000766670 */
[----:B------:R-:W2:Y:S03]  /*f060*/  SHFL.IDX PT, R33, R34, RZ, 0x181f ;  /* 0x00181fff22217589 */ /* 0x000ea600000e0000 */
[----:B------:R-:W-:Y:S01]  /*f070*/  PRMT R21, RZ, 0x654, R3 ;  /* 0x00000654ff157816 */ /* 0x000fe20000000003 */
[----:B------:R-:W2:Y:S03]  /*f080*/  SHFL.IDX PT, R36, R34, 0x1, 0x181f ;  /* 0x00381f0022247f89 */ /* 0x000ea600000e0000 */
[----:B------:R2:W-:Y:S01]  /*f090*/  SYNCS.ARRIVE.TRANS64.RED.A1T0 RZ, [R21+URZ], RZ ;  /* 0x000000ff15ff79a7 */ /* 0x0005e2000810043f */
[----:B------:R-:W2:Y:S01]  /*f0a0*/  SHFL.IDX PT, R38, R34, 0x2, 0x181f ;  /* 0x00581f0022267f89 */ /* 0x000ea200000e0000 */
[----:B0-----:R-:W-:Y:S01]  /*f0b0*/  @!P1 LEA R2, P4, R0, R35, 0x1 ;  /* 0x0000002300029211 */ /* 0x001fe200078808ff */
[----:B------:R-:W-:-:S02]  /*f0c0*/  VIADD R35, R37, 0x90 ;  /* 0x0000009025237836 */ /* 0x000fc40000000000 */
[----:B------:R-:W0:Y:S01]  /*f0d0*/  SHFL.IDX PT, R34, R34, 0x3, 0x181f ;  /* 0x00781f0022227f89 */ /* 0x000e2200000e0000 */
[C---:B-1----:R-:W-:Y:S02]  /*f0e0*/  @!P2 LEA R20, P5, R0.reuse, R39, 0x1 ;  /* 0x000000270014a211 */ /* 0x042fe400078a08ff */
[----:B------:R-:W-:Y:S01]  /*f0f0*/  ISETP.GE.OR P0, PT, R35, R58, P0 ;  /* 0x0000003a2300720c */ /* 0x000fe20000706670 */
[----:B------:R1:W0:Y:S01]  /*f100*/  SHFL.IDX PT, R39, R24, 0x3, 0x181f ;  /* 0x00781f0018277f89 */ /* 0x00022200000e0000 */
[C---:B--2---:R-:W-:Y:S02]  /*f110*/  @!P3 LEA R32, P6, R0.reuse, R41, 0x1 ;  /* 0x000000290020b211 */ /* 0x044fe400078c08ff */
[C-C-:B------:R-:W-:Y:S02]  /*f120*/  @!P1 LEA.HI.X R3, R0.reuse, R33, R63.reuse, 0x1, P4 ;  /* 0x0000002100039211 */ /* 0x140fe400020f0c3f */
[C-C-:B------:R-:W-:Y:S02]  /*f130*/  @!P2 LEA.HI.X R21, R0.reuse, R36, R63.reuse, 0x1, P5 ;  /* 0x000000240015a211 */ /* 0x140fe400028f0c3f */
[----:B------:R-:W-:Y:S01]  /*f140*/  @!P3 LEA.HI.X R33, R0, R38, R63, 0x1, P6 ;  /* 0x000000260021b211 */ /* 0x000fe200030f0c3f */
[----:B---3--:R1:W-:Y:S04]  /*f150*/  @!P1 ST.E.128 desc[UR40][R2.64], R8 ;  /* 0x0000000802009985 */ /* 0x0083e8000c101d28 */
[----:B----4-:R1:W-:Y:S04]  /*f160*/  @!P2 ST.E.128 desc[UR40][R20.64], R12 ;  /* 0x0000000c1400a985 */ /* 0x0103e8000c101d28 */
[----:B------:R1:W-:Y:S01]  /*f170*/  @!P3 ST.E.128 desc[UR40][R32.64], R28 ;  /* 0x0000001c2000b985 */ /* 0x0003e2000c101d28 */
[----:B0-----:R-:W-:Y:S05]  /*f180*/  @P0 BRA `(.L_x_410) ;  /* 0x0000001000ac0947 */ /* 0x001fea0003800000 */
[----:B-1----:R-:W-:-:S04]  /*f190*/  LEA R2, P0, R0, R39, 0x1 ;  /* 0x0000002700027211 */ /* 0x002fc800078008ff */
[----:B------:R-:W-:-:S05]  /*f1a0*/  LEA.HI.X R3, R0, R34, R63, 0x1, P0 ;  /* 0x0000002200037211 */ /* 0x000fca00000f0c3f */
[----:B-----5:R0:W-:Y:S01]  /*f1b0*/  ST.E.128 desc[UR40][R2.64], R4 ;  /* 0x0000000402007985 */ /* 0x0201e2000c101d28 */
[----:B------:R-:W-:Y:S05]  /*f1c0*/  BRA `(.L_x_410) ;  /* 0x00000010009c7947 */ /* 0x000fea0003800000 */
.L_x_409:
[----:B0-----:R-:W0:Y:S01]  /*f1d0*/  @P4 LDC R4, c[0x0][0xbec] ;  /* 0x0002fb00ff044b82 */ /* 0x001e220000000800 */
[----:B------:R-:W-:Y:S01]  /*f1e0*/  ULDC.64 UR4, c[0x0][0xb08] ;  /* 0x0002c20000047ab9 */ /* 0x000fe20000000a00 */
[----:B------:R-:W-:Y:S01]  /*f1f0*/  SHF.R.S32.HI R0, RZ, 0x1f, R65 ;  /* 0x0000001fff007819 */ /* 0x000fe20000011441 */
[----:B------:R-:W-:Y:S01]  /*f200*/  IMAD R5, R64, UR4, RZ ;  /* 0x0000000440057c24 */ /* 0x000fe2000f8e02ff */
[----:B------:R-:W2:Y:S01]  /*f210*/  LDL R72, [R1+0x54] ;  /* 0x0000540001487983 */ /* 0x000ea20000100800 */
[C---:B------:R-:W-:Y:S01]  /*f220*/  IMAD.WIDE.U32 R2, R24.reuse, UR4, RZ ;  /* 0x0000000418027c25 */ /* 0x040fe2000f8e00ff */
[----:B------:R-:W-:Y:S02]  /*f230*/  ULDC.64 UR6, c[0x0][0xb30] ;  /* 0x0002cc0000067ab9 */ /* 0x000fe40000000a00 */
[----:B------:R-:W1:Y:S01]  /*f240*/  @P4 LDC R11, c[0x0][0xbf0] ;  /* 0x0002fc00ff0b4b82 */ /* 0x000e620000000800 */
[----:B------:R-:W-:Y:S01]  /*f250*/  IMAD R5, R24, UR5, R5 ;  /* 0x0000000518057c24 */ /* 0x000fe2000f8e0205 */
[----:B------:R-:W-:Y:S01]  /*f260*/  ULDC.64 UR4, c[0x0][0xb38] ;  /* 0x0002ce0000047ab9 */ /* 0x000fe20000000a00 */
[----:B------:R-:W3:Y:S02]  /*f270*/  LDL R71, [R1+0x5c] ;  /* 0x00005c0001477983 */ /* 0x000ee40000100800 */
[----:B------:R-:W-:-:S02]  /*f280*/  IMAD.IADD R3, R3, 0x1, R5 ;  /* 0x0000000103037824 */ /* 0x000fc400078e0205 */
[----:B------:R4:W5:Y:S01]  /*f290*/  LDL R70, [R1+0x80] ;  /* 0x0000800001467983 */ /* 0x0009620000100800 */
[----:B------:R-:W-:-:S03]  /*f2a0*/  IMAD.WIDE.U32 R2, R78, UR4, R2 ;  /* 0x000000044e027c25 */ /* 0x000fc6000f8e0002 */
[----:B------:R4:W5:Y:S01]  /*f2b0*/  LDL R69, [R1+0x6c] ;  /* 0x00006c0001457983 */ /* 0x0009620000100800 */
[----:B------:R-:W-:Y:S01]  /*f2c0*/  IMAD R3, R78, UR5, R3 ;  /* 0x000000054e037c24 */ /* 0x000fe2000f8e0203 */
[----:B------:R-:W-:Y:S02]  /*f2d0*/  ULDC.64 UR4, c[0x0][0xb40] ;  /* 0x0002d00000047ab9 */ /* 0x000fe40000000a00 */
[----:B------:R4:W5:Y:S01]  /*f2e0*/  LDL R68, [R1+0x7c] ;  /* 0x00007c0001447983 */ /* 0x0009620000100800 */
[----:B0-----:R-:W-:-:S03]  /*f2f0*/  @P4 IMAD.HI.U32 R4, R15, R4, RZ ;  /* 0x000000040f044227 */ /* 0x001fc600078e00ff */
[----:B------:R4:W5:Y:S01]  /*f300*/  LDL R67, [R1+0x68] ;  /* 0x0000680001437983 */ /* 0x0009620000100800 */
[----:B------:R-:W-:Y:S02]  /*f310*/  IMAD R0, R0, UR4, RZ ;  /* 0x0000000400007c24 */ /* 0x000fe4000f8e02ff */
[----:B------:R-:W-:Y:S01]  /*f320*/  IMAD.MOV.U32 R5, RZ, RZ, R15 ;  /* 0x000000ffff057224 */ /* 0x000fe200078e000f */
[----:B------:R4:W5:Y:S01]  /*f330*/  LDL R66, [R1+0x78] ;  /* 0x0000780001427983 */ /* 0x0009620000100800 */
[C---:B------:R-:W-:Y:S01]  /*f340*/  IMAD R7, R65.reuse, UR5, R0 ;  /* 0x0000000541077c24 */ /* 0x040fe2000f8e0200 */
[----:B-1----:R-:W-:Y:S01]  /*f350*/  @P4 SHF.R.U32.HI R5, RZ, R11, R4 ;  /* 0x0000000bff054219 */ /* 0x002fe20000011604 */
[----:B------:R-:W-:Y:S01]  /*f360*/  IMAD.WIDE.U32 R2, R65, UR4, R2 ;  /* 0x0000000441027c25 */ /* 0x000fe2000f8e0002 */
[----:B------:R4:W5:Y:S01]  /*f370*/  LDL R64, [R1+0x74] ;  /* 0x0000740001407983 */ /* 0x0009620000100800 */
[----:B------:R-:W-:Y:S02]  /*f380*/  ULDC.64 UR4, c[0x0][0xb48] ;  /* 0x0002d20000047ab9 */ /* 0x000fe40000000a00 */
[----:B------:R-:W-:Y:S01]  /*f390*/  IMAD.IADD R3, R3, 0x1, R7 ;  /* 0x0000000103037824 */ /* 0x000fe200078e0207 */
[----:B------:R4:W5:Y:S01]  /*f3a0*/  LDL R65, [R1+0x64] ;  /* 0x0000640001417983 */ /* 0x0009620000100800 */
[----:B------:R-:W-:-:S04]  /*f3b0*/  IMAD.MOV R7, RZ, RZ, -R5 ;  /* 0x000000ffff077224 */ /* 0x000fc800078e0a05 */
[----:B------:R-:W-:Y:S02]  /*f3c0*/  IMAD R7, R62, R7, R15 ;  /* 0x000000073e077224 */ /* 0x000fe400078e020f */
[----:B------:R4:W5:Y:S01]  /*f3d0*/  LDL R62, [R1+0x60] ;  /* 0x00006000013e7983 */ /* 0x0009620000100800 */
[----:B------:R-:W-:Y:S01]  /*f3e0*/  SHF.R.S32.HI R0, RZ, 0x1f, R5 ;  /* 0x0000001fff007819 */ /* 0x000fe20000011405 */
[----:B------:R-:W-:-:S04]  /*f3f0*/  IMAD.WIDE.U32 R2, R76, UR4, R2 ;  /* 0x000000044c027c25 */ /* 0x000fc8000f8e0002 */
[----:B------:R-:W-:Y:S02]  /*f400*/  IMAD R0, R0, UR6, RZ ;  /* 0x0000000600007c24 */ /* 0x000fe4000f8e02ff */
[----:B------:R-:W-:Y:S01]  /*f410*/  IMAD R3, R76, UR5, R3 ;  /* 0x000000054c037c24 */ /* 0x000fe2000f8e0203 */
        /* <DEDUP_REMOVED lines=8> */
[----:B------:R-:W-:Y:S01]  /*f4a0*/  ISETP.GE.AND P0, PT, R13, R58, PT ;  /* 0x0000003a0d00720c */ /* 0x000fe20003f06270 */
[----:B------:R-:W-:Y:S02]  /*f4b0*/  ULDC.64 UR4, c[0x0][0xb00] ;  /* 0x0002c00000047ab9 */ /* 0x000fe40000000a00 */
[----:B------:R-:W-:Y:S01]  /*f4c0*/  VIADD R4, R16, 0x13220 ;  /* 0x0001322010047836 */ /* 0x000fe20000000000 */
[----:B------:R-:W-:Y:S01]  /*f4d0*/  LEA R0, P1, R2, UR4, 0x2 ;  /* 0x0000000402007c11 */ /* 0x000fe2000f8210ff */
[----:B------:R-:W-:-:S03]  /*f4e0*/  IMAD.IADD R3, R3, 0x1, R5 ;  /* 0x0000000103037824 */ /* 0x000fc600078e0205 */
[----:B------:R-:W-:Y:S02]  /*f4f0*/  PRMT R4, RZ, 0x654, R4 ;  /* 0x00000654ff047816 */ /* 0x000fe40000000004 */
[----:B------:R-:W-:Y:S01]  /*f500*/  LEA.HI.X R8, R2, UR5, R3, 0x2, P1 ;  /* 0x0000000502087c11 */ /* 0x000fe200088f1403 */
[----:B------:R-:W-:Y:S01]  /*f510*/  BSSY B1, `(.L_x_411) ;  /* 0x000002a000017945 */ /* 0x000fe20003800000 */
[----:B------:R0:W-:Y:S03]  /*f520*/  SYNCS.ARRIVE.TRANS64.RED.A1T0 RZ, [R4+URZ], RZ ;  /* 0x000000ff04ff79a7 */ /* 0x0001e6000810043f */
[----:B------:R4:W1:Y:S04]  /*f530*/  SHFL.IDX PT, R5, R8, RZ, 0x1c1f ;  /* 0x001c1fff08057589 */ /* 0x00086800000e0000 */
[----:B0-----:R4:W0:Y:S01]  /*f540*/  SHFL.IDX PT, R4, R0, RZ, 0x1c1f ;  /* 0x001c1fff00047589 */ /* 0x00182200000e0000 */
[----:B--2---:R-:W-:-:S02]  /*f550*/  VIADD R59, R72, 0x8 ;  /* 0x00000008483b7836 */ /* 0x004fc40000000000 */
[----:B------:R-:W-:-:S03]  /*f560*/  VIADD R61, R72, 0x10 ;  /* 0x00000010483d7836 */ /* 0x000fc60000000000 */
[----:B------:R-:W-:Y:S02]  /*f570*/  SHF.R.S32.HI R24, RZ, 0x1f, R59 ;  /* 0x0000001fff187819 */ /* 0x000fe4000001143b */
[----:B---3--:R-:W-:Y:S02]  /*f580*/  SHF.R.S32.HI R63, RZ, 0x1f, R71 ;  /* 0x0000001fff3f7819 */ /* 0x008fe40000011447 */
[----:B------:R-:W-:Y:S01]  /*f590*/  SHF.R.S32.HI R60, RZ, 0x1f, R61 ;  /* 0x0000001fff3c7819 */ /* 0x000fe2000001143d */
[----:B01--4-:R-:W-:Y:S06]  /*f5a0*/  @P0 BRA `(.L_x_412) ;  /* 0x0000000000800947 */ /* 0x013fec0003800000 */
[----:B------:R-:W-:Y:S02]  /*f5b0*/  ULDC UR4, c[0x0][0xac8] ;  /* 0x0002b20000047ab9 */ /* 0x000fe40000000800 */
[----:B------:R-:W-:Y:S02]  /*f5c0*/  ISETP.GE.AND P1, PT, R59, UR4, PT ;  /* 0x000000043b007c0c */ /* 0x000fe4000bf26270 */
[----:B------:R-:W-:Y:S02]  /*f5d0*/  ISETP.GE.AND P0, PT, R72, UR4, PT ;  /* 0x0000000448007c0c */ /* 0x000fe4000bf06270 */
[----:B------:R-:W-:Y:S02]  /*f5e0*/  ISETP.GE.AND P4, PT, R61, UR4, PT ;  /* 0x000000043d007c0c */ /* 0x000fe4000bf86270 */
[----:B------:R-:W-:Y:S02]  /*f5f0*/  ISETP.GE.AND P5, PT, R71, UR4, PT ;  /* 0x0000000447007c0c */ /* 0x000fe4000bfa6270 */
[----:B-----5:R-:W-:-:S05]  /*f600*/  ISETP.GE.AND P3, PT, R69, UR4, PT ;  /* 0x0000000445007c0c */ /* 0x020fca000bf66270 */
[CC--:B------:R-:W-:Y:S02]  /*f610*/  @!P1 LEA R6, P2, R59.reuse, R4.reuse, 0x2 ;  /* 0x000000043b069211 */ /* 0x0c0fe400078410ff */
[----:B------:R-:W-:Y:S02]  /*f620*/  @!P0 IMAD.WIDE R2, R72, 0x4, R4 ;  /* 0x0000000448028825 */ /* 0x000fe400078e0204 */
[-C--:B------:R-:W-:Y:S02]  /*f630*/  @!P1 LEA.HI.X R7, R59, R5.reuse, R24, 0x2, P2 ;  /* 0x000000053b079211 */ /* 0x080fe400010f1418 */
[----:B------:R-:W-:Y:S01]  /*f640*/  ISETP.GE.AND P2, PT, R67, UR4, PT ;  /* 0x0000000443007c0c */ /* 0x000fe2000bf46270 */
[----:B------:R0:W-:Y:S01]  /*f650*/  @!P0 ST.E.64 desc[UR40][R2.64], R20 ;  /* 0x0000001402008985 */ /* 0x0001e2000c101b28 */
[-C--:B------:R-:W-:Y:S02]  /*f660*/  @!P4 LEA R10, P0, R61, R4.reuse, 0x2 ;  /* 0x000000043d0ac211 */ /* 0x080fe400078010ff */
[----:B------:R-:W-:Y:S01]  /*f670*/  @!P5 LEA R12, P6, R71, R4, 0x2 ;  /* 0x00000004470cd211 */ /* 0x000fe200078c10ff */
[----:B------:R1:W-:Y:S01]  /*f680*/  @!P1 ST.E.64 desc[UR40][R6.64], R28 ;  /* 0x0000001c06009985 */ /* 0x0003e2000c101b28 */
[----:B------:R-:W-:-:S02]  /*f690*/  @!P4 LEA.HI.X R11, R61, R5, R60, 0x2, P0 ;  /* 0x000000053d0bc211 */ /* 0x000fc400000f143c */
[----:B------:R-:W-:Y:S02]  /*f6a0*/  ISETP.GE.AND P1, PT, R65, UR4, PT ;  /* 0x0000000441007c0c */ /* 0x000fe4000bf26270 */
[----:B------:R-:W-:Y:S01]  /*f6b0*/  ISETP.GE.AND P0, PT, R62, UR4, PT ;  /* 0x000000043e007c0c */ /* 0x000fe2000bf06270 */
[----:B------:R2:W-:Y:S01]  /*f6c0*/  @!P4 ST.E.64 desc[UR40][R10.64], R30 ;  /* 0x0000001e0a00c985 */ /* 0x0005e2000c101b28 */
[-C--:B------:R-:W-:Y:S02]  /*f6d0*/  @!P5 LEA.HI.X R13, R71, R5.reuse, R63, 0x2, P6 ;  /* 0x00000005470dd211 */ /* 0x080fe400030f143f */
[-C--:B------:R-:W-:Y:S02]  /*f6e0*/  @!P2 LEA R14, P4, R67, R4.reuse, 0x2 ;  /* 0x00000004430ea211 */ /* 0x080fe400078810ff */
[----:B0-----:R-:W-:Y:S01]  /*f6f0*/  @!P3 LEA R2, P6, R69, R4, 0x2 ;  /* 0x000000044502b211 */ /* 0x001fe200078c10ff */
[----:B------:R2:W-:Y:S01]  /*f700*/  @!P5 ST.E.64 desc[UR40][R12.64], R32 ;  /* 0x000000200c00d985 */ /* 0x0005e2000c101b28 */
[----:B------:R-:W-:-:S02]  /*f710*/  @!P2 LEA.HI.X R15, R67, R5, R68, 0x2, P4 ;  /* 0x00000005430fa211 */ /* 0x000fc400020f1444 */
[-C--:B------:R-:W-:Y:S02]  /*f720*/  @!P3 LEA.HI.X R3, R69, R5.reuse, R70, 0x2, P6 ;  /* 0x000000054503b211 */ /* 0x080fe400030f1446 */
[CC--:B-1----:R-:W-:Y:S02]  /*f730*/  @!P1 LEA R6, P5, R65.reuse, R4.reuse, 0x2 ;  /* 0x0000000441069211 */ /* 0x0c2fe400078a10ff */
[C---:B------:R-:W-:Y:S01]  /*f740*/  @!P0 LEA R4, P6, R62.reuse, R4, 0x2 ;  /* 0x000000043e048211 */ /* 0x040fe200078c10ff */
[----:B------:R2:W-:Y:S01]  /*f750*/  @!P3 ST.E.64 desc[UR40][R2.64], R34 ;  /* 0x000000220200b985 */ /* 0x0005e2000c101b28 */
[-C--:B------:R-:W-:Y:S02]  /*f760*/  @!P1 LEA.HI.X R7, R65, R5.reuse, R66, 0x2, P5 ;  /* 0x0000000541079211 */ /* 0x080fe400028f1442 */
[----:B------:R-:W-:Y:S01]  /*f770*/  @!P0 LEA.HI.X R5, R62, R5, R64, 0x2, P6 ;  /* 0x000000053e058211 */ /* 0x000fe200030f1440 */
[----:B------:R2:W-:Y:S04]  /*f780*/  @!P2 ST.E.64 desc[UR40][R14.64], R36 ;  /* 0x000000240e00a985 */ /* 0x0005e8000c101b28 */
[----:B------:R2:W-:Y:S04]  /*f790*/  @!P1 ST.E.64 desc[UR40][R6.64], R38 ;  /* 0x0000002606009985 */ /* 0x0005e8000c101b28 */
[----:B------:R2:W-:Y:S02]  /*f7a0*/  @!P0 ST.E.64 desc[UR40][R4.64], R40 ;  /* 0x0000002804008985 */ /* 0x0005e4000c101b28 */
.L_x_412:
[----:B------:R-:W-:Y:S05]  /*f7b0*/  BSYNC B1 ;  /* 0x0000000000017941 */ /* 0x000fea0003800000 */
.L_x_411:
[----:B------:R-:W-:Y:S01]  /*f7c0*/  ISETP.GE.AND P0, PT, R9, R58, PT ;  /* 0x0000003a0900720c */ /* 0x000fe20003f06270 */
[----:B--2---:R3:W4:Y:S04]  /*f7d0*/  SHFL.IDX PT, R5, R8, 0x1, 0x1c1f ;  /* 0x003c1f0008057f89 */ /* 0x00472800000e0000 */
[----:B------:R3:W0:Y:S08]  /*f7e0*/  SHFL.IDX PT, R4, R0, 0x1, 0x1c1f ;  /* 0x003c1f0000047f89 */ /* 0x00063000000e0000 */
[----:B---3--:R-:W-:Y:S05]  /*f7f0*/  @P0 BRA `(.L_x_410) ;  /* 0x0000000c00100947 */ /* 0x008fea0003800000 */
[----:B------:R-:W-:Y:S02]  /*f800*/  ULDC UR4, c[0x0][0xac8] ;  /* 0x0002b20000047ab9 */ /* 0x000fe40000000800 */
[----:B------:R-:W-:Y:S02]  /*f810*/  ISETP.GE.AND P4, PT, R59, UR4, PT ;  /* 0x000000043b007c0c */ /* 0x000fe4000bf86270 */
[----:B------:R-:W-:Y:S02]  /*f820*/  ISETP.GE.AND P2, PT, R72, UR4, PT ;  /* 0x0000000448007c0c */ /* 0x000fe4000bf46270 */
[----:B------:R-:W-:Y:S02]  /*f830*/  ISETP.GE.AND P5, PT, R61, UR4, PT ;  /* 0x000000043d007c0c */ /* 0x000fe4000bfa6270 */
[----:B------:R-:W-:Y:S02]  /*f840*/  ISETP.GE.AND P1, PT, R71, UR4, PT ;  /* 0x0000000447007c0c */ /* 0x000fe4000bf26270 */
[----:B-----5:R-:W-:-:S05]  /*f850*/  ISETP.GE.AND P3, PT, R65, UR4, PT ;  /* 0x0000000441007c0c */ /* 0x020fca000bf66270 */
[CC--:B0-----:R-:W-:Y:S02]  /*f860*/  @!P4 LEA R6, P0, R59.reuse, R4.reuse, 0x2 ;  /* 0x000000043b06c211 */ /* 0x0c1fe400078010ff */
[----:B----4-:R-:W-:Y:S02]  /*f870*/  @!P2 IMAD.WIDE R2, R72, 0x4, R4 ;  /* 0x000000044802a825 */ /* 0x010fe400078e0204 */
[-C--:B------:R-:W-:Y:S02]  /*f880*/  @!P4 LEA.HI.X R7, R59, R5.reuse, R24, 0x2, P0 ;  /* 0x000000053b07c211 */ /* 0x080fe400000f1418 */
[----:B------:R-:W-:Y:S01]  /*f890*/  ISETP.GE.AND P0, PT, R69, UR4, PT ;  /* 0x0000000445007c0c */ /* 0x000fe2000bf06270 */
[----:B------:R3:W-:Y:S01]  /*f8a0*/  @!P2 ST.E.64 desc[UR40][R2.64], R42 ;  /* 0x0000002a0200a985 */ /* 0x0007e2000c101b28 */
[----:B------:R-:W-:Y:S02]  /*f8b0*/  ISETP.GE.AND P2, PT, R67, UR4, PT ;  /* 0x0000000443007c0c */ /* 0x000fe4000bf46270 */
[C---:B------:R-:W-:Y:S01]  /*f8c0*/  @!P5 LEA R8, P6, R61.reuse, R4, 0x2 ;  /* 0x000000043d08d211 */ /* 0x040fe200078c10ff */
[----:B------:R3:W-:Y:S03]  /*f8d0*/  @!P4 ST.E.64 desc[UR40][R6.64], R44 ;  /* 0x0000002c0600c985 */ /* 0x0007e6000c101b28 */
[----:B------:R-:W-:-:S02]  /*f8e0*/  @!P5 LEA.HI.X R9, R61, R5, R60, 0x2, P6 ;  /* 0x000000053d09d211 */ /* 0x000fc400030f143c */
[----:B------:R-:W-:-:S03]  /*f8f0*/  @!P1 LEA R10, P6, R71, R4, 0x2 ;  /* 0x00000004470a9211 */ /* 0x000fc600078c10ff */
[----:B------:R3:W-:Y:S01]  /*f900*/  @!P5 ST.E.64 desc[UR40][R8.64], R46 ;  /* 0x0000002e0800d985 */ /* 0x0007e2000c101b28 */
[-C--:B------:R-:W-:Y:S02]  /*f910*/  @!P0 LEA R12, P4, R69, R4.reuse, 0x2 ;  /* 0x00000004450c8211 */ /* 0x080fe400078810ff */
[-C--:B------:R-:W-:Y:S02]  /*f920*/  @!P1 LEA.HI.X R11, R71, R5.reuse, R63, 0x2, P6 ;  /* 0x00000005470b9211 */ /* 0x080fe400030f143f */
[-C--:B------:R-:W-:Y:S02]  /*f930*/  @!P2 LEA R14, P5, R67, R4.reuse, 0x2 ;  /* 0x00000004430ea211 */ /* 0x080fe400078a10ff */
[----:B------:R-:W-:Y:S01]  /*f940*/  @!P3 LEA R20, P6, R65, R4, 0x2 ;  /* 0x000000044114b211 */ /* 0x000fe200078c10ff */
[----:B------:R3:W-:Y:S01]  /*f950*/  @!P1 ST.E.64 desc[UR40][R10.64], R48 ;  /* 0x000000300a009985 */ /* 0x0007e2000c101b28 */
[-C--:B------:R-:W-:Y:S02]  /*f960*/  @!P0 LEA.HI.X R13, R69, R5.reuse, R70, 0x2, P4 ;  /* 0x00000005450d8211 */ /* 0x080fe400020f1446 */
[----:B------:R-:W-:-:S02]  /*f970*/  @!P2 LEA.HI.X R15, R67, R5, R68, 0x2, P5 ;  /* 0x00000005430fa211 */ /* 0x000fc400028f1444 */
[----:B------:R-:W-:Y:S01]  /*f980*/  @!P3 LEA.HI.X R21, R65, R5, R66, 0x2, P6 ;  /* 0x000000054115b211 */ /* 0x000fe200030f1442 */
[----:B------:R3:W-:Y:S01]  /*f990*/  @!P0 ST.E.64 desc[UR40][R12.64], R50 ;  /* 0x000000320c008985 */ /* 0x0007e2000c101b28 */
[----:B------:R-:W-:-:S03]  /*f9a0*/  ISETP.GE.AND P0, PT, R62, UR4, PT ;  /* 0x000000043e007c0c */ /* 0x000fc6000bf06270 */
[----:B------:R3:W-:Y:S04]  /*f9b0*/  @!P2 ST.E.64 desc[UR40][R14.64], R52 ;  /* 0x000000340e00a985 */ /* 0x0007e8000c101b28 */
[----:B------:R3:W-:Y:S06]  /*f9c0*/  @!P3 ST.E.64 desc[UR40][R20.64], R54 ;  /* 0x000000361400b985 */ /* 0x0007ec000c101b28 */
[----:B------:R-:W-:Y:S05]  /*f9d0*/  @P0 BRA `(.L_x_410) ;  /* 0x0000000800980947 */ /* 0x000fea0003800000 */
[----:B---3--:R-:W-:-:S04]  /*f9e0*/  LEA R2, P0, R62, R4, 0x2 ;  /* 0x000000043e027211 */ /* 0x008fc800078010ff */
[----:B------:R-:W-:-:S05]  /*f9f0*/  LEA.HI.X R3, R62, R5, R64, 0x2, P0 ;  /* 0x000000053e037211 */ /* 0x000fca00000f1440 */
[----:B------:R0:W-:Y:S01]  /*fa00*/  ST.E.64 desc[UR40][R2.64], R56 ;  /* 0x0000003802007985 */ /* 0x0001e2000c101b28 */
[----:B------:R-:W-:Y:S05]  /*fa10*/  BRA `(.L_x_410) ;  /* 0x0000000800887947 */ /* 0x000fea0003800000 */
.L_x_407:
[----:B------:R-:W2:Y:S01]  /*fa20*/  LDL.LU R4, [R1+0x40] ;  /* 0x0000400001047983 */ /* 0x000ea20000300800 */
[----:B------:R-:W-:Y:S01]  /*fa30*/  ULDC.64 UR6, c[0x0][0xc08] ;  /* 0x0003020000067ab9 */ /* 0x000fe20000000a00 */
[----:B------:R-:W-:Y:S02]  /*fa40*/  ULDC.64 UR4, c[0x0][0xc00] ;  /* 0x0003000000047ab9 */ /* 0x000fe40000000a00 */
[----:B------:R-:W3:Y:S01]  /*fa50*/  LDL.LU R7, [R1+0x44] ;  /* 0x0000440001077983 */ /* 0x000ee20000300800 */
[----:B------:R-:W-:Y:S01]  /*fa60*/  ISETP.NE.U32.AND P1, PT, RZ, UR6, PT ;  /* 0x00000006ff007c0c */ /* 0x000fe2000bf25070 */
[----:B------:R-:W-:Y:S01]  /*fa70*/  IMAD.MOV.U32 R15, RZ, RZ, RZ ;  /* 0x000000ffff0f7224 */ /* 0x000fe200078e00ff */
[----:B------:R-:W-:Y:S01]  /*fa80*/  ISETP.NE.U32.AND P0, PT, RZ, UR4, PT ;  /* 0x00000004ff007c0c */ /* 0x000fe2000bf05070 */
[----:B------:R-:W1:Y:S01]  /*fa90*/  S2R R6, SR_TID.X ;  /* 0x0000000000067919 */ /* 0x000e620000002100 */
[----:B------:R-:W-:Y:S02]  /*faa0*/  ISETP.NE.AND.EX P1, PT, RZ, UR7, PT, P1 ;  /* 0x00000007ff007c0c */ /* 0x000fe4000bf25310 */
[----:B------:R-:W-:-:S02]  /*fab0*/  ISETP.NE.AND.EX P0, PT, RZ, UR5, PT, P0 ;  /* 0x00000005ff007c0c */ /* 0x000fc4000bf05300 */
[----:B--2---:R-:W-:Y:S01]  /*fac0*/  IADD3 R2, P2, R4, UR4, RZ ;  /* 0x0000000404027c10 */ /* 0x004fe2000ff5e0ff */
[----:B------:R-:W-:-:S03]  /*fad0*/  ULDC UR4, c[0x0][0xa88] ;  /* 0x0002a20000047ab9 */ /* 0x000fc60000000800 */
[----:B---3--:R-:W-:-:S05]  /*fae0*/  IADD3.X R3, R7, UR5, RZ, P2, !PT ;  /* 0x0000000507037c10 */ /* 0x008fca00097fe4ff */
[----:B------:R-:W-:Y:S01]  /*faf0*/  @P1 IADD3 R4, P2, R4, UR6, RZ ;  /* 0x0000000604041c10 */ /* 0x000fe2000ff5e0ff */
[----:B------:R-:W-:Y:S01]  /*fb00*/  IMAD.U32 R14, RZ, RZ, UR4 ;  /* 0x00000004ff0e7e24 */ /* 0x000fe2000f8e00ff */
[----:B------:R2:W5:Y:S02]  /*fb10*/  @P0 LDG.E R15, desc[UR40][R2.64] ;  /* 0x00000028020f0981 */ /* 0x000564000c1e1900 */
[----:B------:R-:W-:Y:S01]  /*fb20*/  @P1 IADD3.X R5, R7, UR7, RZ, P2, !PT ;  /* 0x0000000707051c10 */ /* 0x000fe200097fe4ff */
[----:B-1----:R-:W-:-:S04]  /*fb30*/  VIADD R34, R6, 0xffffff80 ;  /* 0xffffff8006227836 */ /* 0x002fc80000000000 */
[----:B------:R2:W5:Y:S01]  /*fb40*/  @P1 LDG.E R14, desc[UR40][R4.64] ;  /* 0x00000028040e1981 */ /* 0x000562000c1e1900 */
[----:B------:R-:W-:Y:S02]  /*fb50*/  ISETP.GT.AND P3, PT, R34, 0xbf, PT ;  /* 0x000000bf2200780c */ /* 0x000fe40003f64270 */
[----:B------:R-:W-:Y:S01]  /*fb60*/  ISETP.GT.AND P2, PT, R74, 0x1, PT ;  /* 0x000000014a00780c */ /* 0x000fe20003f44270 */
[----:B------:R-:W-:-:S12]  /*fb70*/  @P1 BRA `(.L_x_413) ;  /* 0x0000000000101947 */ /* 0x000fd80003800000 */
[----:B------:R-:W-:Y:S05]  /*fb80*/  @!P0 BRA `(.L_x_413) ;  /* 0x00000000000c8947 */ /* 0x000fea0003800000 */
[----:B--2---:R-:W2:Y:S04]  /*fb90*/  LDG.E R5, desc[UR40][R2.64] ;  /* 0x0000002802057981 */ /* 0x004ea8000c1e1900 */
[----:B-----5:R-:W2:Y:S02]  /*fba0*/  LDG.E R14, desc[UR40][R2.64+0x4] ;  /* 0x00000428020e7981 */ /* 0x020ea4000c1e1900 */
[----:B--2---:R-:W-:-:S07]  /*fbb0*/  IMAD.IADD R14, R14, 0x1, -R5 ;  /* 0x000000010e0e7824 */ /* 0x004fce00078e0a05 */
.L_x_413:
[----:B--2---:R-:W2:Y:S04]  /*fbc0*/  LDL.LU R2, [R1+0x4c] ;  /* 0x00004c0001027983 */ /* 0x004ea80000300800 */
[----:B------:R-:W3:Y:S01]  /*fbd0*/  LDL.LU R3, [R1+0x34] ;  /* 0x0000340001037983 */ /* 0x000ee20000300800 */
[----:B------:R-:W-:Y:S01]  /*fbe0*/  BSSY B1, `(.L_x_414) ;  /* 0x0000039000017945 */ /* 0x000fe20003800000 */
[----:B-----5:R-:W-:Y:S02]  /*fbf0*/  SHF.R.S32.HI R24, RZ, 0x1f, R15 ;  /* 0x0000001fff187819 */ /* 0x020fe4000001140f */
[----:B--2---:R-:W-:Y:S02]  /*fc00*/  SEL R28, R2, RZ, !P0 ;  /* 0x000000ff021c7207 */ /* 0x004fe40004000000 */
[----:B---3--:R-:W-:Y:S01]  /*fc10*/  SEL R29, R3, RZ, !P0 ;  /* 0x000000ff031d7207 */ /* 0x008fe20004000000 */
[----:B------:R-:W-:Y:S06]  /*fc20*/  @P3 BRA `(.L_x_415) ;  /* 0x0000000000d03947 */ /* 0x000fec0003800000 */
[----:B------:R-:W2:Y:S01]  /*fc30*/  LDL R2, [R1+0x50] ;  /* 0x0000500001027983 */ /* 0x000ea20000100800 */
[----:B------:R-:W1:Y:S02]  /*fc40*/  LDC R31, c[0x0][0xbe8] ;  /* 0x0002fa00ff1f7b82 */ /* 0x000e640000000800 */
[----:B-1----:R-:W-:Y:S02]  /*fc50*/  IMAD R3, R14, R31, RZ ;  /* 0x0000001f0e037224 */ /* 0x002fe400078e02ff */
[----:B--2---:R-:W-:-:S04]  /*fc60*/  IMAD R2, R2, 0xc0, R6 ;  /* 0x000000c002027824 */ /* 0x004fc800078e0206 */
[----:B------:R-:W-:-:S05]  /*fc70*/  VIADD R30, R2, 0xffffff80 ;  /* 0xffffff80021e7836 */ /* 0x000fca0000000000 */
[----:B------:R-:W-:-:S13]  /*fc80*/  ISETP.GE.AND P0, PT, R30, R3, PT ;  /* 0x000000031e00720c */ /* 0x000fda0003f06270 */
[----:B------:R-:W-:Y:S05]  /*fc90*/  @P0 BRA `(.L_x_415) ;  /* 0x0000000000b40947 */ /* 0x000fea0003800000 */
[----:B------:R-:W2:Y:S04]  /*fca0*/  LDL R12, [R1+0x18] ;  /* 0x00001800010c7983 */ /* 0x000ea80000100800 */
[----:B------:R-:W3:Y:S01]  /*fcb0*/  LDL.LU R36, [R1+0x58] ;  /* 0x0000580001247983 */ /* 0x000ee20000300800 */
[----:B------:R-:W-:Y:S01]  /*fcc0*/  IMAD.MOV.U32 R2, RZ, RZ, 0x9b8 ;  /* 0x000009b8ff027424 */ /* 0x000fe200078e00ff */
[----:B------:R-:W-:Y:S01]  /*fcd0*/  ISETP.GT.AND P3, PT, R74, 0x1, PT ;  /* 0x000000014a00780c */ /* 0x000fe20003f64270 */
[----:B------:R-:W-:Y:S01]  /*fce0*/  IMAD.MOV.U32 R21, RZ, RZ, R30 ;  /* 0x000000ffff157224 */ /* 0x000fe200078e001e */
[----:B------:R-:W-:Y:S02]  /*fcf0*/  ISETP.NE.AND P0, PT, R31, 0x1, PT ;  /* 0x000000011f00780c */ /* 0x000fe40003f05270 */
[----:B------:R-:W-:-:S02]  /*fd00*/  SEL R32, R2, 0x978, P3 ;  /* 0x0000097802207807 */ /* 0x000fc40001800000 */
[----:B------:R-:W1:Y:S08]  /*fd10*/  LDC.64 R2, c[0x0][0xba8] ;  /* 0x0002ea00ff027b82 */ /* 0x000e700000000a00 */
[----:B------:R-:W4:Y:S08]  /*fd20*/  LDC.64 R8, c[0x0][R32+0x220] ;  /* 0x0000880020087b82 */ /* 0x000f300000000a00 */
[----:B------:R-:W2:Y:S08]  /*fd30*/  LDC.64 R6, c[0x0][R32+0x218] ;  /* 0x0000860020067b82 */ /* 0x000eb00000000a00 */
[----:B------:R-:W5:Y:S08]  /*fd40*/  LDC.64 R10, c[0x0][R32+0x228] ;  /* 0x00008a00200a7b82 */ /* 0x000f700000000a00 */
[----:B------:R-:W0:Y:S08]  /*fd50*/  LDC.64 R4, c[0x0][R32+0x210] ;  /* 0x0000840020047b82 */ /* 0x000e300000000a00 */
[----:B------:R-:W5:Y:S08]  /*fd60*/  @P0 LDC R13, c[0x0][0xbec] ;  /* 0x0002fb00ff0d0b82 */ /* 0x000f700000000800 */
[----:B------:R-:W0:Y:S01]  /*fd70*/  @P0 LDC R35, c[0x0][0xbf0] ;  /* 0x0002fc00ff230b82 */ /* 0x000e220000000800 */
[----:B----4-:R-:W-:-:S07]  /*fd80*/  IMAD R9, R9, R29, RZ ;  /* 0x0000001d09097224 */ /* 0x010fce00078e02ff */
[----:B-1----:R-:W1:Y:S01]  /*fd90*/  @!P3 LDC R2, c[0x0][0xb50] ;  /* 0x0002d400ff02bb82 */ /* 0x002e620000000800 */
[----:B------:R-:W-:Y:S02]  /*fda0*/  IMAD R9, R8, R28, R9 ;  /* 0x0000001c08097224 */ /* 0x000fe400078e0209 */
[----:B-----5:R-:W-:-:S05]  /*fdb0*/  @P0 IMAD.HI.U32 R20, R30, R13, RZ ;  /* 0x0000000d1e140227 */ /* 0x020fca00078e00ff */
[----:B------:R-:W4:Y:S01]  /*fdc0*/  @!P3 LDC R3, c[0x0][0xb54] ;  /* 0x0002d500ff03bb82 */ /* 0x000f220000000800 */
[----:B0-----:R-:W-:Y:S01]  /*fdd0*/  @P0 SHF.R.U32.HI R21, RZ, R35, R20 ;  /* 0x00000023ff150219 */ /* 0x001fe20000011614 */
[-C--:B--2---:R-:W-:Y:S02]  /*fde0*/  IMAD R33, R7, R12.reuse, RZ ;  /* 0x0000000c07217224 */ /* 0x084fe400078e02ff */
[----:B------:R-:W-:Y:S01]  /*fdf0*/  IMAD.WIDE.U32 R12, R6, R12, RZ ;  /* 0x0000000c060c7225 */ /* 0x000fe200078e00ff */
[----:B---3--:R-:W-:-:S03]  /*fe00*/  SEL R35, R36, RZ, P3 ;  /* 0x000000ff24237207 */ /* 0x008fc60001800000 */
[----:B------:R-:W-:-:S04]  /*fe10*/  IMAD.WIDE.U32 R6, R8, R29, RZ ;  /* 0x0000001d08067225 */ /* 0x000fc800078e00ff */
[----:B------:R-:W-:Y:S01]  /*fe20*/  IMAD.IADD R13, R33, 0x1, R13 ;  /* 0x00000001210d7824 */ /* 0x000fe200078e020d */
[----:B------:R-:W-:Y:S01]  /*fe30*/  IADD3 R12, P0, P1, R6, R12, R15 ;  /* 0x0000000c060c7210 */ /* 0x000fe2000791e00f */
[----:B------:R-:W-:Y:S02]  /*fe40*/  IMAD.MOV R8, RZ, RZ, -R21 ;  /* 0x000000ffff087224 */ /* 0x000fe400078e0a15 */
[----:B------:R-:W-:Y:S02]  /*fe50*/  IMAD.IADD R20, R7, 0x1, R9 ;  /* 0x0000000107147824 */ /* 0x000fe400078e0209 */
[----:B------:R-:W-:-:S04]  /*fe60*/  IMAD.WIDE.U32 R6, R10, R35, RZ ;  /* 0x000000230a067225 */ /* 0x000fc800078e00ff */
[----:B------:R-:W-:Y:S02]  /*fe70*/  IMAD R11, R11, R35, RZ ;  /* 0x000000230b0b7224 */ /* 0x000fe400078e02ff */
[----:B------:R-:W-:Y:S01]  /*fe80*/  IMAD R9, R31, R8, R30 ;  /* 0x000000081f097224 */ /* 0x000fe200078e021e */
[----:B------:R-:W-:Y:S01]  /*fe90*/  IADD3.X R8, R20, R13, R24, P0, P1 ;  /* 0x0000000d14087210 */ /* 0x000fe200007e2418 */
[----:B------:R-:W-:Y:S01]  /*fea0*/  IMAD.IADD R7, R11, 0x1, R7 ;  /* 0x000000010b077824 */ /* 0x000fe200078e0207 */
[----:B------:R-:W-:Y:S01]  /*feb0*/  IADD3 R6, P0, P1, R21, R12, R6 ;  /* 0x0000000c15067210 */ /* 0x000fe2000791e006 */
[----:B------:R-:W-:Y:S01]  /*fec0*/  IMAD R5, R5, R9, RZ ;  /* 0x0000000905057224 */ /* 0x000fe200078e02ff */
[----:B------:R-:W-:Y:S02]  /*fed0*/  SHF.R.S32.HI R21, RZ, 0x1f, R21 ;  /* 0x0000001fff157819 */ /* 0x000fe40000011415 */
[----:B------:R-:W-:Y:S02]  /*fee0*/  SHF.R.S32.HI R11, RZ, 0x1f, R9 ;  /* 0x0000001fff0b7819 */ /* 0x000fe40000011409 */
[----:B------:R-:W-:-:S03]  /*fef0*/  IADD3.X R7, R21, R8, R7, P0, P1 ;  /* 0x0000000815077210 */ /* 0x000fc600007e2407 */
[C---:B------:R-:W-:Y:S02]  /*ff00*/  IMAD R11, R4.reuse, R11, R5 ;  /* 0x0000000b040b7224 */ /* 0x040fe400078e0205 */
[----:B------:R-:W-:-:S04]  /*ff10*/  IMAD.WIDE.U32 R4, R4, R9, R6 ;  /* 0x0000000904047225 */ /* 0x000fc800078e0006 */
[----:B------:R-:W-:Y:S01]  /*ff20*/  IMAD.IADD R5, R5, 0x1, R11 ;  /* 0x0000000105057824 */ /* 0x000fe200078e020b */
[----:B-1----:R-:W-:-:S04]  /*ff30*/  LEA R2, P0, R4, R2, 0x2 ;  /* 0x0000000204027211 */ /* 0x002fc800078010ff */
[----:B----4-:R-:W-:Y:S01]  /*ff40*/  LEA.HI.X R3, R4, R3, R5, 0x2, P0 ;  /* 0x0000000304037211 */ /* 0x010fe200000f1405 */
[----:B------:R-:W-:-:S05]  /*ff50*/  IMAD.MOV.U32 R5, RZ, RZ, -0x800000 ;  /* 0xff800000ff057424 */ /* 0x000fca00078e00ff */
[----:B------:R1:W-:Y:S03]  /*ff60*/  STG.E desc[UR40][R2.64], R5 ;  /* 0x0000000502007986 */ /* 0x0003e6000c101928 */
.L_x_415:
[----:B------:R-:W-:Y:S05]  /*ff70*/  BSYNC B1 ;  /* 0x0000000000017941 */ /* 0x000fea0003800000 */
.L_x_414:
[----:B------:R-:W-:Y:S05]  /*ff80*/  @P2 BRA `(.L_x_410) ;  /* 0x00000004002c2947 */ /* 0x000fea0003800000 */
[----:B------:R-:W2:Y:S01]  /*ff90*/  LDL.LU R13, [R1+0x18] ;  /* 0x00001800010d7983 */ /* 0x000ea20000300800 */
[----:B------:R-:W3:Y:S01]  /*ffa0*/  LDC R11, c[0x0][0xbe8] ;  /* 0x0002fa00ff0b7b82 */ /* 0x000ee20000000800 */
[----:B------:R-:W-:Y:S01]  /*ffb0*/  SHF.R.S32.HI R12, RZ, 0x1f, R34 ;  /* 0x0000001fff0c7819 */ /* 0x000fe20000011422 */
[----:B------:R-:W-:Y:S01]  /*ffc0*/  ULDC.64 UR4, c[0x0][0xaa0] ;  /* 0x0002a80000047ab9 */ /* 0x000fe20000000a00 */
[----:B------:R-:W4:Y:S01]  /*ffd0*/  LDL.LU R10, [R1+0x50] ;  /* 0x00005000010a7983 */ /* 0x000f220000300800 */
[----:B-1----:R-:W-:Y:S01]  /*ffe0*/  IMAD R2, R24, UR4, RZ ;  /* 0x0000000418027c24 */ /* 0x002fe2000f8e02ff */
[----:B------:R-:W-:Y:S01]  /*fff0*/  LEA.HI R12, R12, R34, RZ, 0x3 ;  /* 0x000000220c0c7211 */ /* 0x000fe200078f18ff */
[----:B------:R-:W-:Y:S02]  /*10000*/  ULDC.64 UR6, c[0x0][0xaf0] ;  /* 0x0002bc0000067ab9 */ /* 0x000fe40000000a00 */
[C---:B------:R-:W-:Y:S01]  /*10010*/  IMAD R5, R15.reuse, UR5, R2 ;  /* 0x000000050f057c24 */ /* 0x040fe2000f8e0202 */
[----:B------:R-:W-:Y:S01]  /*10020*/  SHF.R.S32.HI R12, RZ, 0x3, R12 ;  /* 0x00000003ff0c7819 */ /* 0x000fe2000001140c */
[----:B------:R-:W-:Y:S01]  /*10030*/  IMAD.WIDE.U32 R2, R15, UR4, RZ ;  /* 0x000000040f027c25 */ /* 0x000fe2000f8e00ff */
[----:B------:R-:W-:-:S03]  /*10040*/  ULDC.64 UR4, c[0x0][0xae8] ;  /* 0x0002ba0000047ab9 */ /* 0x000fc60000000a00 */
[----:B------:R-:W-:Y:S02]  /*10050*/  IMAD R4, R72, 0x30, R12 ;  /* 0x0000003048047824 */ /* 0x000fe400078e020c */
[----:B------:R-:W-:Y:S02]  /*10060*/  IMAD.IADD R3, R3, 0x1, R5 ;  /* 0x0000000103037824 */ /* 0x000fe400078e0205 */
[----:B------:R-:W-:Y:S01]  /*10070*/  IMAD R6, R28, UR6, RZ ;  /* 0x000000061c067c24 */ /* 0x000fe2000f8e02ff */
[----:B---3--:R-:W-:Y:S01]  /*10080*/  ISETP.NE.AND P0, PT, R11, 0x1, PT ;  /* 0x000000010b00780c */ /* 0x008fe20003f05270 */
[----:B------:R-:W-:-:S12]  /*10090*/  IMAD R21, R14, R11, RZ ;  /* 0x0000000b0e157224 */ /* 0x000fd800078e02ff */
[----:B------:R-:W1:Y:S08]  /*100a0*/  @P0 LDC R7, c[0x0][0xbec] ;  /* 0x0002fb00ff070b82 */ /* 0x000e700000000800 */
[----:B------:R-:W3:Y:S01]  /*100b0*/  @P0 LDC R9, c[0x0][0xbf0] ;  /* 0x0002fc00ff090b82 */ /* 0x000ee20000000800 */
[----:B--2---:R-:W-:-:S04]  /*100c0*/  IMAD.WIDE.U32 R2, R13, UR4, R2 ;  /* 0x000000040d027c25 */ /* 0x004fc8000f8e0002 */
[----:B----4-:R-:W-:Y:S02]  /*100d0*/  IMAD R8, R10, 0xc0, R4 ;  /* 0x000000c00a087824 */ /* 0x010fe400078e0204 */
[----:B------:R-:W-:Y:S01]  /*100e0*/  IMAD R3, R13, UR5, R3 ;  /* 0x000000050d037c24 */ /* 0x000fe2000f8e0203 */
[----:B------:R-:W-:Y:S01]  /*100f0*/  ULDC.64 UR4, c[0x0][0xae0] ;  /* 0x0002b80000047ab9 */ /* 0x000fe20000000a00 */
[----:B-1----:R-:W-:-:S04]  /*10100*/  @P0 IMAD.HI.U32 R4, R8, R7, RZ ;  /* 0x0000000708040227 */ /* 0x002fc800078e00ff */
[----:B------:R-:W-:Y:S01]  /*10110*/  IMAD.MOV.U32 R5, RZ, RZ, R8 ;  /* 0x000000ffff057224 */ /* 0x000fe200078e0008 */
[----:B---3--:R-:W-:Y:S01]  /*10120*/  @P0 SHF.R.U32.HI R5, RZ, R9, R4 ;  /* 0x00000009ff050219 */ /* 0x008fe20000011604 */
[C---:B------:R-:W-:Y:S02]  /*10130*/  IMAD R9, R29.reuse, UR7, R6 ;  /* 0x000000071d097c24 */ /* 0x040fe4000f8e0206 */
[----:B------:R-:W-:Y:S01]  /*10140*/  IMAD.WIDE.U32 R2, R29, UR6, R2 ;  /* 0x000000061d027c25 */ /* 0x000fe2000f8e0002 */
[----:B------:R-:W-:-:S03]  /*10150*/  SHF.R.S32.HI R4, RZ, 0x1f, R5 ;  /* 0x0000001fff047819 */ /* 0x000fc60000011405 */
[----:B------:R-:W-:Y:S02]  /*10160*/  IMAD.MOV R7, RZ, RZ, -R5 ;  /* 0x000000ffff077224 */ /* 0x000fe400078e0a05 */
[----:B------:R-:W-:Y:S02]  /*10170*/  IMAD R4, R4, UR4, RZ ;  /* 0x0000000404047c24 */ /* 0x000fe4000f8e02ff */
[----:B------:R-:W-:Y:S02]  /*10180*/  IMAD R7, R11, R7, R8 ;  /* 0x000000070b077224 */ /* 0x000fe400078e0208 */
[----:B------:R-:W-:Y:S02]  /*10190*/  IMAD.IADD R3, R3, 0x1, R9 ;  /* 0x0000000103037824 */ /* 0x000fe400078e0209 */
[C---:B------:R-:W-:Y:S01]  /*101a0*/  IMAD R9, R5.reuse, UR5, R4 ;  /* 0x0000000505097c24 */ /* 0x040fe2000f8e0204 */
[----:B------:R-:W-:Y:S01]  /*101b0*/  SHF.R.S32.HI R4, RZ, 0x1f, R7 ;  /* 0x0000001fff047819 */ /* 0x000fe20000011407 */
[----:B------:R-:W-:Y:S01]  /*101c0*/  IMAD.WIDE.U32 R2, R5, UR4, R2 ;  /* 0x0000000405027c25 */ /* 0x000fe2000f8e0002 */
[----:B------:R-:W-:-:S03]  /*101d0*/  ULDC.64 UR4, c[0x0][0xad8] ;  /* 0x0002b60000047ab9 */ /* 0x000fc60000000a00 */
[----:B------:R-:W-:Y:S02]  /*101e0*/  IMAD R4, R4, UR4, RZ ;  /* 0x0000000404047c24 */ /* 0x000fe4000f8e02ff */
[----:B------:R-:W-:Y:S02]  /*101f0*/  IMAD.IADD R3, R3, 0x1, R9 ;  /* 0x0000000103037824 */ /* 0x000fe400078e0209 */
[C---:B------:R-:W-:Y:S02]  /*10200*/  IMAD R5, R7.reuse, UR5, R4 ;  /* 0x0000000507057c24 */ /* 0x040fe4000f8e0204 */
[----:B------:R-:W-:Y:S01]  /*10210*/  IMAD.WIDE.U32 R2, R7, UR4, R2 ;  /* 0x0000000407027c25 */ /* 0x000fe2000f8e0002 */
[----:B------:R-:W-:-:S03]  /*10220*/  ULDC.64 UR4, c[0x0][0xa80] ;  /* 0x0002a00000047ab9 */ /* 0x000fc60000000a00 */
[----:B------:R-:W-:Y:S01]  /*10230*/  IMAD.IADD R3, R3, 0x1, R5 ;  /* 0x0000000103037824 */ /* 0x000fe200078e0205 */
[----:B------:R-:W-:Y:S01]  /*10240*/  LEA R5, P0, R2, UR4, 0x1 ;  /* 0x0000000402057c11 */ /* 0x000fe2000f8008ff */
[----:B------:R-:W-:Y:S01]  /*10250*/  ULDC UR4, c[0x0][0xac8] ;  /* 0x0002b20000047ab9 */ /* 0x000fe20000000800 */
[----:B------:R-:W-:Y:S02]  /*10260*/  IMAD R4, R10, 0xc0, R12 ;  /* 0x000000c00a047824 */ /* 0x000fe400078e020c */
[----:B------:R-:W-:Y:S01]  /*10270*/  LEA.HI.X R8, R2, UR5, R3, 0x1, P0 ;  /* 0x0000000502087c11 */ /* 0x000fe200080f0c03 */
[----:B------:R-:W1:Y:S01]  /*10280*/  SHFL.IDX PT, R9, R5, RZ, 0x181f ;  /* 0x00181fff05097589 */ /* 0x000e6200000e0000 */
[----:B------:R-:W-:Y:S01]  /*10290*/  ISETP.GE.AND P0, PT, R0, UR4, PT ;  /* 0x0000000400007c0c */ /* 0x000fe2000bf06270 */
[C---:B------:R-:W-:Y:S02]  /*102a0*/  VIADD R2, R4.reuse, 0x30 ;  /* 0x0000003004027836 */ /* 0x040fe40000000000 */
[----:B------:R-:W2:Y:S01]  /*102b0*/  SHFL.IDX PT, R11, R5, 0x1, 0x181f ;  /* 0x00381f00050b7f89 */ /* 0x000ea200000e0000 */
[C---:B------:R-:W-:Y:S01]  /*102c0*/  VIADD R3, R4.reuse, 0x60 ;  /* 0x0000006004037836 */ /* 0x040fe20000000000 */
[CC--:B------:R-:W-:Y:S01]  /*102d0*/  ISETP.GE.OR P3, PT, R4.reuse, R21.reuse, P0 ;  /* 0x000000150400720c */ /* 0x0c0fe20000766670 */
[----:B------:R-:W-:Y:S01]  /*102e0*/  VIADD R4, R4, 0x90 ;  /* 0x0000009004047836 */ /* 0x000fe20000000000 */
[----:B------:R-:W3:Y:S01]  /*102f0*/  SHFL.IDX PT, R13, R5, 0x2, 0x181f ;  /* 0x00581f00050d7f89 */ /* 0x000ee200000e0000 */
[----:B------:R-:W-:-:S02]  /*10300*/  ISETP.GE.OR P2, PT, R2, R21, P0 ;  /* 0x000000150200720c */ /* 0x000fc40000746670 */
[-C--:B------:R-:W-:Y:S01]  /*10310*/  ISETP.GE.OR P1, PT, R3, R21.reuse, P0 ;  /* 0x000000150300720c */ /* 0x080fe20000726670 */
[----:B------:R-:W4:Y:S01]  /*10320*/  SHFL.IDX PT, R7, R8, RZ, 0x181f ;  /* 0x00181fff08077589 */ /* 0x000f2200000e0000 */
[----:B------:R-:W-:-:S03]  /*10330*/  ISETP.GE.OR P0, PT, R4, R21, P0 ;  /* 0x000000150400720c */ /* 0x000fc60000706670 */
[----:B------:R-:W5:Y:S04]  /*10340*/  SHFL.IDX PT, R15, R5, 0x3, 0x181f ;  /* 0x00781f00050f7f89 */ /* 0x000f6800000e0000 */
[----:B------:R-:W0:Y:S04]  /*10350*/  SHFL.IDX PT, R10, R8, 0x1, 0x181f ;  /* 0x00381f00080a7f89 */ /* 0x000e2800000e0000 */
[----:B------:R-:W0:Y:S01]  /*10360*/  SHFL.IDX PT, R12, R8, 0x2, 0x181f ;  /* 0x00581f00080c7f89 */ /* 0x000e2200000e0000 */
[----:B-1----:R-:W-:-:S03]  /*10370*/  @!P3 LEA R2, P6, R0, R9, 0x1 ;  /* 0x000000090002b211 */ /* 0x002fc600078c08ff */
[----:B------:R5:W1:Y:S01]  /*10380*/  SHFL.IDX PT, R14, R8, 0x3, 0x181f ;  /* 0x00781f00080e7f89 */ /* 0x000a6200000e0000 */
[C---:B--2---:R-:W-:Y:S02]  /*10390*/  @!P2 LEA R4, P5, R0.reuse, R11, 0x1 ;  /* 0x0000000b0004a211 */ /* 0x044fe400078a08ff */
[C---:B---3--:R-:W-:Y:S02]  /*103a0*/  @!P1 LEA R6, P4, R0.reuse, R13, 0x1 ;  /* 0x0000000d00069211 */ /* 0x048fe400078808ff */
[C---:B----4-:R-:W-:Y:S02]  /*103b0*/  @!P3 LEA.HI.X R3, R0.reuse, R7, R63, 0x1, P6 ;  /* 0x000000070003b211 */ /* 0x050fe400030f0c3f */
[----:B-----5:R-:W-:-:S03]  /*103c0*/  @!P0 LEA R8, P6, R0, R15, 0x1 ;  /* 0x0000000f00088211 */ /* 0x020fc600078c08ff */
[----:B------:R2:W-:Y:S01]  /*103d0*/  @!P3 ST.E.128 desc[UR40][R2.64], RZ ;  /* 0x000000ff0200b985 */ /* 0x0005e2000c101d28 */
[C-C-:B0-----:R-:W-:Y:S02]  /*103e0*/  @!P2 LEA.HI.X R5, R0.reuse, R10, R63.reuse, 0x1, P5 ;  /* 0x0000000a0005a211 */ /* 0x141fe400028f0c3f */
[----:B------:R-:W-:-:S03]  /*103f0*/  @!P1 LEA.HI.X R7, R0, R12, R63, 0x1, P4 ;  /* 0x0000000c00079211 */ /* 0x000fc600020f0c3f */
[----:B------:R2:W-:Y:S01]  /*10400*/  @!P2 ST.E.128 desc[UR40][R4.64], RZ ;  /* 0x000000ff0400a985 */ /* 0x0005e2000c101d28 */
[----:B-1----:R-:W-:-:S03]  /*10410*/  @!P0 LEA.HI.X R9, R0, R14, R63, 0x1, P6 ;  /* 0x0000000e00098211 */ /* 0x002fc600030f0c3f */
[----:B------:R2:W-:Y:S04]  /*10420*/  @!P1 ST.E.128 desc[UR40][R6.64], RZ ;  /* 0x000000ff06009985 */ /* 0x0005e8000c101d28 */
[----:B------:R2:W-:Y:S02]  /*10430*/  @!P0 ST.E.128 desc[UR40][R8.64], RZ ;  /* 0x000000ff08008985 */ /* 0x0005e4000c101d28 */
.L_x_410:
[----:B------:R-:W-:Y:S05]  /*10440*/  BSYNC B0 ;  /* 0x0000000000007941 */ /* 0x000fea0003800000 */
.L_x_406:
[----:B------:R-:W-:Y:S02]  /*10450*/  ULDC UR4, c[0x0][0xc3c] ;  /* 0x00030f0000047ab9 */ /* 0x000fe40000000800 */
[----:B------:R-:W-:-:S13]  /*10460*/  ISETP.GE.AND P0, PT, R27, UR4, PT ;  /* 0x000000041b007c0c */ /* 0x000fda000bf06270 */
[----:B------:R-:W-:Y:S05]  /*10470*/  @!P0 BRA `(.L_x_416) ;  /* 0xffffff0c00508947 */ /* 0x000fea000383ffff */
[----:B------:R-:W-:Y:S05]  /*10480*/  BRA `(.L_x_312) ;  /* 0x00000060005c7947 */ /* 0x000fea0003800000 */
.L_x_310:
[----:B------:R-:W-:-:S08]  /*10490*/  NOP ;  /* 0x0000000000007918 */ /* 0x000fd00000000000 */
[----:B--2---:R-:W0:-:S00]  /*104a0*/  USETMAXREG.DEALLOC.CTAPOOL 0x20 ;  /* 0x00000020000079c8 */ /* 0x004e0000080e0500 */
[----:B0-----:R-:W-:Y:S01]  /*104b0*/  LOP3.LUT R0, R0, 0x3, RZ, 0xc0, !PT ;  /* 0x0000000300007812 */ /* 0x001fe200078ec0ff */
[----:B------:R-:W-:Y:S01]  /*104c0*/  IMAD.MOV.U32 R6, RZ, RZ, RZ ;  /* 0x000000ffff067224 */ /* 0x000fe200078e00ff */
[----:B------:R-:W-:-:S04]  /*104d0*/  LOP3.LUT R22, R22, 0xfffffffd, RZ, 0xc0, !PT ;  /* 0xfffffffd16167812 */ /* 0x000fc800078ec0ff */
[----:B------:R-:W0:Y:S02]  /*104e0*/  SHFL.IDX PT, R0, R0, RZ, 0x1f ;  /* 0x00001fff00007589 */ /* 0x000e2400000e0000 */
[----:B0-----:R-:W-:-:S13]  /*104f0*/  ISETP.NE.AND P0, PT, R0, RZ, PT ;  /* 0x000000ff0000720c */ /* 0x001fda0003f05270 */
[----:B------:R-:W-:Y:S01]  /*10500*/  @P0 LOP3.LUT R22, R22, 0x2, RZ, 0xfc, !PT ;  /* 0x0000000216160812 */ /* 0x000fe200078efcff */
[----:B------:R-:W-:Y:S06]  /*10510*/  @!P0 BRA `(.L_x_417) ;  /* 0x00000000001c8947 */ /* 0x000fec0003800000 */
[----:B------:R-:W0:Y:S08]  /*10520*/  S2UR UR5, SR_CgaCtaId ;  /* 0x00000000000579c3 */ /* 0x000e300000008800 */
[----:B------:R-:W-:Y:S06]  /*10530*/  BAR.SYNC.DEFER_BLOCKING 0x5, 0x200 ;  /* 0x0148000000007b1d */ /* 0x000fec0000010000 */
[----:B------:R-:W-:-:S02]  /*10540*/  UMOV UR4, 0x400 ;  /* 0x0000040000047882 */ /* 0x000fc40000000000 */
[----:B0-----:R-:W-:-:S09]  /*10550*/  ULEA UR4, UR5, UR4, 0x18 ;  /* 0x0000000405047291 */ /* 0x001fd2000f8ec03f */
[----:B------:R-:W0:Y:S01]  /*10560*/  LDS.128 R24, [UR4+0x132d0] ;  /* 0x0132d004ff187984 */ /* 0x000e220008000c00 */
[----:B------:R-:W-:Y:S06]  /*10570*/  BAR.ARV 0x4, 0x200 ;  /* 0x0108000000007b1d */ /* 0x000fec0000002000 */
[----:B------:R-:W-:Y:S05]  /*10580*/  BRA `(.L_x_418) ;  /* 0x0000000800887947 */ /* 0x000fea0003800000 */
.L_x_417:
[----:B------:R-:W0:Y:S01]  /*10590*/  S2R R0, SR_TID.X ;  /* 0x0000000000007919 */ /* 0x000e220000002100 */
[----:B------:R-:W-:Y:S01]  /*105a0*/  ULDC UR4, c[0x0][0xc3c] ;  /* 0x00030f0000047ab9 */ /* 0x000fe20000000800 */
[----:B------:R-:W-:Y:S01]  /*105b0*/  IMAD.MOV.U32 R7, RZ, RZ, RZ ;  /* 0x000000ffff077224 */ /* 0x000fe200078e00ff */
[----:B------:R-:W1:Y:S01]  /*105c0*/  S2UR UR6, SR_CTAID.X ;  /* 0x00000000000679c3 */ /* 0x000e620000002500 */
[----:B------:R-:W-:Y:S01]  /*105d0*/  ULDC UR5, c[0x0][0xc38] ;  /* 0x00030e0000057ab9 */ /* 0x000fe20000000800 */
        /* <DEDUP_REMOVED lines=31> */
[----:B------:R-:W0:Y:S02]  /*107d0*/  SHFL.IDX PT, R8, R2, 0x1f, 0x1f ;  /* 0x03e01f0002087f89 */ /* 0x000e2400000e0000 */
[----:B0-----:R-:W-:-:S05]  /*107e0*/  IMAD R8, R8, UR5, RZ ;  /* 0x0000000508087c24 */ /* 0x001fca000f8e02ff */
[----:B-1----:R-:W-:Y:S01]  /*107f0*/  ISETP.GT.AND P6, PT, R8, UR6, PT ;  /* 0x0000000608007c0c */ /* 0x002fe2000bfc4270 */
[----:B------:R-:W-:-:S12]  /*10800*/  IMAD.MOV.U32 R3, RZ, RZ, R8 ;  /* 0x000000ffff037224 */ /* 0x000fd800078e0008 */
[----:B------:R-:W-:Y:S05]  /*10810*/  @P6 BRA `(.L_x_419) ;  /* 0x00000000009c6947 */ /* 0x000fea0003800000 */
[----:B------:R-:W-:Y:S01]  /*10820*/  IMAD.MOV.U32 R8, RZ, RZ, R3 ;  /* 0x000000ffff087224 */ /* 0x000fe200078e0003 */
[----:B------:R-:W-:Y:S01]  /*10830*/  UMOV UR4, URZ ;  /* 0x0000003f00047c82 */ /* 0x000fe20008000000 */
[----:B------:R-:W-:-:S05]  /*10840*/  ULDC UR5, c[0x0][0xc38] ;  /* 0x00030e0000057ab9 */ /* 0x000fca0000000800 */
.L_x_421:
[----:B------:R-:W0:Y:S01]  /*10850*/  LDC R2, c[0x0][0xc3c] ;  /* 0x00030f00ff027b82 */ /* 0x000e220000000800 */
[----:B------:R-:W-:Y:S01]  /*10860*/  UIADD3 UR4, UR4, 0x1f, URZ ;  /* 0x0000001f04047890 */ /* 0x000fe2000fffe03f */
[----:B------:R-:W-:Y:S02]  /*10870*/  ULDC UR7, c[0x0][0xc3c] ;  /* 0x00030f0000077ab9 */ /* 0x000fe40000000800 */
[----:B------:R-:W-:-:S03]  /*10880*/  IMAD.U32 R27, RZ, RZ, UR7 ;  /* 0x00000007ff1b7e24 */ /* 0x000fc6000f8e00ff */
[----:B0-----:R-:W-:-:S13]  /*10890*/  ISETP.LE.AND P6, PT, R2, UR4, PT ;  /* 0x0000000402007c0c */ /* 0x001fda000bfc3270 */
[----:B------:R-:W-:Y:S05]  /*108a0*/  @P6 BRA `(.L_x_420) ;  /* 0x00000004009c6947 */ /* 0x000fea0003800000 */
[----:B------:R-:W-:-:S05]  /*108b0*/  VIADD R7, R0, UR4 ;  /* 0x0000000400077c36 */ /* 0x000fca0008000000 */
[----:B------:R-:W-:-:S13]  /*108c0*/  ISETP.GE.OR P6, PT, R7, R2, !P0 ;  /* 0x000000020700720c */ /* 0x000fda00047c6670 */
[----:B------:R-:W0:Y:S08]  /*108d0*/  @!P6 LDC.64 R4, c[0x0][0xc80] ;  /* 0x00032000ff04eb82 */ /* 0x000e300000000a00 */
[----:B------:R-:W1:Y:S01]  /*108e0*/  @!P6 LDC.64 R2, c[0x0][0xc78] ;  /* 0x00031e00ff02eb82 */ /* 0x000e620000000a00 */
[----:B0-----:R-:W-:-:S04]  /*108f0*/  @!P6 IMAD.WIDE R4, R7, 0x4, R4 ;  /* 0x000000040704e825 */ /* 0x001fc800078e0204 */
[----:B-1----:R-:W-:Y:S01]  /*10900*/  @!P6 IMAD.WIDE R2, R7, 0x4, R2 ;  /* 0x000000040702e825 */ /* 0x002fe200078e0202 */
[----:B------:R-:W-:-:S06]  /*10910*/  CS2R R6, SRZ ;  /* 0x0000000000067805 */ /* 0x000fcc000001ff00 */
[----:B------:R-:W2:Y:S04]  /*10920*/  @!P6 LDG.E R6, desc[UR40][R4.64] ;  /* 0x000000280406e981 */ /* 0x000ea8000c1e1900 */
        /* <DEDUP_REMOVED lines=18> */
[----:B0-----:R-:W-:-:S04]  /*10a50*/  IMAD R3, R3, UR5, RZ ;  /* 0x0000000503037c24 */ /* 0x001fc8000f8e02ff */
[----:B------:R-:W-:-:S05]  /*10a60*/  IMAD.IADD R8, R3, 0x1, R8 ;  /* 0x0000000103087824 */ /* 0x000fca00078e0208 */
[----:B------:R-:W-:-:S13]  /*10a70*/  ISETP.GT.AND P6, PT, R8, UR6, PT ;  /* 0x0000000608007c0c */ /* 0x000fda000bfc4270 */
[----:B------:R-:W-:Y:S05]  /*10a80*/  @!P6 BRA `(.L_x_421) ;  /* 0xfffffffc0070e947 */ /* 0x000fea000383ffff */
.L_x_419:
[----:B------:R-:W-:Y:S02]  /*10a90*/  IMAD.IADD R9, R8, 0x1, -R3 ;  /* 0x0000000108097824 */ /* 0x000fe400078e0a03 */
[----:B------:R-:W-:Y:S02]  /*10aa0*/  IMAD.MOV.U32 R24, RZ, RZ, RZ ;  /* 0x000000ffff187224 */ /* 0x000fe400078e00ff */
[----:B------:R-:W-:-:S05]  /*10ab0*/  IMAD R3, R2, UR5, R9 ;  /* 0x0000000502037c24 */ /* 0x000fca000f8e0209 */
[----:B------:R-:W-:-:S13]  /*10ac0*/  ISETP.GT.AND P0, PT, R3, UR6, PT ;  /* 0x0000000603007c0c */ /* 0x000fda000bf04270 */
[----:B------:R-:W-:-:S04]  /*10ad0*/  VOTE.ANY R5, PT, !P0 ;  /* 0x0000000000057806 */ /* 0x000fc800040e0100 */
[----:B------:R-:W0:Y:S01]  /*10ae0*/  POPC R27, R5 ;  /* 0x00000005001b7309 */ /* 0x000e220000000000 */
[----:B------:R-:W-:Y:S01]  /*10af0*/  ISETP.NE.AND P0, PT, R5, RZ, PT ;  /* 0x000000ff0500720c */ /* 0x000fe20003f05270 */
[----:B0-----:R-:W0:Y:S04]  /*10b00*/  SHFL.IDX PT, R6, R6, R27, 0x1f ;  /* 0x00001f1b06067589 */ /* 0x001e2800000e0000 */
[----:B------:R-:W1:Y:S01]  /*10b10*/  SHFL.IDX PT, R7, R7, R27, 0x1f ;  /* 0x00001f1b07077589 */ /* 0x000e6200000e0000 */
[----:B0-----:R-:W-:-:S04]  /*10b20*/  IABS R4, R6 ;  /* 0x0000000600047213 */ /* 0x001fc80000000000 */
[----:B------:R-:W0:Y:S01]  /*10b30*/  I2F.RP R8, R4 ;  /* 0x0000000400087306 */ /* 0x000e220000209400 */
[----:B-1----:R-:W-:-:S07]  /*10b40*/  IABS R10, R7 ;  /* 0x00000007000a7213 */ /* 0x002fce0000000000 */
[----:B0-----:R-:W0:Y:S02]  /*10b50*/  MUFU.RCP R8, R8 ;  /* 0x0000000800087308 */ /* 0x001e240000001000 */
[----:B0-----:R-:W-:-:S06]  /*10b60*/  VIADD R3, R8, 0xffffffe ;  /* 0x0ffffffe08037836 */ /* 0x001fcc0000000000 */
[----:B------:R-:W0:Y:S02]  /*10b70*/  F2I.FTZ.U32.TRUNC.NTZ R3, R3 ;  /* 0x0000000300037305 */ /* 0x000e24000021f000 */
[----:B0-----:R-:W-:Y:S01]  /*10b80*/  IMAD.MOV R11, RZ, RZ, -R3 ;  /* 0x000000ffff0b7224 */ /* 0x001fe200078e0a03 */
[----:B------:R-:W-:Y:S06]  /*10b90*/  @!P0 BRA `(.L_x_422) ;  /* 0x0000000000088947 */ /* 0x000fec0003800000 */
[----:B------:R-:W-:-:S05]  /*10ba0*/  VIADD R5, R27, 0xffffffff ;  /* 0xffffffff1b057836 */ /* 0x000fca0000000000 */
[----:B------:R0:W1:Y:S02]  /*10bb0*/  SHFL.IDX PT, R24, R2, R5, 0x1f ;  /* 0x00001f0502187589 */ /* 0x00006400000e0000 */
.L_x_422:
[----:B0-----:R-:W-:Y:S02]  /*10bc0*/  IMAD.MOV.U32 R5, RZ, RZ, R10 ;  /* 0x000000ffff057224 */ /* 0x001fe400078e000a */
[----:B-1----:R-:W-:Y:S02]  /*10bd0*/  IMAD R24, R24, UR5, R9 ;  /* 0x0000000518187c24 */ /* 0x002fe4000f8e0209 */
[----:B------:R-:W0:Y:S01]  /*10be0*/  I2F.RP R8, R5 ;  /* 0x0000000500087306 */ /* 0x000e220000209400 */
[----:B------:R-:W-:Y:S02]  /*10bf0*/  IMAD R9, R11, R4, RZ ;  /* 0x000000040b097224 */ /* 0x000fe400078e02ff */
[----:B------:R-:W-:Y:S01]  /*10c00*/  IMAD.MOV.U32 R2, RZ, RZ, RZ ;  /* 0x000000ffff027224 */ /* 0x000fe200078e00ff */
[----:B------:R-:W-:Y:S01]  /*10c10*/  IADD3 R25, -R24, UR6, RZ ;  /* 0x0000000618197c10 */ /* 0x000fe2000fffe1ff */
[----:B------:R-:W-:Y:S02]  /*10c20*/  VIADD R27, R27, UR4 ;  /* 0x000000041b1b7c36 */ /* 0x000fe40008000000 */
[----:B------:R-:W-:Y:S01]  /*10c30*/  IMAD.HI.U32 R2, R3, R9, R2 ;  /* 0x0000000903027227 */ /* 0x000fe200078e0002 */
[----:B------:R-:W-:-:S02]  /*10c40*/  IABS R3, R6 ;  /* 0x0000000600037213 */ /* 0x000fc40000000000 */
[----:B------:R-:W-:-:S03]  /*10c50*/  IABS R9, R25 ;  /* 0x0000001900097213 */ /* 0x000fc60000000000 */
[----:B------:R-:W-:Y:S02]  /*10c60*/  IMAD.MOV R3, RZ, RZ, -R3 ;  /* 0x000000ffff037224 */ /* 0x000fe400078e0a03 */
[----:B------:R-:W-:Y:S01]  /*10c70*/  IMAD.HI.U32 R2, R2, R9, RZ ;  /* 0x0000000902027227 */ /* 0x000fe200078e00ff */
[----:B0-----:R-:W0:Y:S03]  /*10c80*/  MUFU.RCP R8, R8 ;  /* 0x0000000800087308 */ /* 0x001e260000001000 */
[----:B------:R-:W-:-:S05]  /*10c90*/  IMAD R9, R2, R3, R9 ;  /* 0x0000000302097224 */ /* 0x000fca00078e0209 */
[----:B------:R-:W-:Y:S01]  /*10ca0*/  ISETP.GT.U32.AND P1, PT, R4, R9, PT ;  /* 0x000000090400720c */ /* 0x000fe20003f24070 */
[----:B0-----:R-:W-:-:S12]  /*10cb0*/  VIADD R3, R8, 0xffffffe ;  /* 0x0ffffffe08037836 */ /* 0x001fd80000000000 */
[----:B------:R-:W-:Y:S01]  /*10cc0*/  @!P1 IMAD.IADD R9, R9, 0x1, -R4 ;  /* 0x0000000109099824 */ /* 0x000fe200078e0a04 */
[----:B------:R-:W0:Y:S01]  /*10cd0*/  F2I.FTZ.U32.TRUNC.NTZ R3, R3 ;  /* 0x0000000300037305 */ /* 0x000e22000021f000 */
[----:B------:R-:W-:Y:S01]  /*10ce0*/  @!P1 VIADD R2, R2, 0x1 ;  /* 0x0000000102029836 */ /* 0x000fe20000000000 */
[----:B------:R-:W-:Y:S02]  /*10cf0*/  ISETP.NE.AND P1, PT, R6, RZ, PT ;  /* 0x000000ff0600720c */ /* 0x000fe40003f25270 */
[----:B------:R-:W-:Y:S02]  /*10d00*/  ISETP.GE.U32.AND P0, PT, R9, R4, PT ;  /* 0x000000040900720c */ /* 0x000fe40003f06070 */
[----:B------:R-:W-:-:S04]  /*10d10*/  LOP3.LUT R4, R25, R6, RZ, 0x3c, !PT ;  /* 0x0000000619047212 */ /* 0x000fc800078e3cff */
[----:B------:R-:W-:Y:S01]  /*10d20*/  ISETP.GE.AND P2, PT, R4, RZ, PT ;  /* 0x000000ff0400720c */ /* 0x000fe20003f46270 */
[----:B0-----:R-:W-:-:S06]  /*10d30*/  IMAD.MOV R8, RZ, RZ, -R3 ;  /* 0x000000ffff087224 */ /* 0x001fcc00078e0a03 */
[----:B------:R-:W-:-:S04]  /*10d40*/  @P0 VIADD R2, R2, 0x1 ;  /* 0x0000000102020836 */ /* 0x000fc80000000000 */
[----:B------:R-:W-:Y:S02]  /*10d50*/  IMAD.MOV.U32 R4, RZ, RZ, R2 ;  /* 0x000000ffff047224 */ /* 0x000fe400078e0002 */
[----:B------:R-:W-:Y:S01]  /*10d60*/  IMAD.MOV.U32 R2, RZ, RZ, R8 ;  /* 0x000000ffff027224 */ /* 0x000fe200078e0008 */
[----:B------:R-:W-:Y:S01]  /*10d70*/  IABS R8, R7 ;  /* 0x0000000700087213 */ /* 0x000fe20000000000 */
[----:B------:R-:W-:Y:S01]  /*10d80*/  @!P2 IMAD.MOV R4, RZ, RZ, -R4 ;  /* 0x000000ffff04a224 */ /* 0x000fe200078e0a04 */
[----:B------:R-:W-:Y:S01]  /*10d90*/  @!P1 LOP3.LUT R4, RZ, R6, RZ, 0x33, !PT ;  /* 0x00000006ff049212 */ /* 0x000fe200078e33ff */
[----:B------:R-:W-:Y:S02]  /*10da0*/  IMAD R9, R2, R5, RZ ;  /* 0x0000000502097224 */ /* 0x000fe400078e02ff */
[----:B------:R-:W-:Y:S02]  /*10db0*/  IMAD.MOV.U32 R2, RZ, RZ, RZ ;  /* 0x000000ffff027224 */ /* 0x000fe400078e00ff */
[----:B------:R-:W-:-:S02]  /*10dc0*/  IMAD.MOV R8, RZ, RZ, -R8 ;  /* 0x000000ffff087224 */ /* 0x000fc400078e0a08 */
[----:B------:R-:W-:Y:S01]  /*10dd0*/  IMAD.HI.U32 R2, R3, R9, R2 ;  /* 0x0000000903027227 */ /* 0x000fe200078e0002 */
[----:B------:R-:W-:-:S03]  /*10de0*/  IABS R3, R4 ;  /* 0x0000000400037213 */ /* 0x000fc60000000000 */
[----:B------:R-:W-:Y:S02]  /*10df0*/  IMAD R6, R6, R4, RZ ;  /* 0x0000000406067224 */ /* 0x000fe400078e02ff */
        /* <DEDUP_REMOVED lines=18> */
.L_x_420:
[----:B------:R-:W-:Y:S02]  /*10f20*/  IMAD.MOV.U32 R25, RZ, RZ, RZ ;  /* 0x000000ffff197224 */ /* 0x000fe400078e00ff */
[----:B------:R-:W-:Y:S02]  /*10f30*/  IMAD.U32 R24, RZ, RZ, UR6 ;  /* 0x00000006ff187e24 */ /* 0x000fe4000f8e00ff */
[----:B------:R-:W-:-:S07]  /*10f40*/  IMAD.MOV.U32 R26, RZ, RZ, RZ ;  /* 0x000000ffff1a7224 */ /* 0x000fce00078e00ff */
.L_x_423:
[----:B------:R-:W-:-:S13]  /*10f50*/  ISETP.NE.AND P0, PT, R0, RZ, PT ;  /* 0x000000ff0000720c */ /* 0x000fda0003f05270 */
[----:B------:R-:W0:Y:S01]  /*10f60*/  @!P0 S2R R3, SR_CgaCtaId ;  /* 0x0000000000038919 */ /* 0x000e220000008800 */
[----:B------:R-:W-:-:S04]  /*10f70*/  @!P0 MOV R0, 0x400 ;  /* 0x0000040000008802 */ /* 0x000fc80000000f00 */
[----:B0-----:R-:W-:-:S05]  /*10f80*/  @!P0 LEA R0, R3, R0, 0x18 ;  /* 0x0000000003008211 */ /* 0x001fca00078ec0ff */
[----:B------:R1:W-:Y:S01]  /*10f90*/  @!P0 STS.128 [R0+0x132d0], R24 ;  /* 0x0132d01800008388 */ /* 0x0003e20000000c00 */
[----:B------:R-:W-:Y:S06]  /*10fa0*/  BAR.ARV 0x5, 0x200 ;  /* 0x0148000000007b1d */ /* 0x000fec0000002000 */
.L_x_418:
[----:B------:R2:W-:Y:S01]  /*10fb0*/  STL [R1+0x40], RZ ;  /* 0x000040ff01007387 */ /* 0x0005e20000100800 */
[----:B------:R-:W-:Y:S01]  /*10fc0*/  ULDC UR4, c[0x0][0xc3c] ;  /* 0x00030f0000047ab9 */ /* 0x000fe20000000800 */
[----:B------:R-:W-:Y:S01]  /*10fd0*/  IMAD.MOV.U32 R28, RZ, RZ, 0x1 ;  /* 0x00000001ff1c7424 */ /* 0x000fe200078e00ff */
[----:B0-----:R-:W-:Y:S01]  /*10fe0*/  ISETP.GE.AND P0, PT, R27, UR4, PT ;  /* 0x000000041b007c0c */ /* 0x001fe2000bf06270 */
[----:B------:R-:W-:-:S12]  /*10ff0*/  IMAD.MOV.U32 R19, RZ, RZ, RZ ;  /* 0x000000ffff137224 */ /* 0x000fd800078e00ff */
[----:B--2---:R-:W-:Y:S05]  /*11000*/  @P0 BRA `(.L_x_424) ;  /* 0x0000005000840947 */ /* 0x004fea0003800000 */
[----:B------:R-:W2:Y:S01]  /*11010*/  LDL R10, [R1+0x38] ;  /* 0x00003800010a7983 */ /* 0x000ea20000100800 */
[----:B------:R-:W0:Y:S01]  /*11020*/  S2R R12, SR_TID.X ;  /* 0x00000000000c7919 */ /* 0x000e220000002100 */
[----:B------:R-:W3:Y:S01]  /*11030*/  S2UR UR5, SR_CgaCtaId ;  /* 0x00000000000579c3 */ /* 0x000ee20000008800 */
[----:B------:R-:W-:Y:S01]  /*11040*/  UMOV UR4, 0x400 ;  /* 0x0000040000047882 */ /* 0x000fe20000000000 */
[C---:B0-----:R-:W-:Y:S01]  /*11050*/  IMAD.SHL.U32 R3, R12.reuse, 0x40, RZ ;  /* 0x000000400c037824 */ /* 0x041fe200078e00ff */
[C---:B------:R-:W-:Y:S01]  /*11060*/  LOP3.LUT R11, R12.reuse, 0x7f, RZ, 0xc0, !PT ;  /* 0x0000007f0c0b7812 */ /* 0x040fe200078ec0ff */
[C---:B------:R-:W-:Y:S01]  /*11070*/  IMAD.SHL.U32 R2, R12.reuse, 0x10, RZ ;  /* 0x000000100c027824 */ /* 0x040fe200078e00ff */
[----:B------:R-:W-:Y:S02]  /*11080*/  SHF.R.U32.HI R5, RZ, 0x1, R12 ;  /* 0x00000001ff057819 */ /* 0x000fe4000001160c */
[----:B------:R-:W-:Y:S01]  /*11090*/  LOP3.LUT R4, R3, 0x180, RZ, 0xc0, !PT ;  /* 0x0000018003047812 */ /* 0x000fe200078ec0ff */
[----:B-1----:R-:W-:-:S02]  /*110a0*/  IMAD.SHL.U32 R0, R12, 0x20, RZ ;  /* 0x000000200c007824 */ /* 0x002fc400078e00ff */
[----:B------:R-:W-:Y:S01]  /*110b0*/  IMAD.SHL.U32 R7, R11, 0x10, RZ ;  /* 0x000000100b077824 */ /* 0x000fe200078e00ff */
[----:B------:R-:W-:Y:S01]  /*110c0*/  LOP3.LUT R4, R4, 0x30, R5, 0xf8, !PT ;  /* 0x0000003004047812 */ /* 0x000fe200078ef805 */
[----:B------:R-:W-:Y:S01]  /*110d0*/  IMAD.SHL.U32 R9, R12, 0x2, RZ ;  /* 0x000000020c097824 */ /* 0x000fe200078e00ff */
[----:B------:R-:W-:Y:S01]  /*110e0*/  LOP3.LUT R8, R2, 0x1b0, RZ, 0xc0, !PT ;  /* 0x000001b002087812 */ /* 0x000fe200078ec0ff */
[----:B------:R-:W-:Y:S01]  /*110f0*/  IMAD.SHL.U32 R5, R12, 0x8, RZ ;  /* 0x000000080c057824 */ /* 0x000fe200078e00ff */
[----:B------:R-:W-:Y:S02]  /*11100*/  LOP3.LUT R6, R0, 0x80, RZ, 0xc0, !PT ;  /* 0x0000008000067812 */ /* 0x000fe400078ec0ff */
[----:B------:R-:W-:Y:S02]  /*11110*/  LOP3.LUT R7, R7, 0x600, RZ, 0xc0, !PT ;  /* 0x0000060007077812 */ /* 0x000fe400078ec0ff */
[----:B------:R-:W-:Y:S01]  /*11120*/  LOP3.LUT R8, R8, 0x30, R9, 0x78, !PT ;  /* 0x0000003008087812 */ /* 0x000fe200078e7809 */
[----:B------:R-:W-:Y:S01]  /*11130*/  IMAD.SHL.U32 R9, R12, 0x4, RZ ;  /* 0x000000040c097824 */ /* 0x000fe200078e00ff */
[----:B------:R-:W-:-:S02]  /*11140*/  LOP3.LUT R4, R4, 0x30, R5, 0x78, !PT ;  /* 0x0000003004047812 */ /* 0x000fc400078e7805 */
[----:B------:R-:W-:Y:S02]  /*11150*/  LOP3.LUT R6, R6, 0x10, R12, 0xf8, !PT ;  /* 0x0000001006067812 */ /* 0x000fe400078ef80c */
[--C-:B------:R-:W-:Y:S01]  /*11160*/  LOP3.LUT R5, R7, 0x60, R0.reuse, 0xf8, !PT ;  /* 0x0000006007057812 */ /* 0x100fe200078ef800 */
[----:B---3--:R-:W-:Y:S01]  /*11170*/  ULEA UR4, UR5, UR4, 0x18 ;  /* 0x0000000405047291 */ /* 0x008fe2000f8ec03f */
[----:B------:R-:W-:Y:S02]  /*11180*/  LOP3.LUT R6, R6, 0x10, R9, 0x78, !PT ;  /* 0x0000001006067812 */ /* 0x000fe400078e7809 */
[----:B------:R-:W-:Y:S02]  /*11190*/  LOP3.LUT R5, R5, 0x100, R0, 0xf8, !PT ;  /* 0x0000010005057812 */ /* 0x000fe400078ef800 */
[----:B------:R-:W-:Y:S02]  /*111a0*/  LOP3.LUT R3, R4, 0x640, R3, 0xf8, !PT ;  /* 0x0000064004037812 */ /* 0x000fe400078ef803 */
[----:B------:R-:W-:-:S02]  /*111b0*/  LOP3.LUT R7, R7, 0x40, R2, 0xf8, !PT ;  /* 0x0000004007077812 */ /* 0x000fc400078ef802 */
[----:B------:R-:W-:Y:S01]  /*111c0*/  LOP3.LUT R2, R5, R6, RZ, 0xfc, !PT ;  /* 0x0000000605027212 */ /* 0x000fe200078efcff */
[----:B------:R0:W-:Y:S01]  /*111d0*/  STL [R1+0x10], R3 ;  /* 0x0000100301007387 */ /* 0x0001e20000100800 */
[----:B------:R-:W-:Y:S01]  /*111e0*/  LOP3.LUT R7, R7, R8, RZ, 0xfc, !PT ;  /* 0x0000000807077212 */ /* 0x000fe200078efcff */
[----:B------:R-:W-:Y:S02]  /*111f0*/  IMAD.U32 R18, RZ, RZ, UR4 ;  /* 0x00000004ff127e24 */ /* 0x000fe4000f8e00ff */
[----:B------:R1:W-:Y:S01]  /*11200*/  STL [R1+0xc], R2 ;  /* 0x00000c0201007387 */ /* 0x0003e20000100800 */
[----:B0-----:R-:W-:-:S04]  /*11210*/  SHF.R.U32.HI R3, RZ, 0x2, R11 ;  /* 0x00000002ff037819 */ /* 0x001fc8000001160b */
[----:B------:R-:W-:Y:S01]  /*11220*/  LOP3.LUT R3, R3, 0x60, R0, 0xf8, !PT ;  /* 0x0000006003037812 */ /* 0x000fe200078ef800 */
[----:B-1----:R-:W-:Y:S01]  /*11230*/  IMAD.IADD R2, R18, 0x1, R7 ;  /* 0x0000000112027824 */ /* 0x002fe200078e0207 */
[----:B------:R-:W-:Y:S01]  /*11240*/  BSSY B7, `(.L_x_424) ;  /* 0x00004fd000077945 */ /* 0x000fe20003800000 */
[----:B------:R-:W-:Y:S02]  /*11250*/  IMAD.MOV.U32 R29, RZ, RZ, 0x1 ;  /* 0x00000001ff1d7424 */ /* 0x000fe400078e00ff */
[----:B------:R-:W-:Y:S02]  /*11260*/  IMAD.MOV.U32 R23, RZ, RZ, RZ ;  /* 0x000000ffff177224 */ /* 0x000fe400078e00ff */
[----:B------:R-:W-:Y:S02]  /*11270*/  IMAD.MOV.U32 R19, RZ, RZ, RZ ;  /* 0x000000ffff137224 */ /* 0x000fe400078e00ff */
[----:B------:R-:W-:Y:S01]  /*11280*/  IMAD.MOV.U32 R28, RZ, RZ, 0x1 ;  /* 0x00000001ff1c7424 */ /* 0x000fe200078e00ff */
[----:B------:R-:W-:Y:S01]  /*11290*/  ULDC.64 UR38, c[0x0][0x198] ;  /* 0x0000660000267ab9 */ /* 0x000fe20000000a00 */
[----:B------:R-:W-:Y:S01]  /*112a0*/  ULDC UR36, c[0x0][0xc] ;  /* 0x0000030000247ab9 */ /* 0x000fe20000000800 */
[----:B--2---:R-:W-:-:S02]  /*112b0*/  LOP3.LUT R4, R10, 0x1, RZ, 0xfc, !PT ;  /* 0x000000010a047812 */ /* 0x004fc400078efcff */
[----:B------:R-:W-:-:S03]  /*112c0*/  LOP3.LUT R0, R10, 0x2, RZ, 0xfc, !PT ;  /* 0x000000020a007812 */ /* 0x000fc600078efcff */
[----:B------:R0:W-:Y:S04]  /*112d0*/  STL [R1+0x44], R4 ;  /* 0x0000440401007387 */ /* 0x0001e80000100800 */
[----:B------:R0:W-:Y:S04]  /*112e0*/  STL [R1+0x34], R2 ;  /* 0x0000340201007387 */ /* 0x0001e80000100800 */
[----:B------:R0:W-:Y:S04]  /*112f0*/  STL [R1+0x1c], R0 ;  /* 0x00001c0001007387 */ /* 0x0001e80000100800 */
[----:B------:R0:W-:Y:S02]  /*11300*/  STL [R1+0x40], RZ ;  /* 0x000040ff01007387 */ /* 0x0001e40000100800 */
.L_x_528:
[----:B0-----:R-:W0:Y:S02]  /*11310*/  LDC.64 R2, c[0x0][0xc88] ;  /* 0x00032200ff027b82 */ /* 0x001e240000000a00 */
[----:B0-----:R-:W-:-:S05]  /*11320*/  IMAD.WIDE R2, R27, 0x4, R2 ;  /* 0x000000041b027825 */ /* 0x001fca00078e0202 */
[----:B--2---:R-:W2:Y:S01]  /*11330*/  LDG.E R14, desc[UR40][R2.64] ;  /* 0x00000028020e7981 */ /* 0x004ea2000c1e1900 */
[----:B------:R-:W-:Y:S05]  /*11340*/  YIELD ;  /* 0x0000000000007946 */ /* 0x000fea0003800000 */
[----:B------:R-:W-:Y:S01]  /*11350*/  ULDC.64 UR4, c[0x0][0xa28] ;  /* 0x00028a0000047ab9 */ /* 0x000fe20000000a00 */
[----:B------:R-:W-:Y:S02]  /*11360*/  CS2R R8, SRZ ;  /* 0x0000000000087805 */ /* 0x000fe4000001ff00 */
[----:B------:R-:W-:Y:S01]  /*11370*/  ISETP.NE.U32.AND P0, PT, RZ, UR4, PT ;  /* 0x00000004ff007c0c */ /* 0x000fe2000bf05070 */
[----:B------:R-:W-:-:S03]  /*11380*/  ULDC.64 UR6, c[0x0][0xa00] ;  /* 0x0002800000067ab9 */ /* 0x000fc60000000a00 */
[----:B------:R-:W-:Y:S02]  /*11390*/  ISETP.NE.AND.EX P0, PT, RZ, UR5, PT, P0 ;  /* 0x00000005ff007c0c */ /* 0x000fe4000bf05300 */
[----:B--2---:R-:W-:Y:S01]  /*113a0*/  SHF.R.S32.HI R0, RZ, 0x1f, R14 ;  /* 0x0000001fff007819 */ /* 0x004fe2000001140e */
[----:B------:R-:W-:-:S10]  /*113b0*/  IMAD.SHL.U32 R17, R14, 0x4, RZ ;  /* 0x000000040e117824 */ /* 0x000fd400078e00ff */
[C---:B------:R-:W-:Y:S01]  /*113c0*/  @P0 LEA R4, P1, R14.reuse, UR4, 0x2 ;  /* 0x000000040e040c11 */ /* 0x040fe2000f8210ff */
[----:B------:R-:W-:Y:S01]  /*113d0*/  STL [R1+0x14], R14 ;  /* 0x0000140e01007387 */ /* 0x000fe20000100800 */
[C-C-:B------:R-:W-:Y:S02]  /*113e0*/  SHF.L.U64.HI R13, R14.reuse, 0x2, R0.reuse ;  /* 0x000000020e0d7819 */ /* 0x140fe40000010200 */
[----:B------:R-:W-:Y:S01]  /*113f0*/  @P0 LEA.HI.X R5, R14, UR5, R0, 0x2, P1 ;  /* 0x000000050e050c11 */ /* 0x000fe200088f1400 */
[----:B------:R-:W-:Y:S01]  /*11400*/  ULDC.64 UR4, c[0x0][0xa08] ;  /* 0x0002820000047ab9 */ /* 0x000fe20000000a00 */
[----:B------:R-:W-:Y:S01]  /*11410*/  ISETP.NE.U32.AND P1, PT, RZ, UR6, PT ;  /* 0x00000006ff007c0c */ /* 0x000fe2000bf25070 */
[----:B------:R0:W-:Y:S01]  /*11420*/  STL [R1+0x30], R0 ;  /* 0x0000300001007387 */ /* 0x0001e20000100800 */
[----:B------:R-:W-:-:S03]  /*11430*/  IADD3 R2, P2, R17, UR6, RZ ;  /* 0x0000000611027c10 */ /* 0x000fc6000ff5e0ff */
[----:B-1----:R1:W5:Y:S01]  /*11440*/  @P0 LDG.E R9, desc[UR40][R4.64] ;  /* 0x0000002804090981 */ /* 0x002362000c1e1900 */
[----:B------:R-:W-:Y:S01]  /*11450*/  ISETP.NE.AND.EX P0, PT, RZ, UR7, PT, P1 ;  /* 0x00000007ff007c0c */ /* 0x000fe2000bf05310 */
[----:B------:R-:W-:Y:S01]  /*11460*/  IMAD.MOV.U32 R12, RZ, RZ, RZ ;  /* 0x000000ffff0c7224 */ /* 0x000fe200078e00ff */
[----:B------:R-:W-:Y:S01]  /*11470*/  IADD3.X R3, R13, UR7, RZ, P2, !PT ;  /* 0x000000070d037c10 */ /* 0x000fe200097fe4ff */
[----:B------:R-:W-:Y:S01]  /*11480*/  ULDC.64 UR6, c[0x0][0xa10] ;  /* 0x0002840000067ab9 */ /* 0x000fe20000000a00 */
[----:B------:R-:W-:Y:S01]  /*11490*/  ISETP.NE.U32.AND P1, PT, RZ, UR4, PT ;  /* 0x00000004ff007c0c */ /* 0x000fe2000bf25070 */
[----:B------:R-:W-:Y:S01]  /*114a0*/  STL [R1+0x4], R13 ;  /* 0x0000040d01007387 */ /* 0x000fe20000100800 */
[----:B------:R-:W-:Y:S01]  /*114b0*/  IADD3 R6, P3, R17, UR4, RZ ;  /* 0x0000000411067c10 */ /* 0x000fe2000ff7e0ff */
[----:B0-----:R-:W-:Y:S01]  /*114c0*/  IMAD.MOV.U32 R0, RZ, RZ, RZ ;  /* 0x000000ffff007224 */ /* 0x001fe200078e00ff */
[----:B------:R-:W-:Y:S02]  /*114d0*/  ISETP.NE.AND.EX P1, PT, RZ, UR5, PT, P1 ;  /* 0x00000005ff007c0c */ /* 0x000fe4000bf25310 */
[----:B------:R-:W-:Y:S01]  /*114e0*/  IADD3.X R7, R13, UR5, RZ, P3, !PT ;  /* 0x000000050d077c10 */ /* 0x000fe20009ffe4ff */
[----:B------:R-:W-:Y:S01]  /*114f0*/  ULDC.64 UR4, c[0x0][0xa18] ;  /* 0x0002860000047ab9 */ /* 0x000fe20000000a00 */
[----:B-1----:R-:W-:Y:S01]  /*11500*/  IADD3 R4, P4, R17, UR6, RZ ;  /* 0x0000000611047c10 */ /* 0x002fe2000ff9e0ff */
[----:B------:R-:W2:Y:S01]  /*11510*/  @P0 LDG.E R8, desc[UR40][R2.64] ;  /* 0x0000002802080981 */ /* 0x000ea2000c1e1900 */
[----:B------:R-:W-:-:S02]  /*11520*/  ISETP.NE.U32.AND P3, PT, RZ, UR4, PT ;  /* 0x00000004ff007c0c */ /* 0x000fc4000bf65070 */
[----:B------:R-:W-:Y:S02]  /*11530*/  IADD3.X R5, R13, UR7, RZ, P4, !PT ;  /* 0x000000070d057c10 */ /* 0x000fe4000a7fe4ff */
[----:B------:R-:W-:Y:S02]  /*11540*/  ISETP.NE.AND.EX P3, PT, RZ, UR5, PT, P3 ;  /* 0x00000005ff007c0c */ /* 0x000fe4000bf65330 */
[----:B------:R-:W-:Y:S01]  /*11550*/  ISETP.NE.U32.AND P2, PT, RZ, UR6, PT ;  /* 0x00000006ff007c0c */ /* 0x000fe2000bf45070 */
[----:B------:R-:W5:Y:S03]  /*11560*/  @P1 LDG.E R12, desc[UR40][R6.64] ;  /* 0x00000028060c1981 */ /* 0x000f66000c1e1900 */
[----:B------:R-:W-:-:S07]  /*11570*/  ISETP.NE.AND.EX P2, PT, RZ, UR7, PT, P2 ;  /* 0x00000007ff007c0c */ /* 0x000fce000bf45320 */
[----:B------:R-:W-:Y:S01]  /*11580*/  @P3 IADD3 R10, P4, R17, UR4, RZ ;  /* 0x00000004110a3c10 */ /* 0x000fe2000ff9e0ff */
[----:B------:R-:W-:-:S03]  /*11590*/  ULDC UR4, c[0x0][0x288] ;  /* 0x0000a20000047ab9 */ /* 0x000fc60000000800 */
[----:B------:R-:W-:Y:S02]  /*115a0*/  @P3 IADD3.X R11, R13, UR5, RZ, P4, !PT ;  /* 0x000000050d0b3c10 */ /* 0x000fe4000a7fe4ff */
[----:B------:R-:W5:Y:S04]  /*115b0*/  @P2 LDG.E R0, desc[UR40][R4.64] ;  /* 0x0000002804002981 */ /* 0x000f68000c1e1900 */
[----:B--2---:R0:W-:Y:S02]  /*115c0*/  STL [R1+0x18], R8 ;  /* 0x0000180801007387 */ /* 0x0041e40000100800 */
[----:B0-----:R-:W-:Y:S01]  /*115d0*/  IMAD.U32 R8, RZ, RZ, UR4 ;  /* 0x00000004ff087e24 */ /* 0x001fe2000f8e00ff */
[----:B------:R-:W-:-:S05]  /*115e0*/  ULDC.64 UR4, c[0x0][0x418] ;  /* 0x0001060000047ab9 */ /* 0x000fca0000000a00 */
[----:B------:R0:W2:Y:S01]  /*115f0*/  @P3 LDG.E R8, desc[UR40][R10.64] ;  /* 0x000000280a083981 */ /* 0x0000a2000c1e1900 */
[----:B------:R-:W-:-:S03]  /*11600*/  UISETP.NE.U32.AND UP0, UPT, UR4, URZ, UPT ;  /* 0x0000003f0400728c */ /* 0x000fc6000bf05070 */
[----:B------:R-:W-:Y:S01]  /*11610*/  ULDC UR4, c[0x0][0x424] ;  /* 0x0001090000047ab9 */ /* 0x000fe20000000800 */
[----:B------:R-:W-:-:S03]  /*11620*/  UISETP.NE.AND.EX UP0, UPT, UR5, URZ, UPT, UP0 ;  /* 0x0000003f0500728c */ /* 0x000fc6000bf05300 */
[----:B------:R-:W-:Y:S01]  /*11630*/  ULDC UR5, c[0x0][0x2f0] ;  /* 0x0000bc0000057ab9 */ /* 0x000fe20000000800 */
[----:B------:R-:W-:-:S04]  /*11640*/  USEL UR4, UR4, 0x1, UP0 ;  /* 0x0000000104047887 */ /* 0x000fc80008000000 */
[----:B------:R-:W-:-:S03]  /*11650*/  UIMAD UR4, UR4, UR5, URZ ;  /* 0x00000005040472a4 */ /* 0x000fc6000f8e023f */
[----:B------:R-:W-:-:S03]  /*11660*/  ULDC UR5, c[0x0][0x348] ;  /* 0x0000d20000057ab9 */ /* 0x000fc60000000800 */
[----:B0-----:R-:W-:Y:S01]  /*11670*/  IMAD.U32 R10, RZ, RZ, UR4 ;  /* 0x00000004ff0a7e24 */ /* 0x001fe2000f8e00ff */
[----:B--2---:R0:W-:Y:S02]  /*11680*/  STL [R1+0x3c], R8 ;  /* 0x00003c0801007387 */ /* 0x0041e40000100800 */
[----:B0-----:R-:W-:Y:S01]  /*11690*/  IMAD.U32 R8, RZ, RZ, UR5 ;  /* 0x00000005ff087e24 */ /* 0x001fe2000f8e00ff */
[----:B----4-:R-:W-:Y:S06]  /*116a0*/  @P3 BRA `(.L_x_425) ;  /* 0x0000000000143947 */ /* 0x010fec0003800000 */
[----:B------:R-:W-:Y:S05]  /*116b0*/  @!P0 BRA `(.L_x_425) ;  /* 0x0000000000108947 */ /* 0x000fea0003800000 */
[----:B------:R-:W2:Y:S04]  /*116c0*/  LDG.E R11, desc[UR40][R2.64] ;  /* 0x00000028020b7981 */ /* 0x000ea8000c1e1900 */
[----:B------:R-:W2:Y:S02]  /*116d0*/  LDG.E R2, desc[UR40][R2.64+0x4] ;  /* 0x0000042802027981 */ /* 0x000ea4000c1e1900 */
[----:B--2---:R-:W-:-:S05]  /*116e0*/  IMAD.IADD R2, R2, 0x1, -R11 ;  /* 0x0000000102027824 */ /* 0x004fca00078e0a0b */
[----:B------:R0:W-:Y:S02]  /*116f0*/  STL [R1+0x3c], R2 ;  /* 0x00003c0201007387 */ /* 0x0001e40000100800 */
.L_x_425:
[C---:B0-----:R-:W-:Y:S01]  /*11700*/  LOP3.LUT R2, R26.reuse, 0xff000000, RZ, 0xc0, !PT ;  /* 0xff0000001a027812 */ /* 0x041fe200078ec0ff */
[----:B------:R-:W-:Y:S01]  /*11710*/  ULDC.64 UR4, c[0x0][0xa20] ;  /* 0x0002880000047ab9 */ /* 0x000fe20000000a00 */
[----:B------:R-:W-:Y:S02]  /*11720*/  LOP3.LUT R3, R26, 0xff0000, RZ, 0xc0, !PT ;  /* 0x00ff00001a037812 */ /* 0x000fe400078ec0ff */
[----:B------:R-:W-:Y:S02]  /*11730*/  SHF.R.U32.HI R2, RZ, 0x8, R2 ;  /* 0x00000008ff027819 */ /* 0x000fe40000011602 */
[----:B------:R-:W-:Y:S02]  /*11740*/  ISETP.NE.U32.AND P0, PT, RZ, UR4, PT ;  /* 0x00000004ff007c0c */ /* 0x000fe4000bf05070 */
[----:B------:R-:W-:Y:S01]  /*11750*/  LEA.HI R2, R3, R2, RZ, 0x10 ;  /* 0x0000000203027211 */ /* 0x000fe200078f80ff */
[----:B-----5:R-:W-:Y:S01]  /*11760*/  IMAD.IADD R3, R12, 0x1, R9 ;  /* 0x000000010c037824 */ /* 0x020fe200078e0209 */
[----:B------:R-:W-:-:S02]  /*11770*/  ISETP.NE.AND.EX P0, PT, RZ, UR5, PT, P0 ;  /* 0x00000005ff007c0c */ /* 0x000fc4000bf05300 */
[----:B------:R-:W-:Y:S01]  /*11780*/  LOP3.LUT R16, R26, 0xffff, RZ, 0xc0, !PT ;  /* 0x0000ffff1a107812 */ /* 0x000fe200078ec0ff */
[----:B------:R-:W-:Y:S01]  /*11790*/  IMAD.MOV.U32 R26, RZ, RZ, R14 ;  /* 0x000000ffff1a7224 */ /* 0x000fe200078e000e */
[----:B------:R0:W-:Y:S09]  /*117a0*/  STL [R1+0x8], R3 ;  /* 0x0000080301007387 */ /* 0x0001f20000100800 */
[----:B------:R-:W-:Y:S05]  /*117b0*/  @!P0 BRA `(.L_x_426) ;  /* 0x0000000000108947 */ /* 0x000fea0003800000 */
[----:B------:R-:W-:-:S04]  /*117c0*/  IADD3 R10, P0, R17, UR4, RZ ;  /* 0x00000004110a7c10 */ /* 0x000fc8000ff1e0ff */
[----:B------:R-:W-:-:S05]  /*117d0*/  IADD3.X R11, R13, UR5, RZ, P0, !PT ;  /* 0x000000050d0b7c10 */ /* 0x000fca00087fe4ff */
[----:B------:R1:W5:Y:S01]  /*117e0*/  LDG.E R10, desc[UR40][R10.64] ;  /* 0x000000280a0a7981 */ /* 0x000362000c1e1900 */
[----:B------:R-:W-:Y:S05]  /*117f0*/  BRA `(.L_x_427) ;  /* 0x0000000000107947 */ /* 0x000fea0003800000 */
.L_x_426:
[----:B------:R-:W-:Y:S05]  /*11800*/  @!P1 BRA `(.L_x_427) ;  /* 0x00000000000c9947 */ /* 0x000fea0003800000 */
[----:B------:R-:W2:Y:S04]  /*11810*/  LDG.E R10, desc[UR40][R6.64] ;  /* 0x00000028060a7981 */ /* 0x000ea8000c1e1900 */
[----:B------:R-:W2:Y:S02]  /*11820*/  LDG.E R6, desc[UR40][R6.64+0x4] ;  /* 0x0000042806067981 */ /* 0x000ea4000c1e1900 */
[----:B--2---:R-:W-:-:S07]  /*11830*/  IMAD.IADD R10, R6, 0x1, -R10 ;  /* 0x00000001060a7824 */ /* 0x004fce00078e0a0a */
.L_x_427:
[----:B0-----:R-:W2:Y:S01]  /*11840*/  @P2 LDG.E R3, desc[UR40][R4.64] ;  /* 0x0000002804032981 */ /* 0x001ea2000c1e1900 */
[----:B-----5:R-:W-:-:S03]  /*11850*/  IMAD.IADD R10, R10, 0x1, -R9 ;  /* 0x000000010a0a7824 */ /* 0x020fc600078e0a09 */
[----:B------:R0:W2:Y:S01]  /*11860*/  @P2 LDG.E R4, desc[UR40][R4.64+0x4] ;  /* 0x0000042804042981 */ /* 0x0000a2000c1e1900 */
[----:B------:R-:W-:Y:S01]  /*11870*/  BSSY B0, `(.L_x_428) ;  /* 0x0000029000007945 */ /* 0x000fe20003800000 */
[----:B------:R-:W-:Y:S02]  /*11880*/  LOP3.LUT R20, R2, 0xff, RZ, 0xc0, !PT ;  /* 0x000000ff02147812 */ /* 0x000fe400078ec0ff */
[----:B0-----:R-:W-:Y:S01]  /*11890*/  SHF.R.U32.HI R5, RZ, 0x10, R2 ;  /* 0x00000010ff057819 */ /* 0x001fe20000011602 */
[----:B------:R-:W-:Y:S02]  /*118a0*/  IMAD.MOV.U32 R2, RZ, RZ, RZ ;  /* 0x000000ffff027224 */ /* 0x000fe400078e00ff */
[----:B--2---:R-:W-:-:S04]  /*118b0*/  @P2 IMAD.IADD R8, R4, 0x1, -R3 ;  /* 0x0000000104082824 */ /* 0x004fc800078e0a03 */
[----:B------:R-:W-:-:S05]  /*118c0*/  IMAD.IADD R3, R10, 0x1, R8 ;  /* 0x000000010a037824 */ /* 0x000fca00078e0208 */
[C---:B------:R-:W-:Y:S01]  /*118d0*/  ISETP.GE.AND P1, PT, R3.reuse, 0x1, PT ;  /* 0x000000010300780c */ /* 0x040fe20003f26270 */
[----:B------:R-:W-:-:S04]  /*118e0*/  VIADD R4, R3, 0x9f ;  /* 0x0000009f03047836 */ /* 0x000fc80000000000 */
[----:B------:R-:W-:-:S05]  /*118f0*/  IMAD.HI R4, R4, 0x66666667, RZ ;  /* 0x6666666704047827 */ /* 0x000fca00078e02ff */
[----:B------:R-:W-:-:S04]  /*11900*/  SHF.R.U32.HI R3, RZ, 0x1f, R4 ;  /* 0x0000001fff037819 */ /* 0x000fc80000011604 */
[----:B------:R-:W-:Y:S01]  /*11910*/  LEA.HI.SX32 R4, R4, R3, 0x1a ;  /* 0x0000000304047211 */ /* 0x000fe200078fd2ff */
[----:B------:R-:W-:Y:S06]  /*11920*/  @!P1 BRA `(.L_x_429) ;  /* 0x0000000000749947 */ /* 0x000fec0003800000 */
[----:B------:R-:W-:Y:S01]  /*11930*/  ISETP.NE.AND P0, PT, R5, RZ, PT ;  /* 0x000000ff0500720c */ /* 0x000fe20003f05270 */
[----:B------:R-:W-:-:S03]  /*11940*/  ULDC UR4, c[0x0][0x9f0] ;  /* 0x00027c0000047ab9 */ /* 0x000fc60000000800 */
[----:B------:R-:W-:-:S04]  /*11950*/  SEL R6, R5, UR4, P0 ;  /* 0x0000000405067c07 */ /* 0x000fc80008000000 */
[----:B------:R-:W-:Y:S02]  /*11960*/  IABS R7, R6 ;  /* 0x0000000600077213 */ /* 0x000fe40000000000 */
[----:B------:R-:W-:Y:S02]  /*11970*/  IADD3 R9, R6, -0x1, R4 ;  /* 0xffffffff06097810 */ /* 0x000fe40007ffe004 */
[----:B------:R-:W0:Y:S08]  /*11980*/  I2F.RP R2, R7 ;  /* 0x0000000700027306 */ /* 0x000e300000209400 */
[----:B0-----:R-:W0:Y:S02]  /*11990*/  MUFU.RCP R2, R2 ;  /* 0x0000000200027308 */ /* 0x001e240000001000 */
[----:B0-----:R-:W-:-:S06]  /*119a0*/  VIADD R2, R2, 0xffffffe ;  /* 0x0ffffffe02027836 */ /* 0x001fcc0000000000 */
[----:B------:R0:W2:Y:S02]  /*119b0*/  F2I.FTZ.U32.TRUNC.NTZ R3, R2 ;  /* 0x0000000200037305 */ /* 0x0000a4000021f000 */
[----:B0-----:R-:W-:-:S04]  /*119c0*/  LOP3.LUT R2, R9, R6, RZ, 0x3c, !PT ;  /* 0x0000000609027212 */ /* 0x001fc800078e3cff */
[----:B------:R-:W-:Y:S01]  /*119d0*/  ISETP.GE.AND P4, PT, R2, RZ, PT ;  /* 0x000000ff0200720c */ /* 0x000fe20003f86270 */
[----:B--2---:R-:W-:-:S04]  /*119e0*/  IMAD.MOV R2, RZ, RZ, -R3 ;  /* 0x000000ffff027224 */ /* 0x004fc800078e0a03 */
[----:B-1----:R-:W-:Y:S02]  /*119f0*/  IMAD R11, R2, R7, RZ ;  /* 0x00000007020b7224 */ /* 0x002fe400078e02ff */
[----:B------:R-:W-:-:S04]  /*11a00*/  IMAD.MOV.U32 R2, RZ, RZ, RZ ;  /* 0x000000ffff027224 */ /* 0x000fc800078e00ff */
[----:B------:R-:W-:Y:S01]  /*11a10*/  IMAD.HI.U32 R11, R3, R11, R2 ;  /* 0x0000000b030b7227 */ /* 0x000fe200078e0002 */
[----:B------:R-:W-:Y:S02]  /*11a20*/  IABS R2, R6 ;  /* 0x0000000600027213 */ /* 0x000fe40000000000 */
[----:B------:R-:W-:-:S03]  /*11a30*/  IABS R3, R9 ;  /* 0x0000000900037213 */ /* 0x000fc60000000000 */
[----:B------:R-:W-:-:S04]  /*11a40*/  IMAD.MOV R2, RZ, RZ, -R2 ;  /* 0x000000ffff027224 */ /* 0x000fc800078e0a02 */
        /* <DEDUP_REMOVED lines=11> */
.L_x_429:
[----:B------:R-:W-:Y:S05]  /*11b00*/  BSYNC B0 ;  /* 0x0000000000007941 */ /* 0x000fea0003800000 */
.L_x_428:
[-C--:B------:R-:W-:Y:S01]  /*11b10*/  IMAD R3, R20, R2.reuse, RZ ;  /* 0x0000000214037224 */ /* 0x080fe200078e02ff */
[----:B------:R-:W-:Y:S04]  /*11b20*/  BSSY B0, `(.L_x_430) ;  /* 0x00000d5000007945 */ /* 0x000fe80003800000 */
[C---:B------:R-:W-:Y:S01]  /*11b30*/  VIADDMNMX R2, R3.reuse, R2, R4, PT ;  /* 0x0000000203027246 */ /* 0x040fe20003800104 */
[----:B------:R-:W-:-:S04]  /*11b40*/  IMAD R3, R3, 0xa0, -R10 ;  /* 0x000000a003037824 */ /* 0x000fc800078e0a0a */
[----:B------:R-:W-:Y:S01]  /*11b50*/  IMAD R2, R2, 0xa0, -R10 ;  /* 0x000000a002027824 */ /* 0x000fe200078e0a0a */
[----:B------:R-:W-:-:S04]  /*11b60*/  VIMNMX R3, RZ, R3, !PT ;  /* 0x00000003ff037248 */ /* 0x000fc80007fe0100 */
[----:B------:R-:W-:-:S04]  /*11b70*/  VIMNMX R2, R2, R8, PT ;  /* 0x0000000802027248 */ /* 0x000fc80003fe0100 */
[----:B------:R-:W-:-:S13]  /*11b80*/  ISETP.GT.AND P0, PT, R2, R3, PT ;  /* 0x000000030200720c */ /* 0x000fda0003f04270 */
[----:B------:R-:W-:Y:S02]  /*11b90*/  @P0 VIADD R6, R2, 0x9f ;  /* 0x0000009f02060836 */ /* 0x000fe40000000000 */
[----:B------:R-:W-:-:S04]  /*11ba0*/  IMAD.WIDE.U32 R2, R3, -0x33333333, RZ ;  /* 0xcccccccd03027825 */ /* 0x000fc800078e00ff */
[----:B------:R-:W-:Y:S01]  /*11bb0*/  @P0 IMAD.HI R2, R6, 0x66666667, RZ ;  /* 0x6666666706020827 */ /* 0x000fe200078e02ff */
[----:B------:R-:W-:-:S04]  /*11bc0*/  SHF.R.U32.HI R3, RZ, 0x7, R3 ;  /* 0x00000007ff037819 */ /* 0x000fc80000011603 */
[----:B------:R-:W-:Y:S01]  /*11bd0*/  @P0 SHF.R.U32.HI R7, RZ, 0x1f, R2 ;  /* 0x0000001fff070819 */ /* 0x000fe20000011602 */
[----:B------:R-:W-:-:S03]  /*11be0*/  IMAD.MOV.U32 R6, RZ, RZ, R3 ;  /* 0x000000ffff067224 */ /* 0x000fc600078e0003 */
[----:B------:R-:W-:Y:S02]  /*11bf0*/  @P0 LEA.HI.SX32 R6, R2, R7, 0x1a ;  /* 0x0000000702060211 */ /* 0x000fe400078fd2ff */
[----:B------:R-:W-:Y:S02]  /*11c00*/  PLOP3.LUT P0, PT, PT, PT, PT, 0x80, 0x0 ;  /* 0x000000000000781c */ /* 0x000fe40003f0f070 */
[----:B------:R-:W-:-:S13]  /*11c10*/  ISETP.GT.AND P3, PT, R6, R3, PT ;  /* 0x000000030600720c */ /* 0x000fda0003f64270 */
[----:B------:R-:W-:Y:S05]  /*11c20*/  @!P3 BRA `(.L_x_431) ;  /* 0x0000000c0010b947 */ /* 0x000fea0003800000 */
[----:B------:R-:W-:Y:S01]  /*11c30*/  UMOV UR4, 0xffffffff ;  /* 0xffffffff00047882 */ /* 0x000fe20000000000 */
[----:B------:R-:W-:Y:S02]  /*11c40*/  SEL R2, R26, RZ, !P2 ;  /* 0x000000ff1a027207 */ /* 0x000fe40005000000 */
[----:B------:R-:W-:Y:S05]  /*11c50*/  BRA.DIV UR4, `(.L_x_432) ;  /* 0x0000005204187947 */ /* 0x000fea000b800000 */
[----:B------:R-:W0:Y:S02]  /*11c60*/  S2R R7, SR_TID.X ;  /* 0x0000000000077919 */ /* 0x000e240000002100 */
[----:B0-----:R-:W-:-:S04]  /*11c70*/  SHF.R.U32.HI R7, RZ, 0x5, R7 ;  /* 0x00000005ff077819 */ /* 0x001fc80000011607 */
[----:B------:R-:W-:-:S05]  /*11c80*/  LOP3.LUT R7, R7, 0x3, RZ, 0xc0, !PT ;  /* 0x0000000307077812 */ /* 0x000fca00078ec0ff */
[----:B------:R0:W2:Y:S02]  /*11c90*/  SHFL.IDX PT, R14, R7, RZ, 0x1f ;  /* 0x00001fff070e7589 */ /* 0x0000a400000e0000 */
.L_x_563:
[----:B--2---:R-:W-:Y:S02]  /*11ca0*/  ISETP.NE.AND P0, PT, R14, RZ, PT ;  /* 0x000000ff0e00720c */ /* 0x004fe40003f05270 */
[----:B------:R-:W-:-:S11]  /*11cb0*/  PLOP3.LUT P6, PT, PT, PT, PT, 0x8, 0x0 ;  /* 0x000000000000781c */ /* 0x000fd60003fce170 */
[----:B------:R-:W-:Y:S05]  /*11cc0*/  @P0 BRA `(.L_x_433) ;  /* 0x00000000000c0947 */ /* 0x000fea0003800000 */
[----:B------:R-:W-:-:S03]  /*11cd0*/  UMOV UR4, 0xffffffff ;  /* 0xffffffff00047882 */ /* 0x000fc60000000000 */
[----:B------:R-:W-:Y:S05]  /*11ce0*/  BRA.DIV UR4, `(.L_x_434) ;  /* 0x0000005204287947 */ /* 0x000fea000b800000 */
[----:B------:R-:W-:-:S13]  /*11cf0*/  ELECT P6, URZ, PT ;  /* 0x00000000003f782f */ /* 0x000fda00038c0000 */
.L_x_433:
[----:B0-----:R-:W2:Y:S01]  /*11d00*/  LDL R7, [R1+0x40] ;  /* 0x0000400001077983 */ /* 0x001ea20000100800 */
[----:B------:R-:W-:Y:S01]  /*11d10*/  BSSY B1, `(.L_x_435) ;  /* 0x0000008000017945 */ /* 0x000fe20003800000 */
[----:B--2---:R-:W-:-:S05]  /*11d20*/  VIADD R7, R7, 0x1 ;  /* 0x0000000107077836 */ /* 0x004fca0000000000 */
[----:B------:R-:W-:-:S04]  /*11d30*/  LEA.HI R8, R7, R7, RZ, 0x1 ;  /* 0x0000000707087211 */ /* 0x000fc800078f08ff */
[----:B------:R-:W-:-:S05]  /*11d40*/  LOP3.LUT R8, R8, 0xfffffffe, RZ, 0xc0, !PT ;  /* 0xfffffffe08087812 */ /* 0x000fca00078ec0ff */
[----:B------:R-:W-:-:S05]  /*11d50*/  IMAD.IADD R7, R7, 0x1, -R8 ;  /* 0x0000000107077824 */ /* 0x000fca00078e0a08 */
[----:B------:R-:W-:-:S04]  /*11d60*/  SHF.L.U32 R7, R7, 0x1f, RZ ;  /* 0x0000001f07077819 */ /* 0x000fc800000006ff */
[----:B------:R-:W0:Y:S02]  /*11d70*/  SYNCS.PHASECHK.TRANS64.TRYWAIT P0, [R18+URZ+0x13220], R7 ;  /* 0x01322007120075a7 */ /* 0x000e24000800017f */
[----:B0-----:R-:W-:Y:S05]  /*11d80*/  @!P0 BRA `(.L_x_436) ;  /* 0x0000005000208947 */ /* 0x001fea0003800000 */
.L_x_566:
[----:B------:R-:W-:Y:S05]  /*11d90*/  BSYNC B1 ;  /* 0x0000000000017941 */ /* 0x000fea0003800000 */
.L_x_435:
[----:B------:R-:W-:Y:S04]  /*11da0*/  BSSY B1, `(.L_x_437) ;  /* 0x000004d000017945 */ /* 0x000fe80003800000 */
[----:B------:R-:W-:Y:S05]  /*11db0*/  @!P6 BRA `(.L_x_438) ;  /* 0x00000004002ce947 */ /* 0x000fea0003800000 */
[----:B0-----:R-:W-:Y:S01]  /*11dc0*/  IMAD R7, R23, 0x8, R18 ;  /* 0x0000000817077824 */ /* 0x001fe200078e0212 */
[----:B-1----:R-:W-:Y:S01]  /*11dd0*/  SHF.L.U32 R11, R29, 0x1f, RZ ;  /* 0x0000001f1d0b7819 */ /* 0x002fe200000006ff */
[----:B------:R-:W0:Y:S01]  /*11de0*/  S2R R8, SR_TID.X ;  /* 0x0000000000087919 */ /* 0x000e220000002100 */
[----:B------:R-:W-:Y:S02]  /*11df0*/  BSSY B2, `(.L_x_439) ;  /* 0x0000005000027945 */ /* 0x000fe40003800000 */
[----:B------:R-:W1:Y:S01]  /*11e00*/  SYNCS.PHASECHK.TRANS64.TRYWAIT P0, [R7+URZ+0x132a0], R11 ;  /* 0x0132a00b070075a7 */ /* 0x000e62000800017f */
[----:B0-----:R-:W-:-:S04]  /*11e10*/  LOP3.LUT R8, R8, 0x7f, RZ, 0xc0, !PT ;  /* 0x0000007f08087812 */ /* 0x001fc800078ec0ff */
[----:B------:R-:W-:Y:S01]  /*11e20*/  ISETP.NE.AND P2, PT, R8, RZ, PT ;  /* 0x000000ff0800720c */ /* 0x000fe20003f45270 */
[----:B-1----:R-:W-:-:S12]  /*11e30*/  @!P0 BRA `(.L_x_440) ;  /* 0x0000005000088947 */ /* 0x002fd80003800000 */
.L_x_567:
[----:B------:R-:W-:Y:S05]  /*11e40*/  BSYNC B2 ;  /* 0x0000000000027941 */ /* 0x000fea0003800000 */
.L_x_439:
[----:B------:R-:W-:Y:S04]  /*11e50*/  BSSY B2, `(.L_x_441) ;  /* 0x0000009000027945 */ /* 0x000fe80003800000 */
[----:B------:R-:W-:Y:S05]  /*11e60*/  @P2 BRA `(.L_x_442) ;  /* 0x00000000001c2947 */ /* 0x000fea0003800000 */
[----:B------:R-:W1:Y:S02]  /*11e70*/  S2R R8, SR_TID.X ;  /* 0x0000000000087919 */ /* 0x000e640000002100 */
[----:B-1----:R-:W-:Y:S01]  /*11e80*/  LOP3.LUT R9, R8, 0x1f, RZ, 0xc0, !PT ;  /* 0x0000001f08097812 */ /* 0x002fe200078ec0ff */
[----:B------:R-:W-:-:S03]  /*11e90*/  IMAD.MOV.U32 R8, RZ, RZ, 0x2800 ;  /* 0x00002800ff087424 */ /* 0x000fc600078e00ff */
[----:B------:R-:W-:Y:S01]  /*11ea0*/  ISETP.NE.AND P0, PT, R9, RZ, PT ;  /* 0x000000ff0900720c */ /* 0x000fe20003f05270 */
[----:B------:R1:W-:-:S12]  /*11eb0*/  SYNCS.ARRIVE.TRANS64 RZ, [R7+URZ+0x13290], R8 ;  /* 0x0132900807ff79a7 */ /* 0x0003d8000800003f */
[----:B-1----:R-:W-:Y:S05]  /*11ec0*/  @!P0 BRA `(.L_x_442) ;  /* 0x0000000000048947 */ /* 0x002fea0003800000 */
[----:B------:R-:W-:Y:S01]  /*11ed0*/  BPT.TRAP 0x1 ;  /* 0x000000040000795c */ /* 0x000fe20000300000 */
.L_x_442:
[----:B------:R-:W-:Y:S05]  /*11ee0*/  BSYNC B2 ;  /* 0x0000000000027941 */ /* 0x000fea0003800000 */
.L_x_441:
[----:B------:R-:W-:Y:S01]  /*11ef0*/  IMAD.MOV.U32 R13, RZ, RZ, RZ ;  /* 0x000000ffff0d7224 */ /* 0x000fe200078e00ff */
[----:B------:R-:W-:Y:S01]  /*11f00*/  UIADD3 UR4, UP0, UR38, 0x570, URZ ;  /* 0x0000057026047890 */ /* 0x000fe2000ff1e03f */
[----:B------:R-:W-:Y:S01]  /*11f10*/  IMAD R8, R6, 0xa0, R0 ;  /* 0x000000a006087824 */ /* 0x000fe200078e0200 */
[----:B------:R-:W-:Y:S01]  /*11f20*/  PLOP3.LUT P0, PT, PT, PT, PT, 0x80, 0x0 ;  /* 0x000000000000781c */ /* 0x000fe20003f0f070 */
[----:B------:R-:W-:Y:S01]  /*11f30*/  IMAD R12, R23, 0x2800, R18 ;  /* 0x00002800170c7824 */ /* 0x000fe200078e0212 */
[----:B------:R-:W-:Y:S01]  /*11f40*/  R2UR UR10, R13 ;  /* 0x000000000d0a72ca */ /* 0x000fe200000e0000 */
[----:B------:R-:W-:Y:S01]  /*11f50*/  VIADD R8, R8, 0xffffff60 ;  /* 0xffffff6008087836 */ /* 0x000fe20000000000 */
[----:B------:R-:W-:Y:S01]  /*11f60*/  UIADD3.X UR5, URZ, UR39, URZ, UP0, !UPT ;  /* 0x000000273f057290 */ /* 0x000fe200087fe43f */
[----:B------:R-:W-:Y:S01]  /*11f70*/  VIADD R9, R7, 0x13290 ;  /* 0x0001329007097836 */ /* 0x000fe20000000000 */
[----:B------:R-:W-:Y:S01]  /*11f80*/  UMOV UR6, 0x0 ;  /* 0x0000000000067882 */ /* 0x000fe20000000000 */
[----:B------:R-:W-:Y:S01]  /*11f90*/  VIADD R10, R12, 0xe000 ;  /* 0x0000e0000c0a7836 */ /* 0x000fe20000000000 */
[----:B------:R-:W-:-:S09]  /*11fa0*/  UMOV UR7, 0x12f00000 ;  /* 0x12f0000000077882 */ /* 0x000fd20000000000 */
.L_x_443:
[----:B------:R-:W-:-:S13]  /*11fb0*/  @P0 ELECT P3, URZ, PT ;  /* 0x00000000003f082f */ /* 0x000fda0003860000 */
[----:B------:R-:W-:Y:S02]  /*11fc0*/  @P3 R2UR UR13, R2 ;  /* 0x00000000020d32ca */ /* 0x000fe400000e0000 */
[----:B------:R-:W-:Y:S02]  /*11fd0*/  @P3 R2UR UR12, R16 ;  /* 0x00000000100c32ca */ /* 0x000fe400000e0000 */
[----:B------:R-:W-:Y:S02]  /*11fe0*/  @P3 R2UR UR11, R8 ;  /* 0x00000000080b32ca */ /* 0x000fe400000e0000 */
[----:B------:R-:W-:Y:S02]  /*11ff0*/  @P3 R2UR UR9, R9 ;  /* 0x00000000090932ca */ /* 0x000fe400000e0000 */
[----:B------:R-:W-:Y:S02]  /*12000*/  @P3 R2UR UR8, R10 ;  /* 0x000000000a0832ca */ /* 0x000fe400000e0000 */
[----:B------:R-:W-:-:S02]  /*12010*/  @P3 PLOP3.LUT P0, PT, P3, PT, PT, 0x8, 0x0 ;  /* 0x000000000000381c */ /* 0x000fc40001f0e170 */
[----:B------:R-:W-:-:S09]  /*12020*/  PLOP3.LUT P3, PT, PT, PT, PT, 0x8, 0x0 ;  /* 0x000000000000781c */ /* 0x000fd20003f6e170 */
[----:B------:R1:W-:Y:S02]  /*12030*/  UTMALDG.4D [UR8], [UR4], desc[UR6] ;  /* 0x00000608040075b4 */ /* 0x0003e40008019000 */
[----:B-1----:R-:W-:Y:S05]  /*12040*/  @P0 BRA.U.ANY `(.L_x_443) ;  /* 0xfffffffd00d80947 */ /* 0x002fea000393ffff */
[----:B------:R-:W1:Y:S01]  /*12050*/  SYNCS.PHASECHK.TRANS64.TRYWAIT P0, [R7+URZ+0x132c0], R11 ;  /* 0x0132c00b070075a7 */ /* 0x000e62000800017f */
[----:B------:R-:W-:Y:S04]  /*12060*/  BSSY B2, `(.L_x_444) ;  /* 0x0000002000027945 */ /* 0x000fe80003800000 */
[----:B-1----:R-:W-:Y:S05]  /*12070*/  @!P0 BRA `(.L_x_445) ;  /* 0x0000004c008c8947 */ /* 0x002fea0003800000 */
.L_x_568:
[----:B------:R-:W-:Y:S05]  /*12080*/  BSYNC B2 ;  /* 0x0000000000027941 */ /* 0x000fea0003800000 */
.L_x_444:
[----:B------:R-:W-:Y:S01]  /*12090*/  BSSY B2, `(.L_x_446) ;  /* 0x000000b000027945 */ /* 0x000fe20003800000 */
[----:B------:R-:W-:Y:S02]  /*120a0*/  IMAD.MOV.U32 R10, RZ, RZ, 0x0 ;  /* 0x00000000ff0a7424 */ /* 0x000fe400078e00ff */
[----:B01----:R-:W-:Y:S01]  /*120b0*/  IMAD.MOV.U32 R11, RZ, RZ, 0x12f00000 ;  /* 0x12f00000ff0b7424 */ /* 0x003fe200078e00ff */
[----:B------:R-:W-:Y:S06]  /*120c0*/  @P2 BRA `(.L_x_447) ;  /* 0x00000000001c2947 */ /* 0x000fec0003800000 */
[----:B------:R-:W0:Y:S02]  /*120d0*/  S2R R9, SR_TID.X ;  /* 0x0000000000097919 */ /* 0x000e240000002100 */
[----:B0-----:R-:W-:Y:S01]  /*120e0*/  LOP3.LUT R14, R9, 0x1f, RZ, 0xc0, !PT ;  /* 0x0000001f090e7812 */ /* 0x001fe200078ec0ff */
[----:B------:R-:W-:-:S03]  /*120f0*/  IMAD.MOV.U32 R9, RZ, RZ, 0x2800 ;  /* 0x00002800ff097424 */ /* 0x000fc600078e00ff */
[----:B------:R-:W-:Y:S01]  /*12100*/  ISETP.NE.AND P0, PT, R14, RZ, PT ;  /* 0x000000ff0e00720c */ /* 0x000fe20003f05270 */
[----:B------:R0:W-:-:S12]  /*12110*/  SYNCS.ARRIVE.TRANS64 RZ, [R7+URZ+0x132b0], R9 ;  /* 0x0132b00907ff79a7 */ /* 0x0001d8000800003f */
[----:B0-----:R-:W-:Y:S05]  /*12120*/  @!P0 BRA `(.L_x_447) ;  /* 0x0000000000048947 */ /* 0x001fea0003800000 */
[----:B------:R-:W-:Y:S01]  /*12130*/  BPT.TRAP 0x1 ;  /* 0x000000040000795c */ /* 0x000fe20000300000 */
.L_x_447:
[----:B------:R-:W-:Y:S05]  /*12140*/  BSYNC B2 ;  /* 0x0000000000027941 */ /* 0x000fea0003800000 */
.L_x_446:
        /* <DEDUP_REMOVED lines=8> */
.L_x_448:
        /* <DEDUP_REMOVED lines=9> */
[----:B--2---:R-:W-:Y:S05]  /*12260*/  @P0 BRA.U.ANY `(.L_x_448) ;  /* 0xfffffffd00d80947 */ /* 0x004fea000393ffff */
.L_x_438:
[----:B------:R-:W-:Y:S05]  /*12270*/  BSYNC B1 ;  /* 0x0000000000017941 */ /* 0x000fea0003800000 */
.L_x_437:
[----:B------:R-:W-:Y:S01]  /*12280*/  VIADD R6, R6, 0xfffffffe ;  /* 0xfffffffe06067836 */ /* 0x000fe20000000000 */
[----:B------:R-:W-:Y:S01]  /*12290*/  PLOP3.LUT P0, PT, PT, PT, PT, 0x8, 0x0 ;  /* 0x000000000000781c */ /* 0x000fe20003f0e170 */
[----:B------:R-:W-:-:S03]  /*122a0*/  VIADD R23, R23, 0x1 ;  /* 0x0000000117177836 */ /* 0x000fc60000000000 */
[----:B------:R-:W-:Y:S02]  /*122b0*/  ISETP.GE.AND P3, PT, R6, R3, PT ;  /* 0x000000030600720c */ /* 0x000fe40003f66270 */
[----:B------:R-:W-:-:S04]  /*122c0*/  ISETP.NE.AND P2, PT, R23, 0x2, PT ;  /* 0x000000021700780c */ /* 0x000fc80003f45270 */
[----:B0-----:R-:W-:Y:S02]  /*122d0*/  SEL R7, RZ, 0x1, P2 ;  /* 0x00000001ff077807 */ /* 0x001fe40001000000 */
[----:B------:R-:W-:Y:S02]  /*122e0*/  SEL R23, R23, RZ, P2 ;  /* 0x000000ff17177207 */ /* 0x000fe40001000000 */
[----:B------:R-:W-:-:S03]  /*122f0*/  LOP3.LUT R29, R29, R7, RZ, 0x3c, !PT ;  /* 0x000000071d1d7212 */ /* 0x000fc600078e3cff */
[----:B------:R-:W-:Y:S05]  /*12300*/  @!P3 BRA `(.L_x_431) ;  /* 0x000000040058b947 */ /* 0x000fea0003800000 */
.L_x_461:
[----:B------:R-:W-:Y:S05]  /*12310*/  YIELD ;  /* 0x0000000000007946 */ /* 0x000fea0003800000 */
[----:B------:R-:W-:Y:S04]  /*12320*/  BSSY B1, `(.L_x_449) ;  /* 0x000004c000017945 */ /* 0x000fe80003800000 */
[----:B------:R-:W-:Y:S05]  /*12330*/  @!P6 BRA `(.L_x_450) ;  /* 0x000000040028e947 */ /* 0x000fea0003800000 */
[----:B------:R-:W0:Y:S01]  /*12340*/  S2R R7, SR_TID.X ;  /* 0x0000000000077919 */ /* 0x000e220000002100 */
[----:B------:R-:W-:Y:S01]  /*12350*/  SHF.L.U32 R8, R29, 0x1f, RZ ;  /* 0x0000001f1d087819 */ /* 0x000fe200000006ff */
[----:B------:R-:W-:Y:S01]  /*12360*/  BSSY B2, `(.L_x_451) ;  /* 0x0000006000027945 */ /* 0x000fe20003800000 */
[----:B0-----:R-:W-:Y:S01]  /*12370*/  LOP3.LUT R9, R7, 0x7f, RZ, 0xc0, !PT ;  /* 0x0000007f07097812 */ /* 0x001fe200078ec0ff */
[----:B------:R-:W-:-:S03]  /*12380*/  IMAD R7, R23, 0x8, R18 ;  /* 0x0000000817077824 */ /* 0x000fc600078e0212 */
[----:B------:R-:W-:Y:S01]  /*12390*/  ISETP.NE.AND P3, PT, R9, RZ, PT ;  /* 0x000000ff0900720c */ /* 0x000fe20003f65270 */
[----:B------:R-:W0:Y:S02]  /*123a0*/  SYNCS.PHASECHK.TRANS64.TRYWAIT P2, [R7+URZ+0x132a0], R8 ;  /* 0x0132a008070075a7 */ /* 0x000e24000804017f */
[----:B0-----:R-:W-:Y:S10]  /*123b0*/  @!P2 BRA `(.L_x_452) ;  /* 0x0000004800d0a947 */ /* 0x001ff40003800000 */
.L_x_569:
[----:B------:R-:W-:Y:S05]  /*123c0*/  BSYNC B2 ;  /* 0x0000000000027941 */ /* 0x000fea0003800000 */
.L_x_451:
[----:B------:R-:W-:Y:S04]  /*123d0*/  BSSY B2, `(.L_x_453) ;  /* 0x0000009000027945 */ /* 0x000fe80003800000 */
[----:B------:R-:W-:Y:S05]  /*123e0*/  @P3 BRA `(.L_x_454) ;  /* 0x00000000001c3947 */ /* 0x000fea0003800000 */
[----:B------:R-:W2:Y:S02]  /*123f0*/  S2R R9, SR_TID.X ;  /* 0x0000000000097919 */ /* 0x000ea40000002100 */
[----:B--2---:R-:W-:Y:S01]  /*12400*/  LOP3.LUT R10, R9, 0x1f, RZ, 0xc0, !PT ;  /* 0x0000001f090a7812 */ /* 0x004fe200078ec0ff */
[----:B------:R-:W-:-:S03]  /*12410*/  IMAD.MOV.U32 R9, RZ, RZ, 0x2800 ;  /* 0x00002800ff097424 */ /* 0x000fc600078e00ff */
[----:B------:R-:W-:Y:S01]  /*12420*/  ISETP.NE.AND P2, PT, R10, RZ, PT ;  /* 0x000000ff0a00720c */ /* 0x000fe20003f45270 */
[----:B------:R2:W-:-:S12]  /*12430*/  SYNCS.ARRIVE.TRANS64 RZ, [R7+URZ+0x13290], R9 ;  /* 0x0132900907ff79a7 */ /* 0x0005d8000800003f */
[----:B--2---:R-:W-:Y:S05]  /*12440*/  @!P2 BRA `(.L_x_454) ;  /* 0x000000000004a947 */ /* 0x004fea0003800000 */
[----:B------:R-:W-:Y:S01]  /*12450*/  BPT.TRAP 0x1 ;  /* 0x000000040000795c */ /* 0x000fe20000300000 */
.L_x_454:
[----:B------:R-:W-:Y:S05]  /*12460*/  BSYNC B2 ;  /* 0x0000000000027941 */ /* 0x000fea0003800000 */
.L_x_453:
[----:B------:R-:W-:Y:S01]  /*12470*/  IMAD.MOV.U32 R13, RZ, RZ, RZ ;  /* 0x000000ffff0d7224 */ /* 0x000fe200078e00ff */
[----:B------:R-:W-:Y:S01]  /*12480*/  UIADD3 UR4, UP0, UR38, 0x570, URZ ;  /* 0x0000057026047890 */ /* 0x000fe2000ff1e03f */
[----:B------:R-:W-:Y:S01]  /*12490*/  IMAD R9, R23, 0x2800, R18 ;  /* 0x0000280017097824 */ /* 0x000fe200078e0212 */
[----:B------:R-:W-:Y:S01]  /*124a0*/  PLOP3.LUT P2, PT, PT, PT, PT, 0x80, 0x0 ;  /* 0x000000000000781c */ /* 0x000fe20003f4f070 */
[----:B------:R-:W-:Y:S01]  /*124b0*/  IMAD R10, R6, 0xa0, R0 ;  /* 0x000000a0060a7824 */ /* 0x000fe200078e0200 */
[----:B------:R-:W-:Y:S01]  /*124c0*/  R2UR UR10, R13 ;  /* 0x000000000d0a72ca */ /* 0x000fe200000e0000 */
[----:B-1----:R-:W-:Y:S01]  /*124d0*/  VIADD R11, R7, 0x13290 ;  /* 0x00013290070b7836 */ /* 0x002fe20000000000 */
[----:B------:R-:W-:Y:S01]  /*124e0*/  UIADD3.X UR5, URZ, UR39, URZ, UP0, !UPT ;  /* 0x000000273f057290 */ /* 0x000fe200087fe43f */
[----:B------:R-:W-:Y:S01]  /*124f0*/  VIADD R12, R9, 0xe000 ;  /* 0x0000e000090c7836 */ /* 0x000fe20000000000 */
[----:B------:R-:W-:Y:S01]  /*12500*/  UMOV UR6, 0x0 ;  /* 0x0000000000067882 */ /* 0x000fe20000000000 */
[----:B------:R-:W-:-:S10]  /*12510*/  UMOV UR7, 0x12f00000 ;  /* 0x12f0000000077882 */ /* 0x000fd40000000000 */
.L_x_455:
        /* <DEDUP_REMOVED lines=13> */
.L_x_570:
[----:B------:R-:W-:Y:S05]  /*125f0*/  BSYNC B2 ;  /* 0x0000000000027941 */ /* 0x000fea0003800000 */
.L_x_456:
[----:B------:R-:W-:Y:S01]  /*12600*/  BSSY B2, `(.L_x_458) ;  /* 0x000000b000027945 */ /* 0x000fe20003800000 */
[----:B------:R-:W-:Y:S02]  /*12610*/  IMAD.MOV.U32 R14, RZ, RZ, 0x0 ;  /* 0x00000000ff0e7424 */ /* 0x000fe400078e00ff */
[----:B------:R-:W-:Y:S01]  /*12620*/  IMAD.MOV.U32 R15, RZ, RZ, 0x12f00000 ;  /* 0x12f00000ff0f7424 */ /* 0x000fe200078e00ff */
[----:B------:R-:W-:Y:S06]  /*12630*/  @P3 BRA `(.L_x_459) ;  /* 0x00000000001c3947 */ /* 0x000fec0003800000 */
[----:B------:R-:W2:Y:S01]  /*12640*/  S2R R11, SR_TID.X ;  /* 0x00000000000b7919 */ /* 0x000ea20000002100 */
[----:B01----:R-:W-:-:S04]  /*12650*/  IMAD.MOV.U32 R8, RZ, RZ, 0x2800 ;  /* 0x00002800ff087424 */ /* 0x003fc800078e00ff */
[----:B------:R3:W-:Y:S01]  /*12660*/  SYNCS.ARRIVE.TRANS64 RZ, [R7+URZ+0x132b0], R8 ;  /* 0x0132b00807ff79a7 */ /* 0x0007e2000800003f */
[----:B--2---:R-:W-:-:S04]  /*12670*/  LOP3.LUT R11, R11, 0x1f, RZ, 0xc0, !PT ;  /* 0x0000001f0b0b7812 */ /* 0x004fc800078ec0ff */
[----:B------:R-:W-:-:S13]  /*12680*/  ISETP.NE.AND P2, PT, R11, RZ, PT ;  /* 0x000000ff0b00720c */ /* 0x000fda0003f45270 */
[----:B---3--:R-:W-:Y:S05]  /*12690*/  @!P2 BRA `(.L_x_459) ;  /* 0x000000000004a947 */ /* 0x008fea0003800000 */
[----:B------:R-:W-:Y:S01]  /*126a0*/  BPT.TRAP 0x1 ;  /* 0x000000040000795c */ /* 0x000fe20000300000 */
.L_x_459:
[----:B------:R-:W-:Y:S05]  /*126b0*/  BSYNC B2 ;  /* 0x0000000000027941 */ /* 0x000fea0003800000 */
.L_x_458:
[----:B------:R-:W-:Y:S01]  /*126c0*/  R2UR UR10, R13 ;  /* 0x000000000d0a72ca */ /* 0x000fe200000e0000 */
[----:B------:R-:W-:Y:S01]  /*126d0*/  UIADD3 UR4, UP0, UR38, 0x670, URZ ;  /* 0x0000067026047890 */ /* 0x000fe2000ff1e03f */
[----:B------:R-:W-:Y:S01]  /*126e0*/  R2UR UR6, R14 ;  /* 0x000000000e0672ca */ /* 0x000fe200000e0000 */
[----:B------:R-:W-:Y:S01]  /*126f0*/  VIADD R9, R9, 0x6000 ;  /* 0x0000600009097836 */ /* 0x000fe20000000000 */
[----:B------:R-:W-:Y:S01]  /*12700*/  R2UR UR7, R15 ;  /* 0x000000000f0772ca */ /* 0x000fe200000e0000 */
[----:B01----:R-:W-:Y:S01]  /*12710*/  VIADD R7, R7, 0x132b0 ;  /* 0x000132b007077836 */ /* 0x003fe20000000000 */
[----:B------:R-:W-:Y:S01]  /*12720*/  PLOP3.LUT P2, PT, PT, PT, PT, 0x80, 0x0 ;  /* 0x000000000000781c */ /* 0x000fe20003f4f070 */
[----:B------:R-:W-:-:S12]  /*12730*/  UIADD3.X UR5, URZ, UR39, URZ, UP0, !UPT ;  /* 0x000000273f057290 */ /* 0x000fd800087fe43f */
.L_x_460:
        /* <DEDUP_REMOVED lines=9> */
[----:B0-----:R-:W-:Y:S05]  /*127d0*/  @P2 BRA.U.ANY `(.L_x_460) ;  /* 0xfffffffd00d82947 */ /* 0x001fea000393ffff */
.L_x_450:
[----:B------:R-:W-:Y:S05]  /*127e0*/  BSYNC B1 ;  /* 0x0000000000017941 */ /* 0x000fea0003800000 */
.L_x_449:
[C---:B------:R-:W-:Y:S01]  /*127f0*/  ISETP.GT.AND P3, PT, R6.reuse, R3, PT ;  /* 0x000000030600720c */ /* 0x040fe20003f64270 */
[----:B------:R-:W-:Y:S02]  /*12800*/  VIADD R23, R23, 0x1 ;  /* 0x0000000117177836 */ /* 0x000fe40000000000 */
[----:B------:R-:W-:-:S03]  /*12810*/  VIADD R6, R6, 0xffffffff ;  /* 0xffffffff06067836 */ /* 0x000fc60000000000 */
[----:B------:R-:W-:-:S04]  /*12820*/  ISETP.NE.AND P2, PT, R23, 0x2, PT ;  /* 0x000000021700780c */ /* 0x000fc80003f45270 */
[----:B------:R-:W-:Y:S02]  /*12830*/  SEL R7, RZ, 0x1, P2 ;  /* 0x00000001ff077807 */ /* 0x000fe40001000000 */
[----:B------:R-:W-:Y:S02]  /*12840*/  SEL R23, R23, RZ, P2 ;  /* 0x000000ff17177207 */ /* 0x000fe40001000000 */
[----:B------:R-:W-:Y:S01]  /*12850*/  LOP3.LUT R29, R29, R7, RZ, 0x3c, !PT ;  /* 0x000000071d1d7212 */ /* 0x000fe200078e3cff */
[----:B------:R-:W-:Y:S06]  /*12860*/  @P3 BRA `(.L_x_461) ;  /* 0xfffffff800a83947 */ /* 0x000fec000383ffff */
.L_x_431:
[----:B------:R-:W-:Y:S05]  /*12870*/  BSYNC B0 ;  /* 0x0000000000007941 */ /* 0x000fea0003800000 */
.L_x_430:
[----:B------:R-:W-:Y:S05]  /*12880*/  @!P0 WARPSYNC.ALL ;  /* 0x0000000000008948 */ /* 0x000fea0003800000 */
[----:B------:R-:W-:Y:S01]  /*12890*/  @!P0 BAR.SYNC.DEFER_BLOCKING 0xc, 0x200 ;  /* 0x0308000000008b1d */ /* 0x000fe20000010000 */
[----:B------:R-:W-:-:S05]  /*128a0*/  IMAD.MOV.U32 R0, RZ, RZ, RZ ;  /* 0x000000ffff007224 */ /* 0x000fca00078e00ff */
[----:B------:R-:W-:Y:S04]  /*128b0*/  BSSY B0, `(.L_x_462) ;  /* 0x000001e000007945 */ /* 0x000fe80003800000 */
[----:B------:R-:W-:Y:S05]  /*128c0*/  @!P1 BRA `(.L_x_463) ;  /* 0x0000000000709947 */ /* 0x000fea0003800000 */
[----:B------:R-:W-:-:S13]  /*128d0*/  ISETP.NE.AND P0, PT, R5, RZ, PT ;  /* 0x000000ff0500720c */ /* 0x000fda0003f05270 */
[----:B------:R-:W0:Y:S02]  /*128e0*/  @!P0 LDC R5, c[0x0][0x9f0] ;  /* 0x00027c00ff058b82 */ /* 0x000e240000000800 */
[-C--:B0-----:R-:W-:Y:S02]  /*128f0*/  IABS R0, R5.reuse ;  /* 0x0000000500007213 */ /* 0x081fe40000000000 */
[----:B------:R-:W-:Y:S02]  /*12900*/  IABS R7, R5 ;  /* 0x0000000500077213 */ /* 0x000fe40000000000 */
[----:B------:R-:W0:Y:S03]  /*12910*/  I2F.RP R2, R0 ;  /* 0x0000000000027306 */ /* 0x000e260000209400 */
[----:B------:R-:W-:-:S05]  /*12920*/  IMAD.MOV R7, RZ, RZ, -R7 ;  /* 0x000000ffff077224 */ /* 0x000fca00078e0a07 */
[----:B0-----:R-:W0:Y:S02]  /*12930*/  MUFU.RCP R2, R2 ;  /* 0x0000000200027308 */ /* 0x001e240000001000 */
[----:B0-----:R-:W-:-:S06]  /*12940*/  VIADD R2, R2, 0xffffffe ;  /* 0x0ffffffe02027836 */ /* 0x001fcc0000000000 */
[----:B------:R-:W0:Y:S02]  /*12950*/  F2I.FTZ.U32.TRUNC.NTZ R3, R2 ;  /* 0x0000000200037305 */ /* 0x000e24000021f000 */
[----:B0-----:R-:W-:-:S04]  /*12960*/  IMAD.MOV R2, RZ, RZ, -R3 ;  /* 0x000000ffff027224 */ /* 0x001fc800078e0a03 */
[----:B------:R-:W-:Y:S02]  /*12970*/  IMAD R6, R2, R0, RZ ;  /* 0x0000000002067224 */ /* 0x000fe400078e02ff */
[----:B------:R-:W-:-:S04]  /*12980*/  IMAD.MOV.U32 R2, RZ, RZ, RZ ;  /* 0x000000ffff027224 */ /* 0x000fc800078e00ff */
[----:B------:R-:W-:Y:S01]  /*12990*/  IMAD.HI.U32 R2, R3, R6, R2 ;  /* 0x0000000603027227 */ /* 0x000fe200078e0002 */
[----:B------:R-:W-:-:S04]  /*129a0*/  IADD3 R6, R4, -0x1, R5 ;  /* 0xffffffff04067810 */ /* 0x000fc80007ffe005 */
[----:B------:R-:W-:Y:S02]  /*129b0*/  IABS R3, R6 ;  /* 0x0000000600037213 */ /* 0x000fe40000000000 */
[----:B------:R-:W-:-:S03]  /*129c0*/  LOP3.LUT R6, R6, R5, RZ, 0x3c, !PT ;  /* 0x0000000506067212 */ /* 0x000fc600078e3cff */
[----:B------:R-:W-:Y:S01]  /*129d0*/  IMAD.HI.U32 R2, R2, R3, RZ ;  /* 0x0000000302027227 */ /* 0x000fe200078e00ff */
[----:B------:R-:W-:-:S03]  /*129e0*/  ISETP.GE.AND P2, PT, R6, RZ, PT ;  /* 0x000000ff0600720c */ /* 0x000fc60003f46270 */
        /* <DEDUP_REMOVED lines=10> */
.L_x_463:
[----:B------:R-:W-:Y:S05]  /*12a90*/  BSYNC B0 ;  /* 0x0000000000007941 */ /* 0x000fea0003800000 */
.L_x_462:
[----:B------:R-:W-:-:S05]  /*12aa0*/  IMAD R3, R20, R0, RZ ;  /* 0x0000000014037224 */ /* 0x000fca00078e02ff */
[----:B------:R-:W-:Y:S01]  /*12ab0*/  VIADDMNMX R2, R3, R0, R4, PT ;  /* 0x0000000003027246 */ /* 0x000fe20003800104 */
[----:B------:R0:W-:Y:S03]  /*12ac0*/  STL [R1], R3 ;  /* 0x0000000301007387 */ /* 0x0001e60000100800 */
[----:B------:R-:W-:Y:S01]  /*12ad0*/  ISETP.GT.AND P0, PT, R2, R3, PT ;  /* 0x000000030200720c */ /* 0x000fe20003f04270 */
[----:B------:R0:W-:-:S12]  /*12ae0*/  STL [R1+0x20], R2 ;  /* 0x0000200201007387 */ /* 0x0001d80000100800 */
[----:B0-----:R-:W-:Y:S05]  /*12af0*/  @P0 BRA `(.L_x_464) ;  /* 0x0000000000440947 */ /* 0x001fea0003800000 */
[----:B------:R-:W0:Y:S02]  /*12b00*/  S2R R2, SR_TID.X ;  /* 0x0000000000027919 */ /* 0x000e240000002100 */
[----:B0-----:R-:W-:-:S04]  /*12b10*/  LOP3.LUT R2, R2, 0x7f, RZ, 0xc0, !PT ;  /* 0x0000007f02027812 */ /* 0x001fc800078ec0ff */
[----:B------:R-:W-:-:S13]  /*12b20*/  ISETP.NE.AND P0, PT, R2, RZ, PT ;  /* 0x000000ff0200720c */ /* 0x000fda0003f05270 */
[----:B------:R-:W-:Y:S05]  /*12b30*/  @P0 BRA `(.L_x_465) ;  /* 0x0000002800ac0947 */ /* 0x000fea0003800000 */
[----:B------:R-:W0:Y:S01]  /*12b40*/  S2R R5, SR_LANEID ;  /* 0x0000000000057919 */ /* 0x000e220000000000 */
[----:B------:R-:W-:Y:S01]  /*12b50*/  VOTEU.ANY UR4, UPT, PT ;  /* 0x0000000000047886 */ /* 0x000fe200038e0100 */
[----:B------:R-:W2:Y:S01]  /*12b60*/  LDC.64 R2, c[0x0][0xc60] ;  /* 0x00031800ff027b82 */ /* 0x000ea20000000a00 */
[----:B------:R-:W0:Y:S02]  /*12b70*/  FLO.U32 R0, UR4 ;  /* 0x0000000400007d00 */ /* 0x000e2400080e0000 */
[----:B0-----:R-:W-:-:S06]  /*12b80*/  ISETP.EQ.U32.AND P0, PT, R0, R5, PT ;  /* 0x000000050000720c */ /* 0x001fcc0003f02070 */
[----:B------:R-:W2:Y:S07]  /*12b90*/  POPC R5, UR4 ;  /* 0x0000000400057d09 */ /* 0x000eae0008000000 */
[----:B--2---:R-:W2:Y:S01]  /*12ba0*/  @P0 ATOMG.E.ADD.STRONG.GPU PT, R3, desc[UR40][R2.64], R5 ;  /* 0x00000005020309a8 */ /* 0x004ea200081ee1e8 */
[----:B------:R-:W0:Y:S02]  /*12bb0*/  S2R R4, SR_LTMASK ;  /* 0x0000000000047919 */ /* 0x000e240000003900 */
[----:B0-----:R-:W-:-:S04]  /*12bc0*/  LOP3.LUT R4, R4, UR4, RZ, 0xc0, !PT ;  /* 0x0000000404047c12 */ /* 0x001fc8000f8ec0ff */
[----:B------:R-:W0:Y:S01]  /*12bd0*/  POPC R7, R4 ;  /* 0x0000000400077309 */ /* 0x000e220000000000 */
[----:B--2---:R-:W0:Y:S02]  /*12be0*/  SHFL.IDX PT, R0, R3, R0, 0x1f ;  /* 0x00001f0003007589 */ /* 0x004e2400000e0000 */
[----:B0-----:R-:W-:Y:S01]  /*12bf0*/  IADD3 R24, R0, UR36, R7 ;  /* 0x0000002400187c10 */ /* 0x001fe2000fffe007 */
[----:B------:R-:W-:Y:S06]  /*12c00*/  BRA `(.L_x_465) ;  /* 0x0000002800787947 */ /* 0x000fec0003800000 */
.L_x_464:
        /* <DEDUP_REMOVED lines=9> */
[----:B------:R-:W0:Y:S01]  /*12ca0*/  LDC.64 R2, c[0x4][R2] ;  /* 0x0100000002027b82 */ /* 0x000e220000000a00 */
[----:B------:R-:W-:Y:S02]  /*12cb0*/  IMAD.U32 R5, RZ, RZ, UR7 ;  /* 0x00000007ff057e24 */ /* 0x000fe4000f8e00ff */
[----:B------:R-:W-:Y:S02]  /*12cc0*/  IMAD.U32 R6, RZ, RZ, UR8 ;  /* 0x00000008ff067e24 */ /* 0x000fe4000f8e00ff */
[----:B------:R-:W-:-:S02]  /*12cd0*/  IMAD.U32 R7, RZ, RZ, UR9 ;  /* 0x00000009ff077e24 */ /* 0x000fc4000f8e00ff */
[----:B------:R-:W-:Y:S02]  /*12ce0*/  IMAD.U32 R10, RZ, RZ, UR4 ;  /* 0x00000004ff0a7e24 */ /* 0x000fe4000f8e00ff */
[----:B-1----:R-:W-:Y:S02]  /*12cf0*/  IMAD.U32 R11, RZ, RZ, UR5 ;  /* 0x00000005ff0b7e24 */ /* 0x002fe4000f8e00ff */
[----:B------:R-:W-:Y:S02]  /*12d00*/  IMAD.MOV.U32 R8, RZ, RZ, 0x70 ;  /* 0x00000070ff087424 */ /* 0x000fe400078e00ff */
[----:B------:R-:W-:Y:S02]  /*12d10*/  IMAD.MOV.U32 R12, RZ, RZ, 0x1 ;  /* 0x00000001ff0c7424 */ /* 0x000fe400078e00ff */
[----:B------:R-:W-:-:S07]  /*12d20*/  IMAD.MOV.U32 R13, RZ, RZ, RZ ;  /* 0x000000ffff0d7224 */ /* 0x000fce00078e00ff */
[----:B------:R-:W-:-:S07]  /*12d30*/  LEPC R20, `(.L_x_467) ;  /* 0x000000001014794e */ /* 0x000fce0000000000 */
[----:B0-----:R-:W-:Y:S05]  /*12d40*/  CALL.ABS.NOINC R2 ;  /* 0x0000000002007343 */ /* 0x001fea0003c00000 */
.L_x_467:
[----:B------:R-:W-:Y:S05]  /*12d50*/  BSYNC B6 ;  /* 0x0000000000067941 */ /* 0x000fea0003800000 */
.L_x_466:
        /* <DEDUP_REMOVED lines=22> */
.L_x_469:
[----:B------:R-:W-:Y:S05]  /*12ec0*/  BSYNC B6 ;  /* 0x0000000000067941 */ /* 0x000fea0003800000 */
.L_x_468:
        /* <DEDUP_REMOVED lines=20> */
.L_x_471:
[----:B------:R-:W-:Y:S05]  /*13010*/  BSYNC B6 ;  /* 0x0000000000067941 */ /* 0x000fea0003800000 */
.L_x_470:
        /* <DEDUP_REMOVED lines=19> */
.L_x_473:
[----:B------:R-:W-:Y:S05]  /*13150*/  BSYNC B6 ;  /* 0x0000000000067941 */ /* 0x000fea0003800000 */
.L_x_472:
[----:B------:R-:W2:Y:S01]  /*13160*/  LDL.LU R20, [R1+0x4] ;  /* 0x0000040001147983 */ /* 0x000ea20000300800 */
[----:B------:R-:W-:Y:S02]  /*13170*/  ULDC.64 UR4, c[0x0][0x9f8] ;  /* 0x00027e0000047ab9 */ /* 0x000fe40000000a00 */
[----:B------:R-:W-:-:S04]  /*13180*/  ISETP.NE.U32.AND P0, PT, RZ, UR4, PT ;  /* 0x00000004ff007c0c */ /* 0x000fc8000bf05070 */
[----:B------:R-:W-:-:S13]  /*13190*/  ISETP.NE.AND.EX P0, PT, RZ, UR5, PT, P0 ;  /* 0x00000005ff007c0c */ /* 0x000fda000bf05300 */
[----:B------:R-:W-:-:S04]  /*131a0*/  @P0 IADD3 R2, P1, R17, UR4, RZ ;  /* 0x0000000411020c10 */ /* 0x000fc8000ff3e0ff */
[----:B--2---:R-:W-:Y:S01]  /*131b0*/  @P0 IADD3.X R3, R20, UR5, RZ, P1, !PT ;  /* 0x0000000514030c10 */ /* 0x004fe20008ffe4ff */
[----:B------:R-:W-:-:S04]  /*131c0*/  ULDC.64 UR4, c[0x0][0xa08] ;  /* 0x0002820000047ab9 */ /* 0x000fc80000000a00 */
[----:B------:R0:W2:Y:S02]  /*131d0*/  @P0 LDG.E R26, desc[UR40][R2.64] ;  /* 0x00000028021a0981 */ /* 0x0000a4000c1e1900 */
[----:B0-----:R-:W0:Y:S02]  /*131e0*/  LDC.64 R2, c[0x0][0x418] ;  /* 0x00010600ff027b82 */ /* 0x001e240000000a00 */
[----:B0-----:R-:W-:Y:S01]  /*131f0*/  LOP3.LUT P0, RZ, R2, UR4, RZ, 0xfc, !PT ;  /* 0x0000000402ff7c12 */ /* 0x001fe2000f80fcff */
[----:B------:R-:W-:-:S03]  /*13200*/  UMOV UR4, 0xffffffff ;  /* 0xffffffff00047882 */ /* 0x000fc60000000000 */
[----:B------:R-:W-:Y:S02]  /*13210*/  LOP3.LUT P0, RZ, R3, UR5, RZ, 0xfc, P0 ;  /* 0x0000000503ff7c12 */ /* 0x000fe4000800fcff */
[----:B--2---:R-:W-:Y:S02]  /*13220*/  SHF.R.S32.HI R8, RZ, 0x1f, R26 ;  /* 0x0000001fff087819 */ /* 0x004fe4000001141a */
[----:B------:R-:W-:-:S03]  /*13230*/  SEL R17, R26, RZ, !P0 ;  /* 0x000000ff1a117207 */ /* 0x000fc60004000000 */
[----:B------:R0:W-:Y:S01]  /*13240*/  STL [R1+0x4], R8 ;  /* 0x0000040801007387 */ /* 0x0001e20000100800 */
[----:B------:R-:W-:Y:S05]  /*13250*/  BRA.DIV UR4, `(.L_x_474) ;  /* 0x0000003e04507947 */ /* 0x000fea000b800000 */
[----:B------:R-:W2:Y:S02]  /*13260*/  S2R R0, SR_TID.X ;  /* 0x0000000000007919 */ /* 0x000ea40000002100 */
[----:B--2---:R-:W-:-:S04]  /*13270*/  SHF.R.U32.HI R0, RZ, 0x5, R0 ;  /* 0x00000005ff007819 */ /* 0x004fc80000011600 */
[----:B------:R-:W-:-:S05]  /*13280*/  LOP3.LUT R0, R0, 0x3, RZ, 0xc0, !PT ;  /* 0x0000000300007812 */ /* 0x000fca00078ec0ff */
[----:B------:R2:W3:Y:S02]  /*13290*/  SHFL.IDX PT, R14, R0, RZ, 0x1f ;  /* 0x00001fff000e7589 */ /* 0x0004e400000e0000 */
.L_x_573:
[----:B---3--:R-:W-:Y:S02]  /*132a0*/  ISETP.NE.AND P0, PT, R14, RZ, PT ;  /* 0x000000ff0e00720c */ /* 0x008fe40003f05270 */
[----:B------:R-:W-:Y:S02]  /*132b0*/  PLOP3.LUT P1, PT, PT, PT, PT, 0x8, 0x0 ;  /* 0x000000000000781c */ /* 0x000fe40003f2e170 */
[----:B------:R-:W-:-:S11]  /*132c0*/  LOP3.LUT R22, R22, 0xfffffffe, RZ, 0xc0, !PT ;  /* 0xfffffffe16167812 */ /* 0x000fd600078ec0ff */
[----:B------:R-:W-:Y:S01]  /*132d0*/  @P1 LOP3.LUT R22, R22, 0x1, RZ, 0xfc, !PT ;  /* 0x0000000116161812 */ /* 0x000fe200078efcff */
[----:B------:R-:W-:Y:S06]  /*132e0*/  @P0 BRA `(.L_x_475) ;  /* 0x0000000400500947 */ /* 0x000fec0003800000 */
[----:B------:R-:W-:-:S03]  /*132f0*/  UMOV UR4, 0xffffffff ;  /* 0xffffffff00047882 */ /* 0x000fc60000000000 */
[----:B------:R-:W-:Y:S05]  /*13300*/  BRA.DIV UR4, `(.L_x_476) ;  /* 0x0000003e04587947 */ /* 0x000fea000b800000 */
[----:B------:R-:W-:-:S13]  /*13310*/  ELECT P6, URZ, PT ;  /* 0x00000000003f782f */ /* 0x000fda00038c0000 */
.L_x_576:
[----:B------:R-:W-:Y:S05]  /*13320*/  @!P6 BRA `(.L_x_475) ;  /* 0x000000040040e947 */ /* 0x000fea0003800000 */
[----:B--2---:R-:W2:Y:S01]  /*13330*/  LDL R0, [R1+0x20] ;  /* 0x0000200001007983 */ /* 0x004ea20000100800 */
[----:B------:R-:W-:-:S04]  /*13340*/  ISETP.NE.U32.AND P0, PT, R2, RZ, PT ;  /* 0x000000ff0200720c */ /* 0x000fc80003f05070 */
[----:B------:R-:W-:Y:S01]  /*13350*/  ISETP.NE.AND.EX P0, PT, R3, RZ, PT, P0 ;  /* 0x000000ff0300720c */ /* 0x000fe20003f05300 */
[----:B--2---:R-:W-:-:S12]  /*13360*/  VIADD R0, R0, 0xffffffff ;  /* 0xffffffff00007836 */ /* 0x004fd80000000000 */
[----:B------:R-:W-:Y:S05]  /*13370*/  @!P0 BRA `(.L_x_477) ;  /* 0x0000000000448947 */ /* 0x000fea0003800000 */
[----:B------:R-:W2:Y:S01]  /*13380*/  LDC R7, c[0x0][0x43c] ;  /* 0x00010f00ff077b82 */ /* 0x000ea20000000800 */
[----:B------:R-:W-:Y:S01]  /*13390*/  ULDC.64 UR4, c[0x0][0x428] ;  /* 0x00010a0000047ab9 */ /* 0x000fe20000000a00 */
[----:B--2---:R-:W-:-:S13]  /*133a0*/  ISETP.NE.AND P0, PT, R7, 0x1, PT ;  /* 0x000000010700780c */ /* 0x004fda0003f05270 */
[----:B------:R-:W2:Y:S02]  /*133b0*/  @P0 LDC.64 R4, c[0x0][0x440] ;  /* 0x00011000ff040b82 */ /* 0x000ea40000000a00 */
[----:B--2---:R-:W-:-:S04]  /*133c0*/  @P0 IMAD.HI.U32 R6, R0, R4, RZ ;  /* 0x0000000400060227 */ /* 0x004fc800078e00ff */
[----:B------:R-:W-:Y:S01]  /*133d0*/  IMAD.MOV.U32 R4, RZ, RZ, R0 ;  /* 0x000000ffff047224 */ /* 0x000fe200078e0000 */
[----:B------:R-:W-:Y:S01]  /*133e0*/  @P0 SHF.R.U32.HI R4, RZ, R5, R6 ;  /* 0x00000005ff040219 */ /* 0x000fe20000011606 */
[----:B------:R-:W-:-:S04]  /*133f0*/  IMAD R6, R8, UR4, RZ ;  /* 0x0000000408067c24 */ /* 0x000fc8000f8e02ff */
[----:B------:R-:W-:Y:S02]  /*13400*/  IMAD.MOV R5, RZ, RZ, -R4 ;  /* 0x000000ffff057224 */ /* 0x000fe400078e0a04 */
[----:B------:R-:W-:Y:S02]  /*13410*/  IMAD R6, R26, UR5, R6 ;  /* 0x000000051a067c24 */ /* 0x000fe4000f8e0206 */
[----:B------:R-:W-:Y:S01]  /*13420*/  IMAD R0, R7, R5, R0 ;  /* 0x0000000507007224 */ /* 0x000fe200078e0200 */
[----:B------:R-:W-:-:S03]  /*13430*/  SHF.R.S32.HI R5, RZ, 0x1f, R4 ;  /* 0x0000001fff057819 */ /* 0x000fc60000011404 */
[----:B------:R-:W-:-:S04]  /*13440*/  IMAD.WIDE.U32 R4, R26, UR4, R4 ;  /* 0x000000041a047c25 */ /* 0x000fc8000f8e0004 */
[----:B------:R-:W-:Y:S01]  /*13450*/  IMAD.IADD R5, R5, 0x1, R6 ;  /* 0x0000000105057824 */ /* 0x000fe200078e0206 */
[----:B------:R-:W-:-:S04]  /*13460*/  LEA R2, P0, R4, R2, 0x2 ;  /* 0x0000000204027211 */ /* 0x000fc800078010ff */
[----:B------:R-:W-:-:S05]  /*13470*/  LEA.HI.X R3, R4, R3, R5, 0x2, P0 ;  /* 0x0000000304037211 */ /* 0x000fca00000f1405 */
[----:B------:R2:W5:Y:S04]  /*13480*/  LDG.E R17, desc[UR40][R2.64] ;  /* 0x0000002802117981 */ /* 0x000568000c1e1900 */
.L_x_477:
[----:B------:R-:W-:Y:S01]  /*13490*/  IMAD R4, R19, 0x8, R18 ;  /* 0x0000000813047824 */ /* 0x000fe200078e0212 */
[----:B--2---:R-:W-:Y:S01]  /*134a0*/  SHF.L.U32 R3, R28, 0x1f, RZ ;  /* 0x0000001f1c037819 */ /* 0x004fe200000006ff */
[----:B------:R-:W2:Y:S03]  /*134b0*/  S2R R2, SR_TID.X ;  /* 0x0000000000027919 */ /* 0x000ea60000002100 */
[----:B------:R-:W3:Y:S01]  /*134c0*/  SYNCS.PHASECHK.TRANS64.TRYWAIT P0, [R4+URZ+0x13280], R3 ;  /* 0x01328003040075a7 */ /* 0x000ee2000800017f */
[----:B--2---:R-:W-:-:S04]  /*134d0*/  LOP3.LUT R2, R2, 0x7f, RZ, 0xc0, !PT ;  /* 0x0000007f02027812 */ /* 0x004fc800078ec0ff */
[----:B------:R-:W-:Y:S01]  /*134e0*/  ISETP.NE.AND P1, PT, R2, RZ, PT ;  /* 0x000000ff0200720c */ /* 0x000fe20003f25270 */
[----:B---3--:R-:W-:-:S12]  /*134f0*/  @!P0 BRA `(.L_x_478) ;  /* 0x0000003800fc8947 */ /* 0x008fd80003800000 */
.L_x_577:
[----:B------:R-:W-:Y:S05]  /*13500*/  @P1 BRA `(.L_x_479) ;  /* 0x00000000001c1947 */ /* 0x000fea0003800000 */
[----:B------:R-:W3:Y:S02]  /*13510*/  S2R R2, SR_TID.X ;  /* 0x0000000000027919 */ /* 0x000ee40000002100 */
[----:B---3--:R-:W-:Y:S01]  /*13520*/  LOP3.LUT R5, R2, 0x1f, RZ, 0xc0, !PT ;  /* 0x0000001f02057812 */ /* 0x008fe200078ec0ff */
[----:B------:R-:W-:-:S03]  /*13530*/  IMAD.MOV.U32 R2, RZ, RZ, 0x2800 ;  /* 0x00002800ff027424 */ /* 0x000fc600078e00ff */
[----:B------:R-:W-:Y:S01]  /*13540*/  ISETP.NE.AND P0, PT, R5, RZ, PT ;  /* 0x000000ff0500720c */ /* 0x000fe20003f05270 */
[----:B------:R3:W-:-:S12]  /*13550*/  SYNCS.ARRIVE.TRANS64 RZ, [R4+URZ+0x13270], R2 ;  /* 0x0132700204ff79a7 */ /* 0x0007d8000800003f */
[----:B---3--:R-:W-:Y:S05]  /*13560*/  @!P0 BRA `(.L_x_479) ;  /* 0x0000000000048947 */ /* 0x008fea0003800000 */
[----:B------:R-:W-:Y:S01]  /*13570*/  BPT.TRAP 0x1 ;  /* 0x000000040000795c */ /* 0x000fe20000300000 */
.L_x_479:
[----:B------:R-:W3:Y:S01]  /*13580*/  LDL R5, [R1+0x8] ;  /* 0x0000080001057983 */ /* 0x000ee20000100800 */
[----:B------:R-:W-:Y:S01]  /*13590*/  IMAD R2, R19, 0x2800, R18 ;  /* 0x0000280013027824 */ /* 0x000fe200078e0212 */
[----:B------:R-:W-:Y:S01]  /*135a0*/  R2UR UR9, R4 ;  /* 0x00000000040972ca */ /* 0x000fe200000e0000 */
[----:B------:R-:W-:Y:S01]  /*135b0*/  UIADD3 UR4, UP0, UR38, 0x470, URZ ;  /* 0x0000047026047890 */ /* 0x000fe2000ff1e03f */
[----:B------:R-:W-:Y:S01]  /*135c0*/  R2UR UR12, R16 ;  /* 0x00000000100c72ca */ /* 0x000fe200000e0000 */
[----:B------:R-:W-:Y:S01]  /*135d0*/  UMOV UR6, 0x0 ;  /* 0x0000000000067882 */ /* 0x000fe20000000000 */
[----:B------:R-:W-:Y:S01]  /*135e0*/  R2UR UR8, R2 ;  /* 0x00000000020872ca */ /* 0x000fe200000e0000 */
[----:B------:R-:W-:Y:S01]  /*135f0*/  UIADD3.X UR5, URZ, UR39, URZ, UP0, !UPT ;  /* 0x000000273f057290 */ /* 0x000fe200087fe43f */
[----:B-----5:R-:W-:Y:S01]  /*13600*/  R2UR UR13, R17 ;  /* 0x00000000110d72ca */ /* 0x020fe200000e0000 */
[----:B------:R-:W-:Y:S01]  /*13610*/  UMOV UR7, 0x14f00000 ;  /* 0x14f0000000077882 */ /* 0x000fe20000000000 */
[----:B------:R-:W-:-:S05]  /*13620*/  UMOV UR10, URZ ;  /* 0x0000003f000a7c82 */ /* 0x000fca0008000000 */
[----:B------:R-:W-:-:S04]  /*13630*/  UIADD3 UR9, UR9, 0x13270, URZ ;  /* 0x0001327009097890 */ /* 0x000fc8000fffe03f */
[----:B------:R-:W-:Y:S01]  /*13640*/  UIADD3 UR8, UR8, 0x6000, URZ ;  /* 0x0000600008087890 */ /* 0x000fe2000fffe03f */
[----:B---3--:R-:W-:-:S05]  /*13650*/  IMAD R0, R0, 0xa0, R5 ;  /* 0x000000a000007824 */ /* 0x008fca00078e0205 */
[----:B------:R-:W-:-:S13]  /*13660*/  R2UR UR11, R0 ;  /* 0x00000000000b72ca */ /* 0x000fda00000e0000 */
[----:B------:R3:W-:Y:S01]  /*13670*/  UTMALDG.4D [UR8], [UR4], desc[UR6] ;  /* 0x00000608040075b4 */ /* 0x0007e20008019000 */
[----:B------:R-:W4:Y:S02]  /*13680*/  SYNCS.PHASECHK.TRANS64.TRYWAIT P0, [R4+URZ+0x13240], R3 ;  /* 0x01324003040075a7 */ /* 0x000f24000800017f */
[----:B---34-:R-:W-:Y:S05]  /*13690*/  @!P0 BRA `(.L_x_480) ;  /* 0x0000003800a88947 */ /* 0x018fea0003800000 */
.L_x_578:
        /* <DEDUP_REMOVED lines=8> */
.L_x_481:
        /* <DEDUP_REMOVED lines=8> */
[----:B------:R-:W-:Y:S01]  /*137a0*/  R2UR UR13, R17 ;  /* 0x00000000110d72ca */ /* 0x000fe200000e0000 */
[----:B------:R-:W-:Y:S01]  /*137b0*/  UMOV UR10, URZ ;  /* 0x0000003f000a7c82 */ /* 0x000fe20008000000 */
[----:B------:R-:W-:-:S02]  /*137c0*/  PLOP3.LUT P0, PT, PT, PT, PT, 0x80, 0x0 ;  /* 0x000000000000781c */ /* 0x000fc40003f0f070 */
[----:B------:R-:W-:Y:S01]  /*137d0*/  LOP3.LUT R22, R22, 0xfffffffe, RZ, 0xc0, !PT ;  /* 0xfffffffe16167812 */ /* 0x000fe200078ec0ff */
[----:B------:R-:W-:Y:S02]  /*137e0*/  UIADD3 UR8, UR8, 0xe000, URZ ;  /* 0x0000e00008087890 */ /* 0x000fe4000fffe03f */
[----:B------:R-:W-:-:S08]  /*137f0*/  UIADD3 UR9, UR9, 0x13230, URZ ;  /* 0x0001323009097890 */ /* 0x000fd0000fffe03f */
[----:B------:R-:W-:Y:S01]  /*13800*/  @P0 LOP3.LUT R22, R22, 0x1, RZ, 0xfc, !PT ;  /* 0x0000000116160812 */ /* 0x000fe200078efcff */
[----:B------:R4:W-:Y:S02]  /*13810*/  UTMALDG.4D [UR8], [UR4], desc[UR6] ;  /* 0x00000608040075b4 */ /* 0x0009e40008019000 */
[----:B----4-:R-:W-:-:S04]  /*13820*/  NOP ;  /* 0x0000000000007918 */ /* 0x010fc80000000000 */
.L_x_475:
[----:B--23--:R-:W2:Y:S04]  /*13830*/  LDL.LU R4, [R1+0x18] ;  /* 0x0000180001047983 */ /* 0x00cea80000300800 */
[----:B------:R-:W3:Y:S04]  /*13840*/  LDL.LU R6, [R1+0x14] ;  /* 0x0000140001067983 */ /* 0x000ee80000300800 */
[----:B------:R-:W4:Y:S01]  /*13850*/  LDL.LU R3, [R1+0x30] ;  /* 0x0000300001037983 */ /* 0x000f220000300800 */
[----:B------:R-:W-:Y:S05]  /*13860*/  WARPSYNC.ALL ;  /* 0x0000000000007948 */ /* 0x000fea0003800000 */
[----:B------:R-:W-:Y:S01]  /*13870*/  ULDC.64 UR6, c[0x0][0xa00] ;  /* 0x0002800000067ab9 */ /* 0x000fe20000000a00 */
[----:B------:R-:W-:Y:S01]  /*13880*/  ULDC.64 UR4, c[0x0][0x298] ;  /* 0x0000a60000047ab9 */ /* 0x000fe20000000a00 */
[----:B------:R-:W-:Y:S01]  /*13890*/  VIADD R0, R18, 0xb000 ;  /* 0x0000b00012007836 */ /* 0x000fe20000000000 */
[----:B------:R-:W-:Y:S01]  /*138a0*/  BAR.SYNC.DEFER_BLOCKING 0x8, 0x200 ;  /* 0x0208000000007b1d */ /* 0x000fe20000010000 */
[----:B------:R-:W-:-:S03]  /*138b0*/  ISETP.NE.U32.AND P0, PT, RZ, UR6, PT ;  /* 0x00000006ff007c0c */ /* 0x000fc6000bf05070 */
[----:B------:R-:W-:Y:S02]  /*138c0*/  LOP3.LUT P1, RZ, R0, 0x1bf, RZ, 0xc0, !PT ;  /* 0x000001bf00ff7812 */ /* 0x000fe4000782c0ff */
[----:B------:R-:W-:Y:S01]  /*138d0*/  ISETP.NE.AND.EX P0, PT, RZ, UR7, PT, P0 ;  /* 0x00000007ff007c0c */ /* 0x000fe2000bf05300 */
[----:B------:R-:W-:Y:S01]  /*138e0*/  BSSY B6, `(.L_x_482) ;  /* 0x000001d000067945 */ /* 0x000fe20003800000 */
[----:B--2---:R-:W-:Y:S02]  /*138f0*/  SHF.R.S32.HI R2, RZ, 0x1f, R4 ;  /* 0x0000001fff027819 */ /* 0x004fe40000011404 */
[----:B---3--:R-:W-:-:S03]  /*13900*/  SEL R6, R6, RZ, !P0 ;  /* 0x000000ff06067207 */ /* 0x008fc60004000000 */
[----:B------:R-:W-:-:S04]  /*13910*/  IMAD R2, R2, UR4, RZ ;  /* 0x0000000402027c24 */ /* 0x000fc8000f8e02ff */
[C---:B------:R-:W-:Y:S01]  /*13920*/  IMAD R0, R4.reuse, UR5, R2 ;  /* 0x0000000504007c24 */ /* 0x040fe2000f8e0202 */
[----:B----4-:R-:W-:Y:S01]  /*13930*/  SEL R2, R3, RZ, !P0 ;  /* 0x000000ff03027207 */ /* 0x010fe20004000000 */
[----:B------:R-:W-:-:S04]  /*13940*/  IMAD.WIDE.U32 R4, R4, UR4, RZ ;  /* 0x0000000404047c25 */ /* 0x000fc8000f8e00ff */
[----:B------:R-:W-:Y:S01]  /*13950*/  IMAD.IADD R0, R5, 0x1, R0 ;  /* 0x0000000105007824 */ /* 0x000fe200078e0200 */
[----:B------:R2:W-:Y:S04]  /*13960*/  STL.64 [R1+0x28], R4 ;  /* 0x0000280401007387 */ /* 0x0005e80000100a00 */
[----:B------:R2:W-:Y:S04]  /*13970*/  STL [R1+0x14], R6 ;  /* 0x0000140601007387 */ /* 0x0005e80000100800 */
[----:B------:R2:W-:Y:S04]  /*13980*/  STL [R1+0x30], R2 ;  /* 0x0000300201007387 */ /* 0x0005e80000100800 */
[----:B------:R2:W-:Y:S01]  /*13990*/  STL [R1+0x18], R0 ;  /* 0x0000180001007387 */ /* 0x0005e20000100800 */
[----:B------:R-:W-:Y:S05]  /*139a0*/  @!P1 BRA `(.L_x_483) ;  /* 0x0000000000409947 */ /* 0x000fea0003800000 */
[----:B--2---:R-:W-:Y:S01]  /*139b0*/  MOV R2, 0x0 ;  /* 0x0000000000027802 */ /* 0x004fe20000000f00 */
        /* <DEDUP_REMOVED lines=8> */
[----:B------:R-:W-:Y:S02]  /*13a40*/  IMAD.U32 R10, RZ, RZ, UR8 ;  /* 0x00000008ff0a7e24 */ /* 0x000fe4000f8e00ff */
[----:B-1----:R-:W-:Y:S02]  /*13a50*/  IMAD.U32 R11, RZ, RZ, UR9 ;  /* 0x00000009ff0b7e24 */ /* 0x002fe4000f8e00ff */
[----:B0-----:R-:W-:Y:S02]  /*13a60*/  IMAD.MOV.U32 R8, RZ, RZ, 0x70 ;  /* 0x00000070ff087424 */ /* 0x001fe400078e00ff */
[----:B------:R-:W-:Y:S02]  /*13a70*/  IMAD.MOV.U32 R12, RZ, RZ, 0x1 ;  /* 0x00000001ff0c7424 */ /* 0x000fe400078e00ff */
[----:B------:R-:W-:-:S07]  /*13a80*/  IMAD.MOV.U32 R13, RZ, RZ, RZ ;  /* 0x000000ffff0d7224 */ /* 0x000fce00078e00ff */
[----:B------:R-:W-:-:S07]  /*13a90*/  LEPC R20, `(.L_x_483) ;  /* 0x000000001014794e */ /* 0x000fce0000000000 */
[----:B--2---:R-:W-:Y:S05]  /*13aa0*/  CALL.ABS.NOINC R2 ;  /* 0x0000000002007343 */ /* 0x004fea0003c00000 */
.L_x_483:
[----:B------:R-:W-:Y:S05]  /*13ab0*/  BSYNC B6 ;  /* 0x0000000000067941 */ /* 0x000fea0003800000 */
.L_x_482:
[----:B------:R-:W3:Y:S01]  /*13ac0*/  LDL.LU R20, [R1+0x18] ;  /* 0x0000180001147983 */ /* 0x000ee20000300800 */
[----:B------:R-:W4:Y:S01]  /*13ad0*/  LDC R9, c[0x0][0x448] ;  /* 0x00011200ff097b82 */ /* 0x000f220000000800 */
[----:B------:R-:W-:Y:S01]  /*13ae0*/  ULDC.64 UR4, c[0x0][0x2d8] ;  /* 0x0000b60000047ab9 */ /* 0x000fe20000000a00 */
[----:B------:R-:W-:Y:S01]  /*13af0*/  ULDC.64 UR6, c[0x0][0x2e0] ;  /* 0x0000b80000067ab9 */ /* 0x000fe20000000a00 */
[----:B--2---:R-:W3:Y:S01]  /*13b00*/  LDL.LU.64 R2, [R1+0x28] ;  /* 0x0000280001027983 */ /* 0x004ee20000300a00 */
[----:B------:R-:W-:-:S03]  /*13b10*/  ULDC.64 UR8, c[0x0][0x280] ;  /* 0x0000a00000087ab9 */ /* 0x000fc60000000a00 */
[----:B------:R-:W2:Y:S04]  /*13b20*/  LDL.LU R21, [R1+0x30] ;  /* 0x0000300001157983 */ /* 0x000ea80000300800 */
[----:B------:R-:W2:Y:S04]  /*13b30*/  LDL.LU R4, [R1+0x14] ;  /* 0x0000140001047983 */ /* 0x000ea80000300800 */
[----:B------:R0:W5:Y:S01]  /*13b40*/  LDL R10, [R1+0x34] ;  /* 0x00003400010a7983 */ /* 0x0001620000100800 */
[----:B----4-:R-:W-:-:S13]  /*13b50*/  ISETP.NE.AND P0, PT, R9, 0x1, PT ;  /* 0x000000010900780c */ /* 0x010fda0003f05270 */
[----:B------:R-:W4:Y:S08]  /*13b60*/  @P0 LDC R5, c[0x0][0x450] ;  /* 0x00011400ff050b82 */ /* 0x000f300000000800 */
[----:B0-----:R-:W0:Y:S01]  /*13b70*/  @P0 LDC R8, c[0x0][0x450] ;  /* 0x00011400ff080b82 */ /* 0x001e220000000800 */
[----:B---3--:R-:W-:Y:S02]  /*13b80*/  IMAD.MOV.U32 R3, RZ, RZ, R20 ;  /* 0x000000ffff037224 */ /* 0x008fe400078e0014 */
[----:B------:R-:W3:Y:S01]  /*13b90*/  S2R R20, SR_TID.X ;  /* 0x0000000000147919 */ /* 0x000ee20000002100 */
[----:B------:R-:W-:-:S04]  /*13ba0*/  IMAD.WIDE.U32 R2, R16, UR4, R2 ;  /* 0x0000000410027c25 */ /* 0x000fc8000f8e0002 */
[----:B------:R-:W-:Y:S01]  /*13bb0*/  IMAD R3, R16, UR5, R3 ;  /* 0x0000000510037c24 */ /* 0x000fe2000f8e0203 */
[----:B------:R-:W-:Y:S01]  /*13bc0*/  ULDC.64 UR4, c[0x0][0x2d0] ;  /* 0x0000b40000047ab9 */ /* 0x000fe20000000a00 */
[----:B--2---:R-:W-:Y:S02]  /*13bd0*/  IMAD R0, R21, UR6, RZ ;  /* 0x0000000615007c24 */ /* 0x004fe4000f8e02ff */
[----:B------:R-:W-:-:S04]  /*13be0*/  IMAD.WIDE.U32 R2, R4, UR6, R2 ;  /* 0x0000000604027c25 */ /* 0x000fc8000f8e0002 */
[----:B------:R-:W-:Y:S01]  /*13bf0*/  IMAD R0, R4, UR7, R0 ;  /* 0x0000000704007c24 */ /* 0x000fe2000f8e0200 */
[----:B------:R-:W-:Y:S01]  /*13c00*/  ULDC.64 UR6, c[0x0][0x2c8] ;  /* 0x0000b20000067ab9 */ /* 0x000fe20000000a00 */
[----:B------:R-:W2:Y:S02]  /*13c10*/  @P0 LDC R4, c[0x0][0x44c] ;  /* 0x00011300ff040b82 */ /* 0x000ea40000000800 */
[----:B------:R-:W-:Y:S01]  /*13c20*/  IMAD.IADD R3, R3, 0x1, R0 ;  /* 0x0000000103037824 */ /* 0x000fe200078e0200 */
[C---:B---3--:R-:W-:Y:S01]  /*13c30*/  LOP3.LUT R21, R20.reuse, 0x7f, RZ, 0xc0, !PT ;  /* 0x0000007f14157812 */ /* 0x048fe200078ec0ff */
[----:B------:R-:W-:-:S03]  /*13c40*/  IMAD.SHL.U32 R20, R20, 0x20, RZ ;  /* 0x0000002014147824 */ /* 0x000fc600078e00ff */
[----:B------:R-:W-:-:S04]  /*13c50*/  SHF.R.U32.HI R21, RZ, 0x2, R21 ;  /* 0x00000002ff157819 */ /* 0x000fc80000011615 */
[----:B------:R-:W-:-:S05]  /*13c60*/  LOP3.LUT R20, R21, 0x60, R20, 0xf8, !PT ;  /* 0x0000006015147812 */ /* 0x000fca00078ef814 */
[----:B------:R-:W-:-:S04]  /*13c70*/  IMAD R6, R25, 0xc0, R20 ;  /* 0x000000c019067824 */ /* 0x000fc800078e0214 */
[----:B--2---:R-:W-:-:S04]  /*13c80*/  @P0 IMAD.HI.U32 R0, R6, R4, RZ ;  /* 0x0000000406000227 */ /* 0x004fc800078e00ff */
[----:B------:R-:W-:Y:S01]  /*13c90*/  IMAD.MOV.U32 R4, RZ, RZ, R6 ;  /* 0x000000ffff047224 */ /* 0x000fe200078e0006 */
[----:B----4-:R-:W-:-:S04]  /*13ca0*/  @P0 SHF.R.U32.HI R4, RZ, R5, R0 ;  /* 0x00000005ff040219 */ /* 0x010fc80000011600 */
[----:B------:R-:W-:-:S05]  /*13cb0*/  SHF.R.S32.HI R0, RZ, 0x1f, R4 ;  /* 0x0000001fff007819 */ /* 0x000fca0000011404 */
[----:B------:R-:W-:-:S04]  /*13cc0*/  IMAD R0, R0, UR4, RZ ;  /* 0x0000000400007c24 */ /* 0x000fc8000f8e02ff */
[C---:B------:R-:W-:Y:S02]  /*13cd0*/  IMAD R7, R4.reuse, UR5, R0 ;  /* 0x0000000504077c24 */ /* 0x040fe4000f8e0200 */
[----:B------:R-:W-:Y:S02]  /*13ce0*/  IMAD.MOV R0, RZ, RZ, -R4 ;  /* 0x000000ffff007224 */ /* 0x000fe400078e0a04 */
[----:B------:R-:W-:-:S04]  /*13cf0*/  IMAD.WIDE.U32 R4, R4, UR4, R2 ;  /* 0x0000000404047c25 */ /* 0x000fc8000f8e0002 */
[----:B------:R-:W-:Y:S02]  /*13d00*/  IMAD R0, R9, R0, R6 ;  /* 0x0000000009007224 */ /* 0x000fe400078e0206 */
[----:B------:R-:W-:-:S03]  /*13d10*/  IMAD.IADD R5, R5, 0x1, R7 ;  /* 0x0000000105057824 */ /* 0x000fc600078e0207 */
[----:B------:R-:W-:Y:S01]  /*13d20*/  SHF.R.S32.HI R7, RZ, 0x1f, R0 ;  /* 0x0000001fff077819 */ /* 0x000fe20000011400 */
[----:B------:R-:W-:-:S04]  /*13d30*/  IMAD.WIDE.U32 R4, R0, UR6, R4 ;  /* 0x0000000600047c25 */ /* 0x000fc8000f8e0004 */
[----:B------:R-:W-:-:S04]  /*13d40*/  IMAD R7, R7, UR6, RZ ;  /* 0x0000000607077c24 */ /* 0x000fc8000f8e02ff */
[----:B------:R-:W-:Y:S01]  /*13d50*/  IMAD R7, R0, UR7, R7 ;  /* 0x0000000700077c24 */ /* 0x000fe2000f8e0207 */
[----:B------:R-:W-:-:S04]  /*13d60*/  IADD3 R0, P1, R4, UR8, RZ ;  /* 0x0000000804007c10 */ /* 0x000fc8000ff3e0ff */
[----:B------:R-:W-:Y:S02]  /*13d70*/  IADD3.X R4, R5, UR9, R7, P1, !PT ;  /* 0x0000000905047c10 */ /* 0x000fe40008ffe407 */
[----:B------:R-:W2:Y:S01]  /*13d80*/  @P0 LDC R7, c[0x0][0x44c] ;  /* 0x00011300ff070b82 */ /* 0x000ea20000000800 */
[----:B------:R-:W-:Y:S01]  /*13d90*/  VIADD R5, R6, 0x80 ;  /* 0x0000008006057836 */ /* 0x000fe20000000000 */
[----:B------:R-:W3:Y:S03]  /*13da0*/  S2R R21, SR_TID.X ;  /* 0x0000000000157919 */ /* 0x000ee60000002100 */
[----:B------:R-:W-:Y:S02]  /*13db0*/  IMAD.MOV.U32 R6, RZ, RZ, R5 ;  /* 0x000000ffff067224 */ /* 0x000fe400078e0005 */
[----:B--2---:R-:W-:-:S05]  /*13dc0*/  @P0 IMAD.HI.U32 R7, R5, R7, RZ ;  /* 0x0000000705070227 */ /* 0x004fca00078e00ff */
[----:B0-----:R-:W-:-:S05]  /*13dd0*/  @P0 SHF.R.U32.HI R6, RZ, R8, R7 ;  /* 0x00000008ff060219 */ /* 0x001fca0000011607 */
[----:B------:R-:W-:-:S04]  /*13de0*/  IMAD.MOV R7, RZ, RZ, -R6 ;  /* 0x000000ffff077224 */ /* 0x000fc800078e0a06 */
[----:B------:R-:W-:Y:S01]  /*13df0*/  IMAD R5, R9, R7, R5 ;  /* 0x0000000709057224 */ /* 0x000fe200078e0205 */
[----:B------:R-:W-:Y:S01]  /*13e00*/  SHF.R.S32.HI R7, RZ, 0x1f, R6 ;  /* 0x0000001fff077819 */ /* 0x000fe20000011406 */
[----:B------:R-:W-:-:S04]  /*13e10*/  IMAD.WIDE.U32 R2, R6, UR4, R2 ;  /* 0x0000000406027c25 */ /* 0x000fc8000f8e0002 */
[----:B------:R-:W-:Y:S01]  /*13e20*/  IMAD R7, R7, UR4, RZ ;  /* 0x0000000407077c24 */ /* 0x000fe2000f8e02ff */
[----:B------:R-:W-:-:S03]  /*13e30*/  ULDC UR4, c[0x0][0x2b8] ;  /* 0x0000ae0000047ab9 */ /* 0x000fc60000000800 */
[----:B------:R-:W-:Y:S01]  /*13e40*/  IMAD R7, R6, UR5, R7 ;  /* 0x0000000506077c24 */ /* 0x000fe2000f8e0207 */
[----:B------:R-:W-:Y:S01]  /*13e50*/  SHF.R.S32.HI R6, RZ, 0x1f, R5 ;  /* 0x0000001fff067819 */ /* 0x000fe20000011405 */
[----:B---3--:R-:W-:Y:S02]  /*13e60*/  IMAD.SHL.U32 R20, R21, 0x10, RZ ;  /* 0x0000001015147824 */ /* 0x008fe400078e00ff */
[----:B------:R-:W-:Y:S02]  /*13e70*/  IMAD.IADD R3, R3, 0x1, R7 ;  /* 0x0000000103037824 */ /* 0x000fe400078e0207 */
[----:B------:R-:W-:Y:S02]  /*13e80*/  IMAD R6, R6, UR6, RZ ;  /* 0x0000000606067c24 */ /* 0x000fe4000f8e02ff */
[----:B------:R-:W-:Y:S01]  /*13e90*/  IMAD.WIDE.U32 R2, R5, UR6, R2 ;  /* 0x0000000605027c25 */ /* 0x000fe2000f8e0002 */
[----:B------:R-:W-:-:S03]  /*13ea0*/  LOP3.LUT R20, R20, 0x30, RZ, 0xc0, !PT ;  /* 0x0000003014147812 */ /* 0x000fc600078ec0ff */
[----:B------:R-:W-:Y:S01]  /*13eb0*/  IMAD R6, R5, UR7, R6 ;  /* 0x0000000705067c24 */ /* 0x000fe2000f8e0206 */
[----:B------:R-:W-:Y:S02]  /*13ec0*/  IADD3 R2, P1, R2, UR8, RZ ;  /* 0x0000000802027c10 */ /* 0x000fe4000ff3e0ff */
[----:B------:R-:W-:Y:S01]  /*13ed0*/  ISETP.GE.AND P0, PT, R20, UR4, PT ;  /* 0x0000000414007c0c */ /* 0x000fe2000bf06270 */
[----:B------:R-:W-:Y:S01]  /*13ee0*/  UMOV UR4, 0xffffffff ;  /* 0xffffffff00047882 */ /* 0x000fe20000000000 */
[----:B------:R-:W-:Y:S02]  /*13ef0*/  LOP3.LUT R21, R21, 0x7f, RZ, 0xc0, !PT ;  /* 0x0000007f15157812 */ /* 0x000fe400078ec0ff */
[----:B------:R-:W-:Y:S02]  /*13f00*/  IADD3.X R3, R3, UR9, R6, P1, !PT ;  /* 0x0000000903037c10 */ /* 0x000fe40008ffe406 */
[----:B------:R-:W-:Y:S01]  /*13f10*/  SHF.R.U32.HI R21, RZ, 0x2, R21 ;  /* 0x00000002ff157819 */ /* 0x000fe20000011615 */
[----:B------:R-:W-:Y:S06]  /*13f20*/  BRA.DIV UR4, `(.L_x_484) ;  /* 0x0000003204987947 */ /* 0x000fec000b800000 */
[----:B------:R-:W2:Y:S01]  /*13f30*/  LDL.LU R6, [R1+0x3c] ;  /* 0x00003c0001067983 */ /* 0x000ea20000300800 */
[----:B------:R-:W-:-:S03]  /*13f40*/  IMAD R25, R25, 0xc0, R21 ;  /* 0x000000c019197824 */ /* 0x000fc600078e0215 */
[----:B------:R-:W0:Y:S04]  /*13f50*/  SHFL.IDX PT, R7, R0, RZ, 0x1c1f ;  /* 0x001c1fff00077589 */ /* 0x000e2800000e0000 */
[----:B------:R-:W-:Y:S04]  /*13f60*/  SHFL.IDX PT, R8, R2, RZ, 0x1c1f ;  /* 0x001c1fff02087589 */ /* 0x000fe800000e0000 */
[----:B------:R-:W-:Y:S01]  /*13f70*/  SHFL.IDX PT, R2, R2, 0x1, 0x1c1f ;  /* 0x003c1f0002027f89 */ /* 0x000fe200000e0000 */
[----:B--2---:R-:W-:-:S03]  /*13f80*/  IMAD R5, R6, R9, RZ ;  /* 0x0000000906057224 */ /* 0x004fc600078e02ff */
[----:B------:R-:W2:Y:S02]  /*13f90*/  SHFL.IDX PT, R6, R4, RZ, 0x1c1f ;  /* 0x001c1fff04067589 */ /* 0x000ea400000e0000 */
[----:B------:R-:W-:-:S13]  /*13fa0*/  ISETP.GE.AND P1, PT, R25, R5, PT ;  /* 0x000000051900720c */ /* 0x000fda0003f26270 */
[----:B0-----:R-:W-:-:S05]  /*13fb0*/  @!P1 IADD3 R7, P2, R20, R7, RZ ;  /* 0x0000000714079210 */ /* 0x001fca0007f5e0ff */
[----:B--2---:R-:W-:-:S05]  /*13fc0*/  @!P1 IMAD.X R6, RZ, RZ, R6, P2 ;  /* 0x000000ffff069224 */ /* 0x004fca00010e0606 */
[----:B------:R-:W-:-:S04]  /*13fd0*/  @!P1 LOP3.LUT R7, R7, R6, RZ, 0x3c, !PT ;  /* 0x0000000607079212 */ /* 0x000fc800078e3cff */
[----:B------:R-:W-:-:S04]  /*13fe0*/  @!P1 LOP3.LUT R6, R7, R6, RZ, 0x3c, !PT ;  /* 0x0000000607069212 */ /* 0x000fc800078e3cff */
[----:B------:R-:W-:-:S05]  /*13ff0*/  @!P1 LOP3.LUT R7, R7, R6, RZ, 0x3c, !PT ;  /* 0x0000000607079212 */ /* 0x000fca00078e3cff */
[----:B-----5:R0:W-:Y:S02]  /*14000*/  @!P1 LDGSTS.E.BYPASS.LTC128B.128 [R10+0xb000], desc[UR40][R6.64], !P0 ;  /* 0x0b000000060a9fae */ /* 0x0201e4000c101d68 */
[----:B0-----:R-:W-:Y:S02]  /*14010*/  VIADD R6, R25, 0x20 ;  /* 0x0000002019067836 */ /* 0x001fe40000000000 */
[----:B------:R-:W0:Y:S03]  /*14020*/  SHFL.IDX PT, R7, R0, 0x1, 0x1c1f ;  /* 0x003c1f0000077f89 */ /* 0x000e2600000e0000 */
[----:B------:R-:W-:Y:S02]  /*14030*/  ISETP.GE.AND P1, PT, R6, R5, PT ;  /* 0x000000050600720c */ /* 0x000fe40003f26270 */
[----:B------:R-:W2:Y:S11]  /*14040*/  SHFL.IDX PT, R6, R4, 0x1, 0x1c1f ;  /* 0x003c1f0004067f89 */ /* 0x000eb600000e0000 */
[----:B0-----:R-:W-:-:S05]  /*14050*/  @!P1 IADD3 R7, P2, R20, R7, RZ ;  /* 0x0000000714079210 */ /* 0x001fca0007f5e0ff */
[----:B--2---:R-:W-:-:S05]  /*14060*/  @!P1 IMAD.X R6, RZ, RZ, R6, P2 ;  /* 0x000000ffff069224 */ /* 0x004fca00010e0606 */
[----:B------:R-:W-:-:S04]  /*14070*/  @!P1 LOP3.LUT R7, R7, R6, RZ, 0x3c, !PT ;  /* 0x0000000607079212 */ /* 0x000fc800078e3cff */
[----:B------:R-:W-:-:S04]  /*14080*/  @!P1 LOP3.LUT R6, R7, R6, RZ, 0x3c, !PT ;  /* 0x0000000607069212 */ /* 0x000fc800078e3cff */
[----:B------:R-:W-:-:S05]  /*14090*/  @!P1 LOP3.LUT R7, R7, R6, RZ, 0x3c, !PT ;  /* 0x0000000607079212 */ /* 0x000fca00078e3cff */
[----:B------:R0:W-:Y:S02]  /*140a0*/  @!P1 LDGSTS.E.BYPASS.LTC128B.128 [R10+0xb800], desc[UR40][R6.64], !P0 ;  /* 0x0b800000060a9fae */ /* 0x0001e4000c101d68 */
[----:B0-----:R-:W-:Y:S02]  /*140b0*/  VIADD R6, R25, 0x40 ;  /* 0x0000004019067836 */ /* 0x001fe40000000000 */
[----:B------:R-:W0:Y:S03]  /*140c0*/  SHFL.IDX PT, R7, R0, 0x2, 0x1c1f ;  /* 0x005c1f0000077f89 */ /* 0x000e2600000e0000 */
[----:B------:R-:W-:Y:S02]  /*140d0*/  ISETP.GE.AND P1, PT, R6, R5, PT ;  /* 0x000000050600720c */ /* 0x000fe40003f26270 */
[----:B------:R-:W2:Y:S04]  /*140e0*/  SHFL.IDX PT, R6, R4, 0x2, 0x1c1f ;  /* 0x005c1f0004067f89 */ /* 0x000ea800000e0000 */
[----:B------:R-:W-:Y:S07]  /*140f0*/  SHFL.IDX PT, R4, R4, 0x3, 0x1c1f ;  /* 0x007c1f0004047f89 */ /* 0x000fee00000e0000 */
[----:B0-----:R-:W-:-:S05]  /*14100*/  @!P1 IADD3 R7, P2, R20, R7, RZ ;  /* 0x0000000714079210 */ /* 0x001fca0007f5e0ff */
[----:B--2---:R-:W-:-:S05]  /*14110*/  @!P1 IMAD.X R6, RZ, RZ, R6, P2 ;  /* 0x000000ffff069224 */ /* 0x004fca00010e0606 */
[----:B------:R-:W-:-:S04]  /*14120*/  @!P1 LOP3.LUT R7, R7, R6, RZ, 0x3c, !PT ;  /* 0x0000000607079212 */ /* 0x000fc800078e3cff */
[----:B------:R-:W-:-:S04]  /*14130*/  @!P1 LOP3.LUT R6, R7, R6, RZ, 0x3c, !PT ;  /* 0x0000000607069212 */ /* 0x000fc800078e3cff */
[----:B------:R-:W-:-:S05]  /*14140*/  @!P1 LOP3.LUT R7, R7, R6, RZ, 0x3c, !PT ;  /* 0x0000000607079212 */ /* 0x000fca00078e3cff */
[----:B------:R0:W-:Y:S04]  /*14150*/  @!P1 LDGSTS.E.BYPASS.LTC128B.128 [R10+0xc000], desc[UR40][R6.64], !P0 ;  /* 0x0c000000060a9fae */ /* 0x0001e8000c101d68 */
[----:B0-----:R0:W2:Y:S02]  /*14160*/  SHFL.IDX PT, R6, R0, 0x3, 0x1c1f ;  /* 0x007c1f0000067f89 */ /* 0x0010a400000e0000 */
[----:B0-----:R-:W-:-:S05]  /*14170*/  VIADD R0, R25, 0x80 ;  /* 0x0000008019007836 */ /* 0x001fca0000000000 */
[----:B------:R-:W-:Y:S01]  /*14180*/  ISETP.GE.AND P2, PT, R0, R5, PT ;  /* 0x000000050000720c */ /* 0x000fe20003f46270 */
[----:B------:R-:W-:-:S05]  /*14190*/  VIADD R0, R25, 0x60 ;  /* 0x0000006019007836 */ /* 0x000fca0000000000 */
[----:B------:R-:W-:Y:S02]  /*141a0*/  ISETP.GE.AND P1, PT, R0, R5, PT ;  /* 0x000000050000720c */ /* 0x000fe40003f26270 */
[----:B------:R-:W0:Y:S04]  /*141b0*/  SHFL.IDX PT, R0, R3, RZ, 0x1c1f ;  /* 0x001c1fff03007589 */ /* 0x000e2800000e0000 */
[----:B------:R-:W3:Y:S07]  /*141c0*/  SHFL.IDX PT, R3, R3, 0x1, 0x1c1f ;  /* 0x003c1f0003037f89 */ /* 0x000eee00000e0000 */
[----:B--2---:R-:W-:-:S05]  /*141d0*/  @!P1 IADD3 R6, P3, R20, R6, RZ ;  /* 0x0000000614069210 */ /* 0x004fca0007f7e0ff */
[----:B------:R-:W-:-:S04]  /*141e0*/  @!P1 IMAD.X R4, RZ, RZ, R4, P3 ;  /* 0x000000ffff049224 */ /* 0x000fc800018e0604 */
[----:B------:R-:W-:-:S05]  /*141f0*/  @!P1 IMAD.MOV.U32 R7, RZ, RZ, R4 ;  /* 0x000000ffff079224 */ /* 0x000fca00078e0004 */
[----:B------:R2:W-:Y:S02]  /*14200*/  @!P1 LDGSTS.E.BYPASS.LTC128B.128 [R10+0xc800], desc[UR40][R6.64], !P0 ;  /* 0x0c800000060a9fae */ /* 0x0005e4000c101d68 */
[----:B--2---:R-:W-:-:S05]  /*14210*/  @!P2 IADD3 R6, P1, R20, R8, RZ ;  /* 0x000000081406a210 */ /* 0x004fca0007f3e0ff */
[----:B0-----:R-:W-:-:S04]  /*14220*/  @!P2 IMAD.X R0, RZ, RZ, R0, P1 ;  /* 0x000000ffff00a224 */ /* 0x001fc800008e0600 */
[----:B------:R-:W-:-:S05]  /*14230*/  @!P2 IMAD.MOV.U32 R7, RZ, RZ, R0 ;  /* 0x000000ffff07a224 */ /* 0x000fca00078e0000 */
[----:B---3--:R0:W-:Y:S02]  /*14240*/  @!P2 LDGSTS.E.BYPASS.LTC128B.128 [R10+0xd000], desc[UR40][R6.64], !P0 ;  /* 0x0d000000060aafae */ /* 0x0081e4000c101d68 */
.L_x_591:
[----:B------:R-:W-:-:S05]  /*14250*/  VIADD R25, R25, 0xa0 ;  /* 0x000000a019197836 */ /* 0x000fca0000000000 */
[----:B------:R-:W-:-:S13]  /*14260*/  ISETP.GE.AND P1, PT, R25, R5, PT ;  /* 0x000000051900720c */ /* 0x000fda0003f26270 */
[----:B------:R-:W-:-:S05]  /*14270*/  @!P1 IADD3 R2, P2, R20, R2, RZ ;  /* 0x0000000214029210 */ /* 0x000fca0007f5e0ff */
[----:B------:R-:W-:-:S05]  /*14280*/  @!P1 IMAD.X R3, RZ, RZ, R3, P2 ;  /* 0x000000ffff039224 */ /* 0x000fca00010e0603 */
[----:B------:R-:W-:Y:S01]  /*14290*/  @!PT LDS RZ, [RZ] ;  /* 0x00000000fffff984 */ /* 0x000fe20000000800 */
[----:B------:R-:W-:Y:S01]  /*142a0*/  @!PT LDS RZ, [RZ] ;  /* 0x00000000fffff984 */ /* 0x000fe20000000800 */
[----:B------:R-:W-:Y:S01]  /*142b0*/  @!PT LDS RZ, [RZ] ;  /* 0x00000000fffff984 */ /* 0x000fe20000000800 */
[----:B------:R2:W-:Y:S01]  /*142c0*/  @!P1 LDGSTS.E.BYPASS.LTC128B.128 [R10+0xd800], desc[UR40][R2.64], !P0 ;  /* 0x0d800000020a9fae */ /* 0x0005e2000c101d68 */
[----:B------:R-:W-:Y:S01]  /*142d0*/  PLOP3.LUT P0, PT, PT, PT, PT, 0x80, 0x0 ;  /* 0x000000000000781c */ /* 0x000fe20003f0f070 */
[----:B------:R-:W-:-:S12]  /*142e0*/  NOP ;  /* 0x0000000000007918 */ /* 0x000fd80000000000 */
.L_x_485:
[----:B------:R-:W-:Y:S02]  /*142f0*/  PLOP3.LUT P1, PT, P1, P0, PT, 0xa2, 0x0 ;  /* 0x000000000000781c */ /* 0x000fe40000f21472 */
[----:B------:R-:W-:-:S08]  /*14300*/  @P0 R2UR P1, UR4, R18 ;  /* 0x00000000120402ca */ /* 0x000fd00000020000 */
[----:B------:R-:W-:-:S05]  /*14310*/  @P0 PLOP3.LUT P0, PT, P1, PT, PT, 0x80, 0x0 ;  /* 0x000000000000081c */ /* 0x000fca0000f0f070 */
[----:B------:R-:W-:Y:S01]  /*14320*/  @!P1 SYNCS.ARRIVE.TRANS64.RED.A0T1 RZ, [UR4+0x13200], RZ ;  /* 0x013200ffffff99a7 */ /* 0x000fe20008200404 */
[----:B------:R-:W-:Y:S07]  /*14330*/  @!P1 ARRIVES.LDGSTSBAR.64.TRANSCNT [UR4+0x13200] ;  /* 0x01320000ff0099b0 */ /* 0x000fee0008000a84 */
[----:B------:R-:W-:Y:S05]  /*14340*/  @P0 BRA.U.ANY `(.L_x_485) ;  /* 0xfffffffd00e80947 */ /* 0x000fea000393ffff */
[----:B--2---:R-:W2:Y:S02]  /*14350*/  LDL.LU R2, [R1+0x40] ;  /* 0x0000400001027983 */ /* 0x004ea40000300800 */
[----:B--2---:R-:W-:-:S05]  /*14360*/  VIADD R2, R2, 0x1 ;  /* 0x0000000102027836 */ /* 0x004fca0000000000 */
[----:B------:R2:W-:Y:S01]  /*14370*/  STL [R1+0x40], R2 ;  /* 0x0000400201007387 */ /* 0x0005e20000100800 */
[----:B------:R-:W-:-:S04]  /*14380*/  LEA.HI R0, R2, R2, RZ, 0x1 ;  /* 0x0000000202007211 */ /* 0x000fc800078f08ff */
[----:B------:R-:W-:-:S05]  /*14390*/  LOP3.LUT R0, R0, 0xfffffffe, RZ, 0xc0, !PT ;  /* 0xfffffffe00007812 */ /* 0x000fca00078ec0ff */
[----:B------:R-:W-:-:S05]  /*143a0*/  IMAD.IADD R0, R2, 0x1, -R0 ;  /* 0x0000000102007824 */ /* 0x000fca00078e0a00 */
[----:B------:R-:W-:Y:S01]  /*143b0*/  SHF.L.U32 R3, R0, 0x1f, RZ ;  /* 0x0000001f00037819 */ /* 0x000fe200000006ff */
[----:B------:R-:W-:Y:S01]  /*143c0*/  NOP ;  /* 0x0000000000007918 */ /* 0x000fe20000000000 */
[----:B------:R2:W-:Y:S01]  /*143d0*/  SYNCS.ARRIVE.TRANS64.A1T0 RZ, [R18+URZ+0x13200], RZ ;  /* 0x013200ff12ff79a7 */ /* 0x0005e2000810003f */
[----:B------:R-:W-:Y:S01]  /*143e0*/  BSSY B0, `(.L_x_486) ;  /* 0x0000003000007945 */ /* 0x000fe20003800000 */
[----:B------:R-:W3:Y:S03]  /*143f0*/  SYNCS.PHASECHK.TRANS64.TRYWAIT P0, [R18+URZ+0x13220], R3 ;  /* 0x01322003120075a7 */ /* 0x000ee6000800017f */
[----:B--23--:R-:W-:Y:S05]  /*14400*/  @!P0 BRA `(.L_x_487) ;  /* 0x0000003400488947 */ /* 0x00cfea0003800000 */
.L_x_592:
[----:B------:R-:W-:Y:S05]  /*14410*/  BSYNC B0 ;  /* 0x0000000000007941 */ /* 0x000fea0003800000 */
.L_x_486:
[----:B------:R-:W3:Y:S04]  /*14420*/  LDL.LU R0, [R1+0x20] ;  /* 0x0000200001007983 */ /* 0x000ee80000300800 */
[----:B------:R-:W4:Y:S01]  /*14430*/  LDL R2, [R1] ;  /* 0x0000000001027983 */ /* 0x000f220000100800 */
[----:B---3--:R-:W-:-:S05]  /*14440*/  VIADD R0, R0, 0xfffffffe ;  /* 0xfffffffe00007836 */ /* 0x008fca0000000000 */
[----:B----4-:R-:W-:-:S13]  /*14450*/  ISETP.GE.AND P0, PT, R0, R2, PT ;  /* 0x000000020000720c */ /* 0x010fda0003f06270 */
[----:B------:R-:W-:Y:S05]  /*14460*/  @!P0 BRA `(.L_x_488) ;  /* 0x0000000800f08947 */ /* 0x000fea0003800000 */
[----:B0-----:R-:W-:Y:S02]  /*14470*/  IMAD.MOV.U32 R6, RZ, RZ, R19 ;  /* 0x000000ffff067224 */ /* 0x001fe400078e0013 */
[----:B------:R-:W-:-:S07]  /*14480*/  IMAD.MOV.U32 R7, RZ, RZ, R28 ;  /* 0x000000ffff077224 */ /* 0x000fce00078e001c */
.L_x_508:
        /* <DEDUP_REMOVED lines=14> */
[----:B------:R-:W3:Y:S01]  /*14570*/  LDL R5, [R1+0x4] ;  /* 0x0000040001057983 */ /* 0x000ee20000100800 */
[----:B------:R-:W0:Y:S01]  /*14580*/  LDC R8, c[0x0][0x43c] ;  /* 0x00010f00ff087b82 */ /* 0x000e220000000800 */
[----:B------:R-:W-:Y:S01]  /*14590*/  ULDC.64 UR6, c[0x0][0x428] ;  /* 0x00010a0000067ab9 */ /* 0x000fe20000000a00 */
[----:B0-----:R-:W-:-:S13]  /*145a0*/  ISETP.NE.AND P0, PT, R8, 0x1, PT ;  /* 0x000000010800780c */ /* 0x001fda0003f05270 */
[----:B--2---:R-:W0:Y:S02]  /*145b0*/  @P0 LDC.64 R2, c[0x0][0x440] ;  /* 0x00011000ff020b82 */ /* 0x004e240000000a00 */
[----:B0-----:R-:W-:-:S04]  /*145c0*/  @P0 IMAD.HI.U32 R4, R0, R2, RZ ;  /* 0x0000000200040227 */ /* 0x001fc800078e00ff */
[----:B------:R-:W-:Y:S01]  /*145d0*/  IMAD.MOV.U32 R2, RZ, RZ, R0 ;  /* 0x000000ffff027224 */ /* 0x000fe200078e0000 */
[----:B------:R-:W-:-:S05]  /*145e0*/  @P0 SHF.R.U32.HI R2, RZ, R3, R4 ;  /* 0x00000003ff020219 */ /* 0x000fca0000011604 */
[----:B------:R-:W-:-:S04]  /*145f0*/  IMAD.MOV R3, RZ, RZ, -R2 ;  /* 0x000000ffff037224 */ /* 0x000fc800078e0a02 */
[----:B------:R-:W-:Y:S01]  /*14600*/  IMAD R8, R8, R3, R0 ;  /* 0x0000000308087224 */ /* 0x000fe200078e0200 */
[----:B------:R-:W-:-:S03]  /*14610*/  SHF.R.S32.HI R3, RZ, 0x1f, R2 ;  /* 0x0000001fff037819 */ /* 0x000fc60000011402 */
[----:B------:R-:W-:-:S04]  /*14620*/  IMAD.WIDE.U32 R2, R26, UR6, R2 ;  /* 0x000000061a027c25 */ /* 0x000fc8000f8e0002 */
[----:B---3--:R-:W-:-:S04]  /*14630*/  IMAD R4, R5, UR6, RZ ;  /* 0x0000000605047c24 */ /* 0x008fc8000f8e02ff */
[----:B------:R-:W-:-:S04]  /*14640*/  IMAD R4, R26, UR7, R4 ;  /* 0x000000071a047c24 */ /* 0x000fc8000f8e0204 */
[----:B------:R-:W-:Y:S01]  /*14650*/  IMAD.IADD R3, R4, 0x1, R3 ;  /* 0x0000000104037824 */ /* 0x000fe200078e0203 */
[----:B------:R-:W-:-:S04]  /*14660*/  LEA R4, P0, R2, UR4, 0x2 ;  /* 0x0000000402047c11 */ /* 0x000fc8000f8010ff */
[----:B------:R-:W-:-:S05]  /*14670*/  LEA.HI.X R5, R2, UR5, R3, 0x2, P0 ;  /* 0x0000000502057c11 */ /* 0x000fca00080f1403 */
[----:B------:R0:W5:Y:S04]  /*14680*/  LDG.E R17, desc[UR40][R4.64] ;  /* 0x0000002804117981 */ /* 0x000168000c1e1900 */
.L_x_491:
[----:B0-----:R-:W-:Y:S01]  /*14690*/  IMAD R4, R19, 0x8, R18 ;  /* 0x0000000813047824 */ /* 0x001fe200078e0212 */
[----:B--2---:R-:W-:Y:S01]  /*146a0*/  SHF.L.U32 R3, R28, 0x1f, RZ ;  /* 0x0000001f1c037819 */ /* 0x004fe200000006ff */
[----:B------:R-:W0:Y:S01]  /*146b0*/  S2R R2, SR_TID.X ;  /* 0x0000000000027919 */ /* 0x000e220000002100 */
[----:B------:R-:W-:Y:S02]  /*146c0*/  BSSY B1, `(.L_x_492) ;  /* 0x0000005000017945 */ /* 0x000fe40003800000 */
[----:B------:R-:W2:Y:S01]  /*146d0*/  SYNCS.PHASECHK.TRANS64.TRYWAIT P0, [R4+URZ+0x13280], R3 ;  /* 0x01328003040075a7 */ /* 0x000ea2000800017f */
[----:B0-----:R-:W-:-:S04]  /*146e0*/  LOP3.LUT R2, R2, 0x7f, RZ, 0xc0, !PT ;  /* 0x0000007f02027812 */ /* 0x001fc800078ec0ff */
[----:B------:R-:W-:Y:S01]  /*146f0*/  ISETP.NE.AND P1, PT, R2, RZ, PT ;  /* 0x000000ff0200720c */ /* 0x000fe20003f25270 */
[----:B--2---:R-:W-:-:S12]  /*14700*/  @!P0 BRA `(.L_x_493) ;  /* 0x00000030009c8947 */ /* 0x004fd80003800000 */
.L_x_593:
[----:B------:R-:W-:Y:S05]  /*14710*/  BSYNC B1 ;  /* 0x0000000000017941 */ /* 0x000fea0003800000 */
.L_x_492:
        /* <DEDUP_REMOVED lines=9> */
.L_x_495:
[----:B------:R-:W-:Y:S05]  /*147b0*/  BSYNC B1 ;  /* 0x0000000000017941 */ /* 0x000fea0003800000 */
.L_x_494:
[----:B------:R-:W2:Y:S01]  /*147c0*/  LDL R5, [R1+0x8] ;  /* 0x0000080001057983 */ /* 0x000ea20000100800 */
[----:B------:R-:W-:Y:S01]  /*147d0*/  IMAD.MOV.U32 R10, RZ, RZ, RZ ;  /* 0x000000ffff0a7224 */ /* 0x000fe200078e00ff */
[----:B------:R-:W-:Y:S01]  /*147e0*/  UIADD3 UR4, UP0, UR38, 0x470, URZ ;  /* 0x0000047026047890 */ /* 0x000fe2000ff1e03f */
[----:B------:R-:W-:Y:S01]  /*147f0*/  IMAD R2, R19, 0x2800, R18 ;  /* 0x0000280013027824 */ /* 0x000fe200078e0212 */
[----:B------:R-:W-:Y:S01]  /*14800*/  PLOP3.LUT P0, PT, PT, PT, PT, 0x80, 0x0 ;  /* 0x000000000000781c */ /* 0x000fe20003f0f070 */
[----:B------:R-:W-:Y:S01]  /*14810*/  UMOV UR6, 0x0 ;  /* 0x0000000000067882 */ /* 0x000fe20000000000 */
[----:B------:R-:W-:Y:S01]  /*14820*/  R2UR UR10, R10 ;  /* 0x000000000a0a72ca */ /* 0x000fe200000e0000 */
[----:B------:R-:W-:Y:S01]  /*14830*/  VIADD R9, R2, 0x6000 ;  /* 0x0000600002097836 */ /* 0x000fe20000000000 */
[----:B------:R-:W-:Y:S01]  /*14840*/  UIADD3.X UR5, URZ, UR39, URZ, UP0, !UPT ;  /* 0x000000273f057290 */ /* 0x000fe200087fe43f */
[----:B------:R-:W-:Y:S01]  /*14850*/  UMOV UR7, 0x14f00000 ;  /* 0x14f0000000077882 */ /* 0x000fe20000000000 */
[----:B--2---:R-:W-:-:S02]  /*14860*/  IMAD R5, R8, 0xa0, R5 ;  /* 0x000000a008057824 */ /* 0x004fc400078e0205 */
[----:B------:R-:W-:-:S09]  /*14870*/  VIADD R8, R4, 0x13270 ;  /* 0x0001327004087836 */ /* 0x000fd20000000000 */
.L_x_496:
[----:B------:R-:W-:-:S13]  /*14880*/  @P0 ELECT P2, URZ, PT ;  /* 0x00000000003f082f */ /* 0x000fda0003840000 */
[----:B-----5:R-:W-:Y:S02]  /*14890*/  @P2 R2UR UR13, R17 ;  /* 0x00000000110d22ca */ /* 0x020fe400000e0000 */
        /* <DEDUP_REMOVED lines=8> */
[----:B------:R-:W2:Y:S01]  /*14920*/  SYNCS.PHASECHK.TRANS64.TRYWAIT P0, [R4+URZ+0x13240], R3 ;  /* 0x01324003040075a7 */ /* 0x000ea2000800017f */
[----:B------:R-:W-:Y:S04]  /*14930*/  BSSY B1, `(.L_x_497) ;  /* 0x0000002000017945 */ /* 0x000fe80003800000 */
[----:B--2---:R-:W-:Y:S05]  /*14940*/  @!P0 BRA `(.L_x_498) ;  /* 0x0000003000208947 */ /* 0x004fea0003800000 */
.L_x_594:
[----:B------:R-:W-:Y:S05]  /*14950*/  BSYNC B1 ;  /* 0x0000000000017941 */ /* 0x000fea0003800000 */
.L_x_497:
[----:B------:R-:W-:Y:S01]  /*14960*/  BSSY B1, `(.L_x_499) ;  /* 0x000000b000017945 */ /* 0x000fe20003800000 */
[----:B------:R-:W-:Y:S02]  /*14970*/  IMAD.MOV.U32 R8, RZ, RZ, 0x0 ;  /* 0x00000000ff087424 */ /* 0x000fe400078e00ff */
[----:B------:R-:W-:Y:S01]  /*14980*/  IMAD.MOV.U32 R9, RZ, RZ, 0x14f00000 ;  /* 0x14f00000ff097424 */ /* 0x000fe200078e00ff */
[----:B------:R-:W-:Y:S06]  /*14990*/  @P1 BRA `(.L_x_500) ;  /* 0x00000000001c1947 */ /* 0x000fec0003800000 */
[----:B-1----:R-:W1:Y:S01]  /*149a0*/  S2R R11, SR_TID.X ;  /* 0x00000000000b7919 */ /* 0x002e620000002100 */
[----:B0-2---:R-:W-:-:S04]  /*149b0*/  IMAD.MOV.U32 R3, RZ, RZ, 0x2800 ;  /* 0x00002800ff037424 */ /* 0x005fc800078e00ff */
[----:B------:R3:W-:Y:S01]  /*149c0*/  SYNCS.ARRIVE.TRANS64 RZ, [R4+URZ+0x13230], R3 ;  /* 0x0132300304ff79a7 */ /* 0x0007e2000800003f */
[----:B-1----:R-:W-:-:S04]  /*149d0*/  LOP3.LUT R11, R11, 0x1f, RZ, 0xc0, !PT ;  /* 0x0000001f0b0b7812 */ /* 0x002fc800078ec0ff */
[----:B------:R-:W-:-:S13]  /*149e0*/  ISETP.NE.AND P0, PT, R11, RZ, PT ;  /* 0x000000ff0b00720c */ /* 0x000fda0003f05270 */
[----:B---3--:R-:W-:Y:S05]  /*149f0*/  @!P0 BRA `(.L_x_500) ;  /* 0x0000000000048947 */ /* 0x008fea0003800000 */
[----:B------:R-:W-:Y:S01]  /*14a00*/  BPT.TRAP 0x1 ;  /* 0x000000040000795c */ /* 0x000fe20000300000 */
.L_x_500:
[----:B------:R-:W-:Y:S05]  /*14a10*/  BSYNC B1 ;  /* 0x0000000000017941 */ /* 0x000fea0003800000 */
.L_x_499:
[----:B------:R-:W-:Y:S01]  /*14a20*/  R2UR UR10, R10 ;  /* 0x000000000a0a72ca */ /* 0x000fe200000e0000 */
[----:B------:R-:W-:Y:S01]  /*14a30*/  UIADD3 UR4, UP0, UR38, 0x370, URZ ;  /* 0x0000037026047890 */ /* 0x000fe2000ff1e03f */
[----:B------:R-:W-:Y:S01]  /*14a40*/  R2UR UR6, R8 ;  /* 0x00000000080672ca */ /* 0x000fe200000e0000 */
[----:B------:R-:W-:Y:S01]  /*14a50*/  VIADD R2, R2, 0xe000 ;  /* 0x0000e00002027836 */ /* 0x000fe20000000000 */
[----:B------:R-:W-:Y:S01]  /*14a60*/  R2UR UR7, R9 ;  /* 0x00000000090772ca */ /* 0x000fe200000e0000 */
[----:B0-2---:R-:W-:Y:S01]  /*14a70*/  VIADD R4, R4, 0x13230 ;  /* 0x0001323004047836 */ /* 0x005fe20000000000 */
[----:B------:R-:W-:Y:S01]  /*14a80*/  PLOP3.LUT P0, PT, PT, PT, PT, 0x80, 0x0 ;  /* 0x000000000000781c */ /* 0x000fe20003f0f070 */
[----:B------:R-:W-:-:S12]  /*14a90*/  UIADD3.X UR5, URZ, UR39, URZ, UP0, !UPT ;  /* 0x000000273f057290 */ /* 0x000fd800087fe43f */
.L_x_501:
        /* <DEDUP_REMOVED lines=10> */
.L_x_490:
[----:B------:R-:W-:Y:S05]  /*14b40*/  BSYNC B0 ;  /* 0x0000000000007941 */ /* 0x000fea0003800000 */
.L_x_489:
[----:B--2---:R-:W2:Y:S02]  /*14b50*/  LDL R3, [R1+0x44] ;  /* 0x0000440001037983 */ /* 0x004ea40000100800 */
[----:B--2---:R-:W-:-:S13]  /*14b60*/  ISETP.NE.AND P0, PT, R3, 0x3, PT ;  /* 0x000000030300780c */ /* 0x004fda0003f05270 */
[----:B------:R-:W-:Y:S05]  /*14b70*/  @!P0 BRA `(.L_x_502) ;  /* 0x0000000000048947 */ /* 0x000fea0003800000 */
[----:B------:R-:W-:Y:S01]  /*14b80*/  BPT.TRAP 0x1 ;  /* 0x000000040000795c */ /* 0x000fe20000300000 */
.L_x_502:
[----:B------:R-:W2:Y:S01]  /*14b90*/  LDL R4, [R1+0x1c] ;  /* 0x00001c0001047983 */ /* 0x000ea20000100800 */
[----:B------:R-:W-:Y:S01]  /*14ba0*/  LOP3.LUT R2, R7, 0x1, RZ, 0x3c, !PT ;  /* 0x0000000107027812 */ /* 0x000fe200078e3cff */
[----:B------:R-:W-:Y:S01]  /*14bb0*/  IMAD R3, R6, 0x8, R18 ;  /* 0x0000000806037824 */ /* 0x000fe200078e0212 */
[----:B------:R-:W-:Y:S02]  /*14bc0*/  BSSY B0, `(.L_x_503) ;  /* 0x0000005000007945 */ /* 0x000fe40003800000 */
[----:B------:R-:W-:-:S04]  /*14bd0*/  SHF.L.U32 R2, R2, 0x1f, RZ ;  /* 0x0000001f02027819 */ /* 0x000fc800000006ff */
[----:B------:R-:W0:Y:S01]  /*14be0*/  SYNCS.PHASECHK.TRANS64.TRYWAIT P0, [R3+URZ+0x13270], R2 ;  /* 0x01327002030075a7 */ /* 0x000e22000800017f */
[----:B--2---:R-:W-:Y:S01]  /*14bf0*/  ISETP.NE.AND P1, PT, R4, 0x3, PT ;  /* 0x000000030400780c */ /* 0x004fe20003f25270 */
[----:B0-----:R-:W-:-:S12]  /*14c00*/  @!P0 BRA `(.L_x_504) ;  /* 0x0000002c00848947 */ /* 0x001fd80003800000 */
.L_x_595:
[----:B------:R-:W-:Y:S05]  /*14c10*/  BSYNC B0 ;  /* 0x0000000000007941 */ /* 0x000fea0003800000 */
.L_x_503:
[----:B------:R-:W-:Y:S05]  /*14c20*/  @!P1 BRA `(.L_x_505) ;  /* 0x0000000000049947 */ /* 0x000fea0003800000 */
[----:B------:R-:W-:Y:S01]  /*14c30*/  BPT.TRAP 0x1 ;  /* 0x000000040000795c */ /* 0x000fe20000300000 */
.L_x_505:
[----:B0-----:R-:W-:Y:S01]  /*14c40*/  SHF.L.U32 R2, R7, 0x1f, RZ ;  /* 0x0000001f07027819 */ /* 0x001fe200000006ff */
[----:B------:R-:W-:-:S03]  /*14c50*/  IMAD R10, R6, 0x2800, RZ ;  /* 0x00002800060a7824 */ /* 0x000fc600078e02ff */
[----:B------:R-:W0:Y:S02]  /*14c60*/  SYNCS.PHASECHK.TRANS64.TRYWAIT P0, [R3+URZ+0x13260], R2 ;  /* 0x01326002030075a7 */ /* 0x000e24000800017f */
[----:B0-----:R-:W-:Y:S05]  /*14c70*/  @!P0 BRA `(.L_x_506) ;  /* 0x0000002c007c8947 */ /* 0x001fea0003800000 */
.L_x_596:
[----:B------:R-:W0:Y:S04]  /*14c80*/  LDL R4, [R1+0x10] ;  /* 0x0000100001047983 */ /* 0x000e280000100800 */
[----:B-1----:R-:W2:Y:S01]  /*14c90*/  LDL R11, [R1+0xc] ;  /* 0x00000c00010b7983 */ /* 0x002ea20000100800 */
[----:B------:R-:W-:Y:S05]  /*14ca0*/  WARPSYNC.ALL ;  /* 0x0000000000007948 */ /* 0x000fea0003800000 */
[----:B0-----:R-:W-:-:S02]  /*14cb0*/  LOP3.LUT R2, R10, R4, RZ, 0xfc, !PT ;  /* 0x000000040a027212 */ /* 0x001fc400078efcff */
[----:B--2---:R-:W-:-:S03]  /*14cc0*/  LOP3.LUT R12, R10, R11, RZ, 0xfc, !PT ;  /* 0x0000000b0a0c7212 */ /* 0x004fc600078efcff */
[C---:B------:R-:W-:Y:S02]  /*14cd0*/  IMAD.IADD R2, R18.reuse, 0x1, R2 ;  /* 0x0000000112027824 */ /* 0x040fe400078e0202 */
[----:B------:R-:W-:-:S03]  /*14ce0*/  IMAD.IADD R12, R18, 0x1, R12 ;  /* 0x00000001120c7824 */ /* 0x000fc600078e020c */
[----:B------:R-:W0:Y:S02]  /*14cf0*/  LDSM.16.MT88.4 R4, [R2+0x6000] ;  /* 0x006000000204783b */ /* 0x000e240000004200 */
        /* <DEDUP_REMOVED lines=37> */
.L_x_507:
[----:B------:R-:W2:Y:S01]  /*14f50*/  S2R R2, SR_TID.X ;  /* 0x0000000000027919 */ /* 0x000ea20000002100 */
[----:B-1----:R1:W-:Y:S01]  /*14f60*/  SYNCS.ARRIVE.TRANS64.A1T0 RZ, [R3+URZ+0x13250], RZ ;  /* 0x013250ff03ff79a7 */ /* 0x0023e2000810003f */
[----:B--2---:R-:W-:Y:S02]  /*14f70*/  LOP3.LUT R4, R2, 0x7f, RZ, 0xc0, !PT ;  /* 0x0000007f02047812 */ /* 0x004fe400078ec0ff */
[----:B------:R-:W2:Y:S01]  /*14f80*/  LDL R2, [R1] ;  /* 0x0000000001027983 */ /* 0x000ea20000100800 */
[----:B------:R-:W-:Y:S01]  /*14f90*/  IMAD.MOV.U32 R6, RZ, RZ, R19 ;  /* 0x000000ffff067224 */ /* 0x000fe200078e0013 */
[----:B------:R-:W-:Y:S01]  /*14fa0*/  BAR.SYNC.DEFER_BLOCKING 0x2, 0x80 ;  /* 0x0082000000007b1d */ /* 0x000fe20000010000 */
[----:B------:R-:W-:Y:S01]  /*14fb0*/  ISETP.NE.AND P0, PT, R4, RZ, PT ;  /* 0x000000ff0400720c */ /* 0x000fe20003f05270 */
[----:B------:R-:W-:-:S12]  /*14fc0*/  IMAD.MOV.U32 R7, RZ, RZ, R28 ;  /* 0x000000ffff077224 */ /* 0x000fd800078e001c */
[----:B-1----:R-:W-:-:S05]  /*14fd0*/  @!P0 VIADD R3, R3, 0x13280 ;  /* 0x0001328003038836 */ /* 0x002fca0000000000 */
[----:B------:R-:W-:-:S04]  /*14fe0*/  @!P0 PRMT R3, RZ, 0x654, R3 ;  /* 0x00000654ff038816 */ /* 0x000fc80000000003 */
[----:B------:R3:W-:Y:S01]  /*14ff0*/  @!P0 SYNCS.ARRIVE.TRANS64.RED.A1T0 RZ, [R3+URZ], RZ ;  /* 0x000000ff03ff89a7 */ /* 0x0007e2000810043f */
[C---:B--2---:R-:W-:Y:S01]  /*15000*/  ISETP.GT.AND P0, PT, R0.reuse, R2, PT ;  /* 0x000000020000720c */ /* 0x044fe20003f04270 */
[----:B------:R-:W-:-:S12]  /*15010*/  VIADD R0, R0, 0xffffffff ;  /* 0xffffffff00007836 */ /* 0x000fd80000000000 */
[----:B---3--:R-:W-:Y:S05]  /*15020*/  @P0 BRA `(.L_x_508) ;  /* 0xfffffff400180947 */ /* 0x008fea000383ffff */
.L_x_488:
[----:B------:R-:W2:Y:S02]  /*15030*/  S2R R2, SR_TID.X ;  /* 0x0000000000027919 */ /* 0x000ea40000002100 */
[----:B--2---:R-:W-:Y:S02]  /*15040*/  LOP3.LUT R3, R2, 0x7f, RZ, 0xc0, !PT ;  /* 0x0000007f02037812 */ /* 0x004fe400078ec0ff */
[----:B------:R-:W2:Y:S01]  /*15050*/  LDL R2, [R1+0x44] ;  /* 0x0000440001027983 */ /* 0x000ea20000100800 */
[----:B------:R-:W-:Y:S01]  /*15060*/  BSSY B0, `(.L_x_509) ;  /* 0x0000010000007945 */ /* 0x000fe20003800000 */
[----:B------:R-:W-:Y:S02]  /*15070*/  ISETP.NE.AND P0, PT, R3, RZ, PT ;  /* 0x000000ff0300720c */ /* 0x000fe40003f05270 */
[----:B--2---:R-:W-:-:S11]  /*15080*/  ISETP.NE.AND P2, PT, R2, 0x3, PT ;  /* 0x000000030200780c */ /* 0x004fd60003f45270 */
[----:B------:R-:W-:Y:S05]  /*15090*/  @P0 BRA `(.L_x_510) ;  /* 0x0000000000300947 */ /* 0x000fea0003800000 */
[----:B------:R-:W2:Y:S01]  /*150a0*/  S2R R5, SR_LANEID ;  /* 0x0000000000057919 */ /* 0x000ea20000000000 */
[----:B------:R-:W-:Y:S01]  /*150b0*/  VOTEU.ANY UR4, UPT, PT ;  /* 0x0000000000047886 */ /* 0x000fe200038e0100 */
[----:B------:R-:W3:Y:S01]  /*150c0*/  LDC.64 R2, c[0x0][0xc60] ;  /* 0x00031800ff027b82 */ /* 0x000ee20000000a00 */
[----:B------:R-:W2:Y:S02]  /*150d0*/  FLO.U32 R0, UR4 ;  /* 0x0000000400007d00 */ /* 0x000ea400080e0000 */
[----:B--2---:R-:W-:-:S06]  /*150e0*/  ISETP.EQ.U32.AND P1, PT, R0, R5, PT ;  /* 0x000000050000720c */ /* 0x004fcc0003f22070 */
[----:B------:R-:W3:Y:S07]  /*150f0*/  POPC R5, UR4 ;  /* 0x0000000400057d09 */ /* 0x000eee0008000000 */
[----:B---3--:R-:W2:Y:S01]  /*15100*/  @P1 ATOMG.E.ADD.STRONG.GPU PT, R3, desc[UR40][R2.64], R5 ;  /* 0x00000005020319a8 */ /* 0x008ea200081ee1e8 */
[----:B------:R-:W3:Y:S02]  /*15110*/  S2R R4, SR_LTMASK ;  /* 0x0000000000047919 */ /* 0x000ee40000003900 */
[----:B---3--:R-:W-:-:S04]  /*15120*/  LOP3.LUT R4, R4, UR4, RZ, 0xc0, !PT ;  /* 0x0000000404047c12 */ /* 0x008fc8000f8ec0ff */
[----:B0-----:R-:W0:Y:S01]  /*15130*/  POPC R7, R4 ;  /* 0x0000000400077309 */ /* 0x001e220000000000 */
[----:B--2---:R-:W0:Y:S02]  /*15140*/  SHFL.IDX PT, R0, R3, R0, 0x1f ;  /* 0x00001f0003007589 */ /* 0x004e2400000e0000 */
[----:B0-----:R-:W-:-:S07]  /*15150*/  IADD3 R24, R0, UR36, R7 ;  /* 0x0000002400187c10 */ /* 0x001fce000fffe007 */
.L_x_510:
[----:B------:R-:W-:Y:S05]  /*15160*/  BSYNC B0 ;  /* 0x0000000000007941 */ /* 0x000fea0003800000 */
.L_x_509:
[----:B------:R-:W-:Y:S05]  /*15170*/  @!P2 BRA `(.L_x_511) ;  /* 0x000000000004a947 */ /* 0x000fea0003800000 */
[----:B------:R-:W-:Y:S01]  /*15180*/  BPT.TRAP 0x1 ;  /* 0x000000040000795c */ /* 0x000fe20000300000 */
.L_x_511:
[----:B------:R-:W2:Y:S01]  /*15190*/  LDL R2, [R1+0x1c] ;  /* 0x00001c0001027983 */ /* 0x000ea20000100800 */
[----:B------:R-:W-:Y:S01]  /*151a0*/  LOP3.LUT R0, R28, 0x1, RZ, 0x3c, !PT ;  /* 0x000000011c007812 */ /* 0x000fe200078e3cff */
[----:B------:R-:W-:Y:S01]  /*151b0*/  IMAD R3, R19, 0x8, R18 ;  /* 0x0000000813037824 */ /* 0x000fe200078e0212 */
[----:B------:R-:W-:Y:S02]  /*151c0*/  BSSY B0, `(.L_x_512) ;  /* 0x0000005000007945 */ /* 0x000fe40003800000 */
[----:B------:R-:W-:-:S04]  /*151d0*/  SHF.L.U32 R0, R0, 0x1f, RZ ;  /* 0x0000001f00007819 */ /* 0x000fc800000006ff */
[----:B------:R-:W3:Y:S01]  /*151e0*/  SYNCS.PHASECHK.TRANS64.TRYWAIT P1, [R3+URZ+0x13270], R0 ;  /* 0x01327000030075a7 */ /* 0x000ee2000802017f */
[----:B--2---:R-:W-:Y:S01]  /*151f0*/  ISETP.NE.AND P2, PT, R2, 0x3, PT ;  /* 0x000000030200780c */ /* 0x004fe20003f45270 */
[----:B---3--:R-:W-:-:S12]  /*15200*/  @!P1 BRA `(.L_x_513) ;  /* 0x00000028002c9947 */ /* 0x008fd80003800000 */
.L_x_597:
[----:B------:R-:W-:Y:S05]  /*15210*/  BSYNC B0 ;  /* 0x0000000000007941 */ /* 0x000fea0003800000 */
.L_x_512:
[----:B------:R-:W-:Y:S05]  /*15220*/  @!P2 BRA `(.L_x_514) ;  /* 0x000000000004a947 */ /* 0x000fea0003800000 */
[----:B------:R-:W-:Y:S01]  /*15230*/  BPT.TRAP 0x1 ;  /* 0x000000040000795c */ /* 0x000fe20000300000 */
.L_x_514:
[----:B--2---:R-:W-:-:S04]  /*15240*/  SHF.L.U32 R0, R28, 0x1f, RZ ;  /* 0x0000001f1c007819 */ /* 0x004fc800000006ff */
[----:B------:R-:W2:Y:S02]  /*15250*/  SYNCS.PHASECHK.TRANS64.TRYWAIT P1, [R3+URZ+0x13260], R0 ;  /* 0x01326000030075a7 */ /* 0x000ea4000802017f */
[----:B--2---:R-:W-:Y:S05]  /*15260*/  @!P1 BRA `(.L_x_515) ;  /* 0x0000002800289947 */ /* 0x004fea0003800000 */
.L_x_598:
[----:B------:R-:W3:Y:S04]  /*15270*/  LDL R4, [R1+0x10] ;  /* 0x0000100001047983 */ /* 0x000ee80000100800 */
[----:B0-----:R-:W4:Y:S01]  /*15280*/  LDL R10, [R1+0xc] ;  /* 0x00000c00010a7983 */ /* 0x001f220000100800 */
[----:B------:R-:W-:Y:S01]  /*15290*/  IMAD R2, R19, 0x2800, RZ ;  /* 0x0000280013027824 */ /* 0x000fe200078e02ff */
[----:B------:R-:W-:Y:S05]  /*152a0*/  WARPSYNC.ALL ;  /* 0x0000000000007948 */ /* 0x000fea0003800000 */
[----:B---3--:R-:W-:-:S02]  /*152b0*/  LOP3.LUT R5, R2, R4, RZ, 0xfc, !PT ;  /* 0x0000000402057212 */ /* 0x008fc400078efcff */
[----:B----4-:R-:W-:-:S03]  /*152c0*/  LOP3.LUT R2, R2, R10, RZ, 0xfc, !PT ;  /* 0x0000000a02027212 */ /* 0x010fc600078efcff */
[C---:B--2---:R-:W-:Y:S02]  /*152d0*/  IMAD.IADD R0, R18.reuse, 0x1, R5 ;  /* 0x0000000112007824 */ /* 0x044fe400078e0205 */
[----:B------:R-:W-:-:S03]  /*152e0*/  IMAD.IADD R2, R18, 0x1, R2 ;  /* 0x0000000112027824 */ /* 0x000fc600078e0202 */
[----:B------:R-:W0:Y:S02]  /*152f0*/  LDSM.16.MT88.4 R4, [R0+0x6000] ;  /* 0x006000000004783b */ /* 0x000e240000004200 */
[C-C-:B0-----:R-:W-:Y:S02]  /*15300*/  PRMT R8, R4.reuse, 0x6420, R5.reuse ;  /* 0x0000642004087816 */ /* 0x141fe40000000005 */
[----:B------:R-:W-:Y:S02]  /*15310*/  PRMT R9, R4, 0x7531, R5 ;  /* 0x0000753104097816 */ /* 0x000fe40000000005 */
[C-C-:B------:R-:W-:Y:S02]  /*15320*/  PRMT R10, R6.reuse, 0x6420, R7.reuse ;  /* 0x00006420060a7816 */ /* 0x140fe40000000007 */
[----:B-1----:R-:W-:-:S05]  /*15330*/  PRMT R11, R6, 0x7531, R7 ;  /* 0x00007531060b7816 */ /* 0x002fca0000000007 */
        /* <DEDUP_REMOVED lines=33> */
.L_x_516:
[----:B-1----:R1:W-:Y:S01]  /*15550*/  SYNCS.ARRIVE.TRANS64.A1T0 RZ, [R3+URZ+0x13250], RZ ;  /* 0x013250ff03ff79a7 */ /* 0x0023e2000810003f */
[----:B------:R-:W-:Y:S02]  /*15560*/  @!P0 VIADD R0, R3, 0x13280 ;  /* 0x0001328003008836 */ /* 0x000fe40000000000 */
[----:B------:R-:W-:-:S03]  /*15570*/  VIADD R19, R19, 0x1 ;  /* 0x0000000113137836 */ /* 0x000fc60000000000 */
[----:B------:R-:W-:Y:S01]  /*15580*/  @!P0 PRMT R0, RZ, 0x654, R0 ;  /* 0x00000654ff008816 */ /* 0x000fe20000000000 */
[----:B------:R-:W-:Y:S06]  /*15590*/  BAR.SYNC.DEFER_BLOCKING 0x2, 0x80 ;  /* 0x0082000000007b1d */ /* 0x000fec0000010000 */
[----:B------:R2:W-:Y:S01]  /*155a0*/  @!P0 SYNCS.ARRIVE.TRANS64.RED.A1T0 RZ, [R0+URZ], RZ ;  /* 0x000000ff00ff89a7 */ /* 0x0005e2000810043f */
[----:B------:R-:W-:-:S04]  /*155b0*/  ISETP.NE.AND P0, PT, R19, 0x2, PT ;  /* 0x000000021300780c */ /* 0x000fc80003f05270 */
[----:B-1----:R-:W-:Y:S02]  /*155c0*/  SEL R3, RZ, 0x1, P0 ;  /* 0x00000001ff037807 */ /* 0x002fe40000000000 */
[----:B------:R-:W-:Y:S02]  /*155d0*/  SEL R19, R19, RZ, P0 ;  /* 0x000000ff13137207 */ /* 0x000fe40000000000 */
[----:B--2---:R-:W-:-:S07]  /*155e0*/  LOP3.LUT R28, R28, R3, RZ, 0x3c, !PT ;  /* 0x000000031c1c7212 */ /* 0x004fce00078e3cff */
.L_x_465:
[----:B------:R-:W-:-:S13]  /*155f0*/  LOP3.LUT P0, RZ, R22, 0x2, RZ, 0xc0, !PT ;  /* 0x0000000216ff7812 */ /* 0x000fda000780c0ff */
[----:B------:R-:W-:Y:S05]  /*15600*/  @!P0 BRA `(.L_x_517) ;  /* 0x0000000000248947 */ /* 0x000fea0003800000 */
[----:B------:R-:W-:Y:S05]  /*15610*/  WARPSYNC.ALL ;  /* 0x0000000000007948 */ /* 0x000fea0003800000 */
[----:B------:R-:W2:Y:S08]  /*15620*/  S2UR UR5, SR_CgaCtaId ;  /* 0x00000000000579c3 */ /* 0x000eb00000008800 */
[----:B------:R-:W-:Y:S06]  /*15630*/  BAR.SYNC.DEFER_BLOCKING 0x5, 0x200 ;  /* 0x0148000000007b1d */ /* 0x000fec0000010000 */
[----:B------:R-:W-:-:S02]  /*15640*/  UMOV UR4, 0x400 ;  /* 0x0000040000047882 */ /* 0x000fc40000000000 */
[----:B--2---:R-:W-:-:S06]  /*15650*/  ULEA UR4, UR5, UR4, 0x18 ;  /* 0x0000000405047291 */ /* 0x004fcc000f8ec03f */
[----:B------:R-:W-:-:S05]  /*15660*/  IMAD.U32 R18, RZ, RZ, UR4 ;  /* 0x00000004ff127e24 */ /* 0x000fca000f8e00ff */
[----:B------:R2:W3:Y:S01]  /*15670*/  LDS.128 R24, [R18+0x132d0] ;  /* 0x0132d00012187984 */ /* 0x0004e20000000c00 */
[----:B------:R-:W-:Y:S06]  /*15680*/  BAR.ARV 0x4, 0x200 ;  /* 0x0108000000007b1d */ /* 0x000fec0000002000 */
[----:B------:R-:W-:Y:S05]  /*15690*/  BRA `(.L_x_518) ;  /* 0x0000000800d07947 */ /* 0x000fea0003800000 */
.L_x_517:
[----:B------:R-:W0:Y:S01]  /*156a0*/  S2R R0, SR_TID.X ;  /* 0x0000000000007919 */ /* 0x000e220000002100 */
[----:B------:R-:W-:Y:S01]  /*156b0*/  UMOV UR4, 0xffffffff ;  /* 0xffffffff00047882 */ /* 0x000fe20000000000 */
[----:B0-----:R-:W-:-:S04]  /*156c0*/  LOP3.LUT R10, R0, 0x1f, RZ, 0xc0, !PT ;  /* 0x0000001f000a7812 */ /* 0x001fc800078ec0ff */
[----:B------:R-:W-:Y:S01]  /*156d0*/  ISETP.NE.AND P0, PT, R10, 0x1f, PT ;  /* 0x0000001f0a00780c */ /* 0x000fe20003f05270 */
[----:B------:R-:W-:-:S12]  /*156e0*/  BRA.DIV UR4, `(.L_x_519) ;  /* 0x00000026041c7947 */ /* 0x000fd8000b800000 */
[----:B------:R-:W-:Y:S01]  /*156f0*/  IMAD.IADD R9, R27, 0x1, R10 ;  /* 0x000000011b097824 */ /* 0x000fe200078e020a */
[----:B------:R-:W-:-:S04]  /*15700*/  ULDC UR4, c[0x0][0xc3c] ;  /* 0x00030f0000047ab9 */ /* 0x000fc80000000800 */
[----:B------:R-:W-:-:S13]  /*15710*/  ISETP.GE.OR P1, PT, R9, UR4, !P0 ;  /* 0x0000000409007c0c */ /* 0x000fda000c726670 */
[----:B------:R-:W0:Y:S08]  /*15720*/  @!P1 LDC.64 R2, c[0x0][0xc80] ;  /* 0x00032000ff029b82 */ /* 0x000e300000000a00 */
[----:B------:R-:W2:Y:S01]  /*15730*/  @!P1 LDC.64 R4, c[0x0][0xc78] ;  /* 0x00031e00ff049b82 */ /* 0x000ea20000000a00 */
[----:B0-----:R-:W-:-:S05]  /*15740*/  @!P1 IMAD.WIDE R2, R9, 0x4, R2 ;  /* 0x0000000409029825 */ /* 0x001fca00078e0202 */
[----:B------:R2:W3:Y:S02]  /*15750*/  @!P1 LDG.E R7, desc[UR40][R2.64] ;  /* 0x0000002802079981 */ /* 0x0004e4000c1e1900 */
[----:B--2---:R-:W-:-:S05]  /*15760*/  @!P1 IMAD.WIDE R2, R9, 0x4, R4 ;  /* 0x0000000409029825 */ /* 0x004fca00078e0204 */
[----:B------:R-:W2:Y:S01]  /*15770*/  @!P1 LDG.E R5, desc[UR40][R2.64] ;  /* 0x0000002802059981 */ /* 0x000ea2000c1e1900 */
[----:B------:R-:W-:Y:S01]  /*15780*/  IMAD.MOV.U32 R4, RZ, RZ, RZ ;  /* 0x000000ffff047224 */ /* 0x000fe200078e00ff */
[C---:B------:R-:W-:Y:S02]  /*15790*/  ISETP.GE.U32.AND P2, PT, R10.reuse, 0x2, PT ;  /* 0x000000020a00780c */ /* 0x040fe40003f46070 */
[C---:B------:R-:W-:Y:S01]  /*157a0*/  ISETP.GE.U32.AND P3, PT, R10.reuse, 0x4, PT ;  /* 0x000000040a00780c */ /* 0x040fe20003f66070 */
[----:B------:R-:W-:Y:S01]  /*157b0*/  SHFL.IDX PT, R0, R24, RZ, 0x1f ;  /* 0x00001fff18007589 */ /* 0x000fe200000e0000 */
[C---:B------:R-:W-:Y:S02]  /*157c0*/  ISETP.GE.U32.AND P4, PT, R10.reuse, 0x8, PT ;  /* 0x000000080a00780c */ /* 0x040fe40003f86070 */
[----:B------:R-:W-:Y:S01]  /*157d0*/  ISETP.GE.U32.AND P5, PT, R10, 0x10, PT ;  /* 0x000000100a00780c */ /* 0x000fe20003fa6070 */
[----:B------:R0:W-:Y:S02]  /*157e0*/  SHFL.IDX PT, R6, R24, 0x1, 0x1f ;  /* 0x00201f0018067f89 */ /* 0x0001e400000e0000 */
[----:B0-----:R-:W-:-:S02]  /*157f0*/  IMAD.MOV.U32 R24, RZ, RZ, RZ ;  /* 0x000000ffff187224 */ /* 0x001fc400078e00ff */
[----:B---3--:R-:W-:Y:S02]  /*15800*/  @!P1 IMAD.MOV.U32 R4, RZ, RZ, R7 ;  /* 0x000000ffff049224 */ /* 0x008fe400078e0007 */
[----:B------:R-:W-:Y:S02]  /*15810*/  IMAD.MOV.U32 R7, RZ, RZ, RZ ;  /* 0x000000ffff077224 */ /* 0x000fe400078e00ff */
[----:B--2---:R-:W-:Y:S01]  /*15820*/  @!P1 IMAD.MOV.U32 R7, RZ, RZ, R5 ;  /* 0x000000ffff079224 */ /* 0x004fe200078e0005 */
[----:B------:R-:W-:-:S03]  /*15830*/  ISETP.NE.AND P1, PT, R10, RZ, PT ;  /* 0x000000ff0a00720c */ /* 0x000fc60003f25270 */
[----:B------:R-:W-:-:S05]  /*15840*/  IMAD R2, R7, R4, RZ ;  /* 0x0000000407027224 */ /* 0x000fca00078e02ff */
        /* <DEDUP_REMOVED lines=15> */
[----:B------:R0:W2:Y:S02]  /*15940*/  SHFL.IDX PT, R14, R2, 0x1f, 0x1f ;  /* 0x03e01f00020e7f89 */ /* 0x0000a400000e0000 */
.L_x_608:
[----:B------:R-:W-:Y:S02]  /*15950*/  ULDC UR4, c[0x0][0xc38] ;  /* 0x00030e0000047ab9 */ /* 0x000fe40000000800 */
[----:B------:R-:W-:-:S04]  /*15960*/  IMAD.U32 R3, RZ, RZ, UR4 ;  /* 0x00000004ff037e24 */ /* 0x000fc8000f8e00ff */
[----:B--2---:R-:W-:-:S04]  /*15970*/  IMAD R8, R14, R3, RZ ;  /* 0x000000030e087224 */ /* 0x004fc800078e02ff */
[----:B------:R-:W-:-:S05]  /*15980*/  IMAD.IADD R6, R6, 0x1, R8 ;  /* 0x0000000106067824 */ /* 0x000fca00078e0208 */
[----:B------:R-:W-:-:S13]  /*15990*/  ISETP.GT.AND P6, PT, R6, R0, PT ;  /* 0x000000000600720c */ /* 0x000fda0003fc4270 */
[----:B------:R-:W-:Y:S05]  /*159a0*/  @P6 BRA `(.L_x_520) ;  /* 0x0000000000a46947 */ /* 0x000fea0003800000 */
.L_x_523:
[----:B0-----:R-:W0:Y:S01]  /*159b0*/  LDC R2, c[0x0][0xc3c] ;  /* 0x00030f00ff027b82 */ /* 0x001e220000000800 */
[----:B------:R-:W-:-:S05]  /*159c0*/  VIADD R27, R27, 0x1f ;  /* 0x0000001f1b1b7836 */ /* 0x000fca0000000000 */
[----:B0-----:R-:W-:-:S13]  /*159d0*/  ISETP.GE.AND P6, PT, R27, R2, PT ;  /* 0x000000021b00720c */ /* 0x001fda0003fc6270 */
[----:B------:R-:W-:Y:S05]  /*159e0*/  @P6 BRA `(.L_x_521) ;  /* 0x0000000400b86947 */ /* 0x000fea0003800000 */
[----:B------:R-:W0:Y:S01]  /*159f0*/  S2R R3, SR_TID.X ;  /* 0x0000000000037919 */ /* 0x000e220000002100 */
[----:B------:R-:W-:Y:S01]  /*15a00*/  IMAD.MOV.U32 R4, RZ, RZ, RZ ;  /* 0x000000ffff047224 */ /* 0x000fe200078e00ff */
[----:B0-----:R-:W-:-:S05]  /*15a10*/  LOP3.LUT R3, R3, 0x1f, RZ, 0xc0, !PT ;  /* 0x0000001f03037812 */ /* 0x001fca00078ec0ff */
[----:B------:R-:W-:-:S05]  /*15a20*/  IMAD.IADD R5, R27, 0x1, R3 ;  /* 0x000000011b057824 */ /* 0x000fca00078e0203 */
[----:B------:R-:W-:-:S13]  /*15a30*/  ISETP.GE.OR P6, PT, R5, R2, !P0 ;  /* 0x000000020500720c */ /* 0x000fda00047c6670 */
[----:B------:R-:W0:Y:S02]  /*15a40*/  @!P6 LDC.64 R2, c[0x0][0xc80] ;  /* 0x00032000ff02eb82 */ /* 0x000e240000000a00 */
[----:B0-----:R-:W-:-:S05]  /*15a50*/  @!P6 IMAD.WIDE R2, R5, 0x4, R2 ;  /* 0x000000040502e825 */ /* 0x001fca00078e0202 */
[----:B------:R0:W2:Y:S01]  /*15a60*/  @!P6 LDG.E R4, desc[UR40][R2.64] ;  /* 0x000000280204e981 */ /* 0x0000a2000c1e1900 */
[----:B------:R-:W-:Y:S01]  /*15a70*/  IMAD.MOV.U32 R7, RZ, RZ, RZ ;  /* 0x000000ffff077224 */ /* 0x000fe200078e00ff */
[----:B0-----:R-:W0:Y:S02]  /*15a80*/  @!P6 LDC.64 R2, c[0x0][0xc78] ;  /* 0x00031e00ff02eb82 */ /* 0x001e240000000a00 */
[----:B0-----:R-:W-:-:S05]  /*15a90*/  @!P6 IMAD.WIDE R2, R5, 0x4, R2 ;  /* 0x000000040502e825 */ /* 0x001fca00078e0202 */
[----:B------:R-:W2:Y:S01]  /*15aa0*/  @!P6 LDG.E R7, desc[UR40][R2.64] ;  /* 0x000000280207e981 */ /* 0x000ea2000c1e1900 */
[----:B------:R-:W-:Y:S01]  /*15ab0*/  UMOV UR4, 0xffffffff ;  /* 0xffffffff00047882 */ /* 0x000fe20000000000 */
[----:B--2---:R-:W-:Y:S02]  /*15ac0*/  IMAD R2, R7, R4, RZ ;  /* 0x0000000407027224 */ /* 0x004fe400078e02ff */
[----:B------:R-:W-:Y:S05]  /*15ad0*/  BRA.DIV UR4, `(.L_x_522) ;  /* 0x0000002604607947 */ /* 0x000fea000b800000 */
        /* <DEDUP_REMOVED lines=16> */
.L_x_616:
[----:B------:R-:W-:Y:S02]  /*15be0*/  ULDC UR4, c[0x0][0xc38] ;  /* 0x00030e0000047ab9 */ /* 0x000fe40000000800 */
[----:B------:R-:W-:-:S04]  /*15bf0*/  IMAD.U32 R3, RZ, RZ, UR4 ;  /* 0x00000004ff037e24 */ /* 0x000fc8000f8e00ff */
[----:B--2---:R-:W-:-:S04]  /*15c00*/  IMAD R8, R14, R3, RZ ;  /* 0x000000030e087224 */ /* 0x004fc800078e02ff */
[----:B------:R-:W-:-:S05]  /*15c10*/  IMAD.IADD R6, R8, 0x1, R6 ;  /* 0x0000000108067824 */ /* 0x000fca00078e0206 */
[----:B------:R-:W-:-:S13]  /*15c20*/  ISETP.GT.AND P6, PT, R6, R0, PT ;  /* 0x000000000600720c */ /* 0x000fda0003fc4270 */
[----:B------:R-:W-:Y:S05]  /*15c30*/  @!P6 BRA `(.L_x_523) ;  /* 0xfffffffc005ce947 */ /* 0x000fea000383ffff */
.L_x_520:
[----:B------:R-:W-:Y:S01]  /*15c40*/  IMAD.IADD R8, R6, 0x1, -R8 ;  /* 0x0000000106087824 */ /* 0x000fe200078e0a08 */
[----:B------:R-:W-:-:S03]  /*15c50*/  UMOV UR4, 0xffffffff ;  /* 0xffffffff00047882 */ /* 0x000fc60000000000 */
[----:B------:R-:W-:-:S05]  /*15c60*/  IMAD R5, R2, R3, R8 ;  /* 0x0000000302057224 */ /* 0x000fca00078e0208 */
[----:B------:R-:W-:Y:S01]  /*15c70*/  ISETP.GT.AND P6, PT, R5, R0, PT ;  /* 0x000000000500720c */ /* 0x000fe20003fc4270 */
[----:B------:R-:W-:-:S12]  /*15c80*/  BRA.DIV UR4, `(.L_x_524) ;  /* 0x0000002604b47947 */ /* 0x000fd8000b800000 */
[----:B------:R-:W-:-:S04]  /*15c90*/  VOTE.ANY R6, PT, !P6 ;  /* 0x0000000000067806 */ /* 0x000fc800070e0100 */
[----:B------:R-:W2:Y:S02]  /*15ca0*/  POPC R5, R6 ;  /* 0x0000000600057309 */ /* 0x000ea40000000000 */
[----:B--2---:R2:W3:Y:S04]  /*15cb0*/  SHFL.IDX PT, R4, R4, R5, 0x1f ;  /* 0x00001f0504047589 */ /* 0x0044e800000e0000 */
[----:B------:R2:W4:Y:S02]  /*15cc0*/  SHFL.IDX PT, R7, R7, R5, 0x1f ;  /* 0x00001f0507077589 */ /* 0x00052400000e0000 */
.L_x_621:
[----:B------:R-:W-:-:S13]  /*15cd0*/  ISETP.NE.AND P0, PT, R6, RZ, PT ;  /* 0x000000ff0600720c */ /* 0x000fda0003f05270 */
[----:B------:R-:W-:Y:S05]  /*15ce0*/  @!P0 BRA `(.L_x_525) ;  /* 0x0000000000108947 */ /* 0x000fea0003800000 */
[----:B------:R-:W-:Y:S01]  /*15cf0*/  UMOV UR4, 0xffffffff ;  /* 0xffffffff00047882 */ /* 0x000fe20000000000 */
[----:B------:R-:W-:Y:S02]  /*15d00*/  VIADD R12, R5, 0xffffffff ;  /* 0xffffffff050c7836 */ /* 0x000fe40000000000 */
[----:B------:R-:W-:Y:S05]  /*15d10*/  BRA.DIV UR4, `(.L_x_526) ;  /* 0x0000002604ec7947 */ /* 0x000fea000b800000 */
[----:B------:R0:W0:Y:S02]  /*15d20*/  SHFL.IDX PT, R24, R2, R12, 0x1f ;  /* 0x00001f0c02187589 */ /* 0x00002400000e0000 */
.L_x_525:
[----:B0-----:R-:W-:Y:S01]  /*15d30*/  IMAD R24, R24, R3, R8 ;  /* 0x0000000318187224 */ /* 0x001fe200078e0208 */
[----:B---3--:R-:W-:Y:S01]  /*15d40*/  IABS R8, R4 ;  /* 0x0000000400087213 */ /* 0x008fe20000000000 */
[----:B------:R-:W-:Y:S02]  /*15d50*/  IMAD.MOV.U32 R2, RZ, RZ, RZ ;  /* 0x000000ffff027224 */ /* 0x000fe400078e00ff */
[----:B------:R-:W-:Y:S01]  /*15d60*/  IMAD.IADD R25, R0, 0x1, -R24 ;  /* 0x0000000100197824 */ /* 0x000fe200078e0a18 */
[----:B------:R-:W0:Y:S01]  /*15d70*/  I2F.RP R6, R8 ;  /* 0x0000000800067306 */ /* 0x000e220000209400 */
[----:B------:R-:W-:-:S03]  /*15d80*/  IMAD.IADD R27, R5, 0x1, R27 ;  /* 0x00000001051b7824 */ /* 0x000fc600078e021b */
[----:B------:R-:W-:-:S04]  /*15d90*/  IABS R0, R25 ;  /* 0x0000001900007213 */ /* 0x000fc80000000000 */
[----:B0-----:R-:W0:Y:S02]  /*15da0*/  MUFU.RCP R6, R6 ;  /* 0x0000000600067308 */ /* 0x001e240000001000 */
[----:B0-----:R-:W-:-:S06]  /*15db0*/  VIADD R9, R6, 0xffffffe ;  /* 0x0ffffffe06097836 */ /* 0x001fcc0000000000 */
[----:B------:R-:W1:Y:S02]  /*15dc0*/  F2I.FTZ.U32.TRUNC.NTZ R3, R9 ;  /* 0x0000000900037305 */ /* 0x000e64000021f000 */
[----:B-1----:R-:W-:-:S04]  /*15dd0*/  IMAD.MOV R11, RZ, RZ, -R3 ;  /* 0x000000ffff0b7224 */ /* 0x002fc800078e0a03 */
[----:B------:R-:W-:-:S04]  /*15de0*/  IMAD R11, R11, R8, RZ ;  /* 0x000000080b0b7224 */ /* 0x000fc800078e02ff */
[----:B------:R-:W-:Y:S01]  /*15df0*/  IMAD.HI.U32 R2, R3, R11, R2 ;  /* 0x0000000b03027227 */ /* 0x000fe200078e0002 */
[----:B------:R-:W-:-:S05]  /*15e00*/  IABS R3, R4 ;  /* 0x0000000400037213 */ /* 0x000fca0000000000 */
[----:B------:R-:W-:Y:S02]  /*15e10*/  IMAD.MOV R3, RZ, RZ, -R3 ;  /* 0x000000ffff037224 */ /* 0x000fe400078e0a03 */
[----:B------:R-:W-:-:S04]  /*15e20*/  IMAD.HI.U32 R6, R2, R0, RZ ;  /* 0x0000000002067227 */ /* 0x000fc800078e00ff */
[----:B------:R-:W-:Y:S01]  /*15e30*/  IMAD R3, R6, R3, R0 ;  /* 0x0000000306037224 */ /* 0x000fe200078e0200 */
[----:B----4-:R-:W-:-:S04]  /*15e40*/  IABS R0, R7 ;  /* 0x0000000700007213 */ /* 0x010fc80000000000 */
[----:B------:R-:W0:Y:S01]  /*15e50*/  I2F.RP R9, R0 ;  /* 0x0000000000097306 */ /* 0x000e220000209400 */
[----:B------:R-:W-:-:S13]  /*15e60*/  ISETP.GT.U32.AND P1, PT, R8, R3, PT ;  /* 0x000000030800720c */ /* 0x000fda0003f24070 */
[----:B------:R-:W-:Y:S01]  /*15e70*/  @!P1 IMAD.IADD R3, R3, 0x1, -R8 ;  /* 0x0000000103039824 */ /* 0x000fe200078e0a08 */
[----:B0-----:R-:W0:Y:S01]  /*15e80*/  MUFU.RCP R9, R9 ;  /* 0x0000000900097308 */ /* 0x001e220000001000 */
[----:B------:R-:W-:Y:S01]  /*15e90*/  @!P1 VIADD R6, R6, 0x1 ;  /* 0x0000000106069836 */ /* 0x000fe20000000000 */
[----:B------:R-:W-:Y:S02]  /*15ea0*/  ISETP.NE.AND P1, PT, R4, RZ, PT ;  /* 0x000000ff0400720c */ /* 0x000fe40003f25270 */
[----:B------:R-:W-:Y:S01]  /*15eb0*/  ISETP.GE.U32.AND P0, PT, R3, R8, PT ;  /* 0x000000080300720c */ /* 0x000fe20003f06070 */
[----:B0-----:R-:W-:-:S12]  /*15ec0*/  VIADD R10, R9, 0xffffffe ;  /* 0x0ffffffe090a7836 */ /* 0x001fd80000000000 */
[----:B------:R-:W-:Y:S01]  /*15ed0*/  @P0 VIADD R6, R6, 0x1 ;  /* 0x0000000106060836 */ /* 0x000fe20000000000 */
[----:B------:R-:W0:Y:S02]  /*15ee0*/  F2I.FTZ.U32.TRUNC.NTZ R3, R10 ;  /* 0x0000000a00037305 */ /* 0x000e24000021f000 */
[----:B0-----:R-:W-:-:S04]  /*15ef0*/  IMAD.MOV R2, RZ, RZ, -R3 ;  /* 0x000000ffff027224 */ /* 0x001fc800078e0a03 */
[----:B------:R-:W-:Y:S02]  /*15f00*/  IMAD R8, R2, R0, RZ ;  /* 0x0000000002087224 */ /* 0x000fe400078e02ff */
[----:B------:R-:W-:-:S04]  /*15f10*/  IMAD.MOV.U32 R2, RZ, RZ, RZ ;  /* 0x000000ffff027224 */ /* 0x000fc800078e00ff */
[----:B------:R-:W-:Y:S01]  /*15f20*/  IMAD.HI.U32 R2, R3, R8, R2 ;  /* 0x0000000803027227 */ /* 0x000fe200078e0002 */
[----:B------:R-:W-:Y:S02]  /*15f30*/  LOP3.LUT R3, R25, R4, RZ, 0x3c, !PT ;  /* 0x0000000419037212 */ /* 0x000fe400078e3cff */
[----:B------:R-:W-:Y:S02]  /*15f40*/  IABS R8, R7 ;  /* 0x0000000700087213 */ /* 0x000fe40000000000 */
[----:B------:R-:W-:-:S03]  /*15f50*/  ISETP.GE.AND P2, PT, R3, RZ, PT ;  /* 0x000000ff0300720c */ /* 0x000fc60003f46270 */
[----:B------:R-:W-:-:S10]  /*15f60*/  IMAD.MOV R8, RZ, RZ, -R8 ;  /* 0x000000ffff087224 */ /* 0x000fd400078e0a08 */
[----:B------:R-:W-:Y:S01]  /*15f70*/  @!P2 IMAD.MOV R6, RZ, RZ, -R6 ;  /* 0x000000ffff06a224 */ /* 0x000fe200078e0a06 */
[----:B------:R-:W-:-:S04]  /*15f80*/  @!P1 LOP3.LUT R6, RZ, R4, RZ, 0x33, !PT ;  /* 0x00000004ff069212 */ /* 0x000fc800078e33ff */
[-C--:B------:R-:W-:Y:S01]  /*15f90*/  IABS R3, R6.reuse ;  /* 0x0000000600037213 */ /* 0x080fe20000000000 */
[----:B------:R-:W-:-:S04]  /*15fa0*/  IMAD R4, R4, R6, RZ ;  /* 0x0000000604047224 */ /* 0x000fc800078e02ff */
[----:B------:R-:W-:-:S04]  /*15fb0*/  IMAD.HI.U32 R2, R2, R3, RZ ;  /* 0x0000000302027227 */ /* 0x000fc800078e00ff */
[----:B------:R-:W-:Y:S02]  /*15fc0*/  IMAD R3, R2, R8, R3 ;  /* 0x0000000802037224 */ /* 0x000fe400078e0203 */
[----:B------:R-:W-:-:S03]  /*15fd0*/  IMAD.IADD R25, R25, 0x1, -R4 ;  /* 0x0000000119197824 */ /* 0x000fc600078e0a04 */
[----:B------:R-:W-:-:S13]  /*15fe0*/  ISETP.GT.U32.AND P1, PT, R0, R3, PT ;  /* 0x000000030000720c */ /* 0x000fda0003f24070 */
[----:B------:R-:W-:Y:S02]  /*15ff0*/  @!P1 IMAD.IADD R3, R3, 0x1, -R0 ;  /* 0x0000000103039824 */ /* 0x000fe400078e0a00 */
[----:B------:R-:W-:Y:S01]  /*16000*/  @!P1 VIADD R2, R2, 0x1 ;  /* 0x0000000102029836 */ /* 0x000fe20000000000 */
[----:B------:R-:W-:Y:S02]  /*16010*/  ISETP.NE.AND P1, PT, R7, RZ, PT ;  /* 0x000000ff0700720c */ /* 0x000fe40003f25270 */
[----:B------:R-:W-:Y:S02]  /*16020*/  ISETP.GE.U32.AND P0, PT, R3, R0, PT ;  /* 0x000000000300720c */ /* 0x000fe40003f06070 */
[----:B------:R-:W-:-:S04]  /*16030*/  LOP3.LUT R0, R6, R7, RZ, 0x3c, !PT ;  /* 0x0000000706007212 */ /* 0x000fc800078e3cff */
[----:B------:R-:W-:-:S07]  /*16040*/  ISETP.GE.AND P2, PT, R0, RZ, PT ;  /* 0x000000ff0000720c */ /* 0x000fce0003f46270 */
[----:B------:R-:W-:-:S06]  /*16050*/  @P0 VIADD R2, R2, 0x1 ;  /* 0x0000000102020836 */ /* 0x000fcc0000000000 */
[----:B------:R-:W-:Y:S01]  /*16060*/  @!P2 IMAD.MOV R2, RZ, RZ, -R2 ;  /* 0x000000ffff02a224 */ /* 0x000fe200078e0a02 */
[----:B------:R-:W-:-:S05]  /*16070*/  @!P1 LOP3.LUT R2, RZ, R7, RZ, 0x33, !PT ;  /* 0x00000007ff029212 */ /* 0x000fca00078e33ff */
[----:B------:R-:W-:-:S04]  /*16080*/  IMAD.MOV R0, RZ, RZ, -R2 ;  /* 0x000000ffff007224 */ /* 0x000fc800078e0a02 */
[C---:B------:R-:W-:Y:S02]  /*16090*/  IMAD R6, R7.reuse, R0, R6 ;  /* 0x0000000007067224 */ /* 0x040fe400078e0206 */
[----:B------:R-:W-:-:S04]  /*160a0*/  IMAD R7, R7, 0x1000000, R2 ;  /* 0x0100000007077824 */ /* 0x000fc800078e0202 */
[----:B------:R-:W-:Y:S01]  /*160b0*/  IMAD R26, R6, 0x10000, R7 ;  /* 0x00010000061a7824 */ /* 0x000fe200078e0207 */
[----:B------:R-:W-:Y:S06]  /*160c0*/  BRA `(.L_x_527) ;  /* 0x00000000001c7947 */ /* 0x000fec0003800000 */
.L_x_521:
[----:B------:R-:W-:Y:S01]  /*160d0*/  UMOV UR4, URZ ;  /* 0x0000003f00047c82 */ /* 0x000fe20008000000 */
[----:B------:R-:W-:Y:S01]  /*160e0*/  UMOV UR5, URZ ;  /* 0x0000003f00057c82 */ /* 0x000fe20008000000 */
[----:B------:R-:W-:Y:S01]  /*160f0*/  ULDC UR6, c[0x0][0xc3c] ;  /* 0x00030f0000067ab9 */ /* 0x000fe20000000800 */
[----:B------:R-:W-:Y:S02]  /*16100*/  IMAD.MOV.U32 R24, RZ, RZ, R0 ;  /* 0x000000ffff187224 */ /* 0x000fe400078e0000 */
[----:B------:R-:W-:Y:S02]  /*16110*/  IMAD.U32 R25, RZ, RZ, UR4 ;  /* 0x00000004ff197e24 */ /* 0x000fe4000f8e00ff */
[----:B------:R-:W-:Y:S02]  /*16120*/  IMAD.U32 R26, RZ, RZ, UR5 ;  /* 0x00000005ff1a7e24 */ /* 0x000fe4000f8e00ff */
[----:B------:R-:W-:-:S07]  /*16130*/  IMAD.U32 R27, RZ, RZ, UR6 ;  /* 0x00000006ff1b7e24 */ /* 0x000fce000f8e00ff */
.L_x_527:
[----:B------:R-:W0:Y:S01]  /*16140*/  S2R R0, SR_TID.X ;  /* 0x0000000000007919 */ /* 0x000e220000002100 */
[----:B------:R-:W-:Y:S05]  /*16150*/  WARPSYNC.ALL ;  /* 0x0000000000007948 */ /* 0x000fea0003800000 */
        /* <DEDUP_REMOVED lines=8> */
.L_x_518:
[----:B------:R-:W-:Y:S02]  /*161e0*/  ULDC UR4, c[0x0][0xc3c] ;  /* 0x00030f0000047ab9 */ /* 0x000fe40000000800 */
[----:B---3--:R-:W-:-:S13]  /*161f0*/  ISETP.GE.AND P0, PT, R27, UR4, PT ;  /* 0x000000041b007c0c */ /* 0x008fda000bf06270 */
[----:B------:R-:W-:Y:S05]  /*16200*/  @!P0 BRA `(.L_x_528) ;  /* 0xffffffb000408947 */ /* 0x000fea000383ffff */
[----:B------:R-:W-:Y:S05]  /*16210*/  BSYNC B7 ;  /* 0x0000000000077941 */ /* 0x000fea0003800000 */
.L_x_424:
[----:B-1----:R-:W3:Y:S01]  /*16220*/  LDL.LU R0, [R1+0x40] ;  /* 0x0000400001007983 */ /* 0x002ee20000300800 */
[----:B------:R-:W-:Y:S01]  /*16230*/  BSSY B0, `(.L_x_529) ;  /* 0x000000b000007945 */ /* 0x000fe20003800000 */
[----:B--2---:R-:W1:Y:S01]  /*16240*/  S2R R5, SR_CgaCtaId ;  /* 0x0000000000057919 */ /* 0x004e620000008800 */
[----:B---3--:R-:W-:-:S05]  /*16250*/  VIADD R0, R0, 0x1 ;  /* 0x0000000100007836 */ /* 0x008fca0000000000 */
[----:B0-----:R-:W-:-:S04]  /*16260*/  LEA.HI R2, R0, R0, RZ, 0x1 ;  /* 0x0000000000027211 */ /* 0x001fc800078f08ff */
[----:B------:R-:W-:Y:S02]  /*16270*/  LOP3.LUT R3, R2, 0xfffffffe, RZ, 0xc0, !PT ;  /* 0xfffffffe02037812 */ /* 0x000fe400078ec0ff */
[----:B------:R-:W-:-:S03]  /*16280*/  MOV R2, 0x400 ;  /* 0x0000040000027802 */ /* 0x000fc60000000f00 */
[----:B------:R-:W-:Y:S01]  /*16290*/  IMAD.IADD R0, R0, 0x1, -R3 ;  /* 0x0000000100007824 */ /* 0x000fe200078e0a03 */
[----:B-1----:R-:W-:-:S04]  /*162a0*/  LEA R6, R5, R2, 0x18 ;  /* 0x0000000205067211 */ /* 0x002fc800078ec0ff */
[----:B------:R-:W-:-:S04]  /*162b0*/  SHF.L.U32 R0, R0, 0x1f, RZ ;  /* 0x0000001f00007819 */ /* 0x000fc800000006ff */
[----:B------:R-:W0:Y:S02]  /*162c0*/  SYNCS.PHASECHK.TRANS64.TRYWAIT P0, [R6+URZ+0x13220], R0 ;  /* 0x01322000060075a7 */ /* 0x000e24000800017f */
[----:B0-----:R-:W-:Y:S05]  /*162d0*/  @!P0 BRA `(.L_x_530) ;  /* 0x0000002000a48947 */ /* 0x001fea0003800000 */
.L_x_624:
[----:B------:R-:W-:Y:S05]  /*162e0*/  BSYNC B0 ;  /* 0x0000000000007941 */ /* 0x000fea0003800000 */
.L_x_529:
[----:B------:R-:W-:-:S03]  /*162f0*/  UMOV UR4, 0xffffffff ;  /* 0xffffffff00047882 */ /* 0x000fc60000000000 */
[----:B------:R-:W-:Y:S05]  /*16300*/  BRA.DIV UR4, `(.L_x_531) ;  /* 0x0000002204ac7947 */ /* 0x000fea000b800000 */
[----:B0-----:R-:W0:Y:S02]  /*16310*/  S2R R0, SR_TID.X ;  /* 0x0000000000007919 */ /* 0x001e240000002100 */
[----:B0-----:R-:W-:-:S04]  /*16320*/  SHF.R.U32.HI R0, RZ, 0x5, R0 ;  /* 0x00000005ff007819 */ /* 0x001fc80000011600 */
[----:B------:R-:W-:-:S05]  /*16330*/  LOP3.LUT R0, R0, 0x3, RZ, 0xc0, !PT ;  /* 0x0000000300007812 */ /* 0x000fca00078ec0ff */
[----:B------:R0:W1:Y:S02]  /*16340*/  SHFL.IDX PT, R14, R0, RZ, 0x1f ;  /* 0x00001fff000e7589 */ /* 0x00006400000e0000 */
.L_x_627:
[----:B-1----:R-:W-:-:S13]  /*16350*/  ISETP.NE.AND P0, PT, R14, RZ, PT ;  /* 0x000000ff0e00720c */ /* 0x002fda0003f05270 */
[----:B------:R-:W-:Y:S05]  /*16360*/  @P0 BRA `(.L_x_312) ;  /* 0x0000000000a40947 */ /* 0x000fea0003800000 */
[----:B------:R-:W-:-:S03]  /*16370*/  UMOV UR4, 0xffffffff ;  /* 0xffffffff00047882 */ /* 0x000fc60000000000 */
[----:B------:R-:W-:Y:S05]  /*16380*/  BRA.DIV UR4, `(.L_x_532) ;  /* 0x0000002204c07947 */ /* 0x000fea000b800000 */
[----:B------:R-:W-:-:S13]  /*16390*/  ELECT P6, URZ, PT ;  /* 0x00000000003f782f */ /* 0x000fda00038c0000 */
.L_x_630:
[----:B------:R-:W-:Y:S05]  /*163a0*/  @!P6 BRA `(.L_x_312) ;  /* 0x000000000094e947 */ /* 0x000fea0003800000 */
[----:B0-----:R-:W2:Y:S02]  /*163b0*/  LDL.LU R0, [R1+0x38] ;  /* 0x0000380001007983 */ /* 0x001ea40000300800 */
[----:B--2---:R-:W-:-:S04]  /*163c0*/  LOP3.LUT R0, R0, 0x2, RZ, 0xfc, !PT ;  /* 0x0000000200007812 */ /* 0x004fc800078efcff */
[----:B------:R-:W-:-:S13]  /*163d0*/  ISETP.NE.AND P0, PT, R0, 0x3, PT ;  /* 0x000000030000780c */ /* 0x000fda0003f05270 */
[----:B------:R-:W-:Y:S05]  /*163e0*/  @!P0 BRA `(.L_x_533) ;  /* 0x0000000000048947 */ /* 0x000fea0003800000 */
[----:B------:R-:W-:Y:S01]  /*163f0*/  BPT.TRAP 0x1 ;  /* 0x000000040000795c */ /* 0x000fe20000300000 */
.L_x_533:
        /* <DEDUP_REMOVED lines=12> */
.L_x_631:
[----:B------:R-:W1:Y:S02]  /*164c0*/  SYNCS.PHASECHK.TRANS64.TRYWAIT P1, [R9+URZ], R0 ;  /* 0x00000000090075a7 */ /* 0x000e64000802017f */
[----:B-1----:R-:W-:Y:S05]  /*164d0*/  @!P1 BRA `(.L_x_535) ;  /* 0x0000002000a09947 */ /* 0x002fea0003800000 */
.L_x_632:
[----:B------:R-:W-:Y:S05]  /*164e0*/  @!P0 BRA `(.L_x_536) ;  /* 0x0000000000048947 */ /* 0x000fea0003800000 */
[----:B------:R-:W-:Y:S01]  /*164f0*/  BPT.TRAP 0x1 ;  /* 0x000000040000795c */ /* 0x000fe20000300000 */
.L_x_536:
[----:B------:R-:W-:-:S04]  /*16500*/  IMAD R19, R19, 0x8, R6 ;  /* 0x0000000813137824 */ /* 0x000fc800078e0206 */
[----:B------:R-:W2:Y:S02]  /*16510*/  SYNCS.PHASECHK.TRANS64.TRYWAIT P1, [R19+URZ+0x13260], R4 ;  /* 0x01326004130075a7 */ /* 0x000ea4000802017f */
[----:B--2---:R-:W-:Y:S05]  /*16520*/  @!P1 BRA `(.L_x_537) ;  /* 0x0000002000a09947 */ /* 0x004fea0003800000 */
.L_x_633:
[----:B------:R-:W-:Y:S05]  /*16530*/  @!P0 BRA `(.L_x_538) ;  /* 0x0000000000048947 */ /* 0x000fea0003800000 */
[----:B------:R-:W-:Y:S01]  /*16540*/  BPT.TRAP 0x1 ;  /* 0x000000040000795c */ /* 0x000fe20000300000 */
.L_x_538:
[----:B------:R-:W-:-:S04]  /*16550*/  IMAD R7, R7, 0x8, R6 ;  /* 0x0000000807077824 */ /* 0x000fc800078e0206 */
[----:B------:R-:W3:Y:S02]  /*16560*/  SYNCS.PHASECHK.TRANS64.TRYWAIT P1, [R7+URZ+0x13260], R0 ;  /* 0x01326000070075a7 */ /* 0x000ee4000802017f */
[----:B---3--:R-:W-:Y:S05]  /*16570*/  @!P1 BRA `(.L_x_539) ;  /* 0x0000002000a09947 */ /* 0x008fea0003800000 */
.L_x_634:
[----:B------:R-:W-:Y:S05]  /*16580*/  @!P0 BRA `(.L_x_540) ;  /* 0x0000000000048947 */ /* 0x000fea0003800000 */
[----:B------:R-:W-:Y:S01]  /*16590*/  BPT.TRAP 0x1 ;  /* 0x000000040000795c */ /* 0x000fe20000300000 */
.L_x_540:
[----:B------:R-:W5:Y:S02]  /*165a0*/  SYNCS.PHASECHK.TRANS64.TRYWAIT P0, [R19+URZ+0x13280], R4 ;  /* 0x01328004130075a7 */ /* 0x000f64000800017f */
[----:B-----5:R-:W-:Y:S05]  /*165b0*/  @!P0 BRA `(.L_x_541) ;  /* 0x0000002000a48947 */ /* 0x020fea0003800000 */
.L_x_542:
[----:B------:R0:W0:Y:S02]  /*165c0*/  SYNCS.PHASECHK.TRANS64.TRYWAIT P0, [R7+URZ+0x13280], R0 ;  /* 0x01328000070075a7 */ /* 0x000024000800017f */
[----:B0-----:R-:W-:Y:S05]  /*165d0*/  @!P0 NANOSLEEP.SYNCS 0x989680 ;  /* 0x009896800000895d */ /* 0x001fea0003900000 */
[----:B------:R-:W0:Y:S02]  /*165e0*/  @!P0 SYNCS.PHASECHK.TRANS64 P0, [R7+URZ+0x13280], R0 ;  /* 0x01328000070085a7 */ /* 0x000e24000800007f */
[----:B0-----:R-:W-:Y:S05]  /*165f0*/  @!P0 BRA `(.L_x_542) ;  /* 0xfffffffc00f08947 */ /* 0x001fea000383ffff */
.L_x_312:
[----:B------:R-:W-:Y:S05]  /*16600*/  BSYNC B8 ;  /* 0x0000000000087941 */ /* 0x000fea0003800000 */
.L_x_309:
[----:B------:R-:W-:Y:S05]  /*16610*/  EXIT ;  /* 0x000000000000794d */ /* 0x000fea0003800000 */
.L_x_330:
[----:B0-----:R0:W1:Y:S02]  /*16620*/  SYNCS.PHASECHK.TRANS64.TRYWAIT P5, [R75+URZ+0x13290], R76 ;  /* 0x0132904c4b0075a7 */ /* 0x00106400080a017f */
[----:B-1----:R-:W-:Y:S05]  /*16630*/  @!P5 NANOSLEEP.SYNCS 0x989680 ;  /* 0x009896800000d95d */ /* 0x002fea0003900000 */
[----:B------:R-:W1:Y:S02]  /*16640*/  @!P5 SYNCS.PHASECHK.TRANS64 P5, [R75+URZ+0x13290], R76 ;  /* 0x0132904c4b00d5a7 */ /* 0x000e6400080a007f */
[----:B-1----:R-:W-:Y:S05]  /*16650*/  @!P5 BRA `(.L_x_330) ;  /* 0xfffffffc00f0d947 */ /* 0x002fea000383ffff */
[----:B------:R-:W-:Y:S05]  /*16660*/  BRA `(.L_x_543) ;  /* 0xfffffec000a47947 */ /* 0x000fea000383ffff */
.L_x_340:
[----:B0-----:R0:W1:Y:S02]  /*16670*/  SYNCS.PHASECHK.TRANS64.TRYWAIT P5, [R75+URZ+0x13290], R76 ;  /* 0x0132904c4b0075a7 */ /* 0x00106400080a017f */
[----:B-1----:R-:W-:Y:S05]  /*16680*/  @!P5 NANOSLEEP.SYNCS 0x989680 ;  /* 0x009896800000d95d */ /* 0x002fea0003900000 */
[----:B------:R-:W1:Y:S02]  /*16690*/  @!P5 SYNCS.PHASECHK.TRANS64 P5, [R75+URZ+0x13290], R76 ;  /* 0x0132904c4b00d5a7 */ /* 0x000e6400080a007f */
[----:B-1----:R-:W-:Y:S05]  /*166a0*/  @!P5 BRA `(.L_x_340) ;  /* 0xfffffffc00f0d947 */ /* 0x002fea000383ffff */
[----:B------:R-:W-:Y:S05]  /*166b0*/  BRA `(.L_x_544) ;  /* 0xfffffed000b87947 */ /* 0x000fea000383ffff */
.L_x_345:
[----:B0-----:R0:W1:Y:S02]  /*166c0*/  SYNCS.PHASECHK.TRANS64.TRYWAIT P1, [R75+URZ+0x13290], R76 ;  /* 0x0132904c4b0075a7 */ /* 0x001064000802017f */
[----:B-1----:R-:W-:Y:S05]  /*166d0*/  @!P1 NANOSLEEP.SYNCS 0x989680 ;  /* 0x009896800000995d */ /* 0x002fea0003900000 */
[----:B------:R-:W1:Y:S02]  /*166e0*/  @!P1 SYNCS.PHASECHK.TRANS64 P1, [R75+URZ+0x13290], R76 ;  /* 0x0132904c4b0095a7 */ /* 0x000e64000802007f */
[----:B-1----:R-:W-:Y:S05]  /*166f0*/  @!P1 BRA `(.L_x_345) ;  /* 0xfffffffc00f09947 */ /* 0x002fea000383ffff */
[----:B------:R-:W-:Y:S05]  /*16700*/  BRA `(.L_x_545) ;  /* 0xfffffee000c47947 */ /* 0x000fea000383ffff */
.L_x_349:
[----:B--2---:R2:W0:Y:S02]  /*16710*/  SYNCS.PHASECHK.TRANS64.TRYWAIT P0, [R75+URZ+0x132b0], R76 ;  /* 0x0132b04c4b0075a7 */ /* 0x004424000800017f */
[----:B0-----:R-:W-:Y:S05]  /*16720*/  @!P0 NANOSLEEP.SYNCS 0x989680 ;  /* 0x009896800000895d */ /* 0x001fea0003900000 */
[----:B------:R-:W0:Y:S02]  /*16730*/  @!P0 SYNCS.PHASECHK.TRANS64 P0, [R75+URZ+0x132b0], R76 ;  /* 0x0132b04c4b0085a7 */ /* 0x000e24000800007f */
[----:B0-----:R-:W-:Y:S05]  /*16740*/  @!P0 BRA `(.L_x_349) ;  /* 0xfffffffc00f08947 */ /* 0x001fea000383ffff */
[----:B------:R-:W-:Y:S05]  /*16750*/  BRA `(.L_x_546) ;  /* 0xfffffee400247947 */ /* 0x000fea000383ffff */
.L_x_369:
[----:B------:R-:W-:Y:S01]  /*16760*/  BSSY B1, `(.L_x_547) ;  /* 0x0000008000017945 */ /* 0x000fe20003800000 */
[----:B------:R-:W-:Y:S02]  /*16770*/  IMAD.MOV.U32 R13, RZ, RZ, R30 ;  /* 0x000000ffff0d7224 */ /* 0x000fe400078e001e */
[----:B------:R-:W-:Y:S02]  /*16780*/  IMAD.MOV.U32 R12, RZ, RZ, RZ ;  /* 0x000000ffff0c7224 */ /* 0x000fe400078e00ff */
[----:B------:R-:W-:Y:S02]  /*16790*/  IMAD.MOV.U32 R11, RZ, RZ, 0x1e1f ;  /* 0x00001e1fff0b7424 */ /* 0x000fe400078e00ff */
[----:B------:R-:W-:-:S07]  /*167a0*/  IMAD.MOV.U32 R15, RZ, RZ, -0x1 ;  /* 0xffffffffff0f7424 */ /* 0x000fce00078e00ff */
[----:B------:R-:W-:Y:S05]  /*167b0*/  WARPSYNC.COLLECTIVE R15, `(.L_x_548) ;  /* 0x000000000f087348 */ /* 0x000fea0003c00000 */
[----:B------:R0:W1:Y:S02]  /*167c0*/  SHFL.IDX P6, R14, R13, R12, R11 ;  /* 0x0000000c0d0e7389 */ /* 0x00006400000c000b */
[----:B01----:R-:W-:Y:S01]  /*167d0*/  ENDCOLLECTIVE ;  /* 0x000000000000791b */ /* 0x003fe20003800000 */
.L_x_548:
[----:B------:R-:W-:Y:S05]  /*167e0*/  BSYNC B1 ;  /* 0x0000000000017941 */ /* 0x000fea0003800000 */
.L_x_547:
[----:B------:R-:W-:Y:S02]  /*167f0*/  IMAD.MOV.U32 R13, RZ, RZ, R28 ;  /* 0x000000ffff0d7224 */ /* 0x000fe400078e001c */
[----:B------:R-:W-:Y:S02]  /*16800*/  IMAD.MOV.U32 R12, RZ, RZ, RZ ;  /* 0x000000ffff0c7224 */ /* 0x000fe400078e00ff */
[----:B------:R-:W-:Y:S02]  /*16810*/  IMAD.MOV.U32 R11, RZ, RZ, 0x1e1f ;  /* 0x00001e1fff0b7424 */ /* 0x000fe400078e00ff */
[----:B------:R-:W-:Y:S02]  /*16820*/  IMAD.MOV.U32 R15, RZ, RZ, -0x1 ;  /* 0xffffffffff0f7424 */ /* 0x000fe400078e00ff */
[----:B------:R-:W-:-:S07]  /*16830*/  IMAD.MOV.U32 R0, RZ, RZ, R14 ;  /* 0x000000ffff007224 */ /* 0x000fce00078e000e */
[----:B------:R-:W-:Y:S05]  /*16840*/  WARPSYNC.COLLECTIVE R15, `(.L_x_549) ;  /* 0x000000000f087348 */ /* 0x000fea0003c00000 */
[----:B------:R0:W1:Y:S02]  /*16850*/  SHFL.IDX P6, R14, R13, R12, R11 ;  /* 0x0000000c0d0e7389 */ /* 0x00006400000c000b */
[----:B01----:R-:W-:Y:S01]  /*16860*/  ENDCOLLECTIVE ;  /* 0x000000000000791b */ /* 0x003fe20003800000 */
.L_x_549:
[----:B------:R-:W-:Y:S02]  /*16870*/  IMAD.MOV.U32 R13, RZ, RZ, R31 ;  /* 0x000000ffff0d7224 */ /* 0x000fe400078e001f */
[----:B------:R-:W-:-:S07]  /*16880*/  IMAD.MOV.U32 R29, RZ, RZ, R14 ;  /* 0x000000ffff1d7224 */ /* 0x000fce00078e000e */
[----:B------:R-:W-:Y:S05]  /*16890*/  WARPSYNC.COLLECTIVE R15, `(.L_x_550) ;  /* 0x000000000f087348 */ /* 0x000fea0003c00000 */
[----:B------:R0:W1:Y:S02]  /*168a0*/  SHFL.IDX P6, R14, R13, R12, R11 ;  /* 0x0000000c0d0e7389 */ /* 0x00006400000c000b */
[----:B01----:R-:W-:Y:S01]  /*168b0*/  ENDCOLLECTIVE ;  /* 0x000000000000791b */ /* 0x003fe20003800000 */
.L_x_550:
[----:B------:R-:W-:Y:S02]  /*168c0*/  IMAD.MOV.U32 R13, RZ, RZ, R26 ;  /* 0x000000ffff0d7224 */ /* 0x000fe400078e001a */
[----:B------:R-:W-:-:S07]  /*168d0*/  IMAD.MOV.U32 R3, RZ, RZ, R14 ;  /* 0x000000ffff037224 */ /* 0x000fce00078e000e */
[----:B------:R-:W-:Y:S05]  /*168e0*/  WARPSYNC.COLLECTIVE R15, `(.L_x_551) ;  /* 0x000000000f087348 */ /* 0x000fea0003c00000 */
[----:B------:R0:W1:Y:S02]  /*168f0*/  SHFL.IDX P6, R14, R13, R12, R11 ;  /* 0x0000000c0d0e7389 */ /* 0x00006400000c000b */
[----:B01----:R-:W-:Y:S01]  /*16900*/  ENDCOLLECTIVE ;  /* 0x000000000000791b */ /* 0x003fe20003800000 */
.L_x_551:
[----:B------:R-:W-:Y:S05]  /*16910*/  BRA `(.L_x_552) ;  /* 0xfffffef000707947 */ /* 0x000fea000383ffff */
.L_x_373:
[----:B-1----:R1:W3:Y:S02]  /*16920*/  SYNCS.PHASECHK.TRANS64.TRYWAIT P0, [R16+URZ+0x13200], R27 ;  /* 0x0132001b100075a7 */ /* 0x0022e4000800017f */
[----:B---3--:R-:W-:Y:S05]  /*16930*/  @!P0 NANOSLEEP.SYNCS 0x989680 ;  /* 0x009896800000895d */ /* 0x008fea0003900000 */
[----:B------:R-:W3:Y:S02]  /*16940*/  @!P0 SYNCS.PHASECHK.TRANS64 P0, [R16+URZ+0x13200], R27 ;  /* 0x0132001b100085a7 */ /* 0x000ee4000800007f */
[----:B---3--:R-:W-:Y:S05]  /*16950*/  @!P0 BRA `(.L_x_373) ;  /* 0xfffffffc00f08947 */ /* 0x008fea000383ffff */
[----:B------:R-:W-:Y:S05]  /*16960*/  BRA `(.L_x_553) ;  /* 0xfffffef400087947 */ /* 0x000fea000383ffff */
.L_x_377:
        /* <DEDUP_REMOVED lines=8> */
.L_x_555:
[----:B------:R-:W-:Y:S05]  /*169f0*/  BSYNC B1 ;  /* 0x0000000000017941 */ /* 0x000fea0003800000 */
.L_x_554:
        /* <DEDUP_REMOVED lines=8> */
.L_x_556:
[----:B------:R-:W-:Y:S02]  /*16a80*/  IMAD.MOV.U32 R13, RZ, RZ, R31 ;  /* 0x000000ffff0d7224 */ /* 0x000fe400078e001f */
[----:B------:R-:W-:-:S07]  /*16a90*/  IMAD.MOV.U32 R29, RZ, RZ, R14 ;  /* 0x000000ffff1d7224 */ /* 0x000fce00078e000e */
[----:B------:R-:W-:Y:S05]  /*16aa0*/  WARPSYNC.COLLECTIVE R15, `(.L_x_557) ;  /* 0x000000000f087348 */ /* 0x000fea0003c00000 */
[----:B------:R0:W1:Y:S02]  /*16ab0*/  SHFL.IDX P6, R14, R13, R12, R11 ;  /* 0x0000000c0d0e7389 */ /* 0x00006400000c000b */
[----:B01----:R-:W-:Y:S01]  /*16ac0*/  ENDCOLLECTIVE ;  /* 0x000000000000791b */ /* 0x003fe20003800000 */
.L_x_557:
[----:B------:R-:W-:Y:S02]  /*16ad0*/  IMAD.MOV.U32 R13, RZ, RZ, R26 ;  /* 0x000000ffff0d7224 */ /* 0x000fe400078e001a */
[----:B------:R-:W-:-:S07]  /*16ae0*/  IMAD.MOV.U32 R3, RZ, RZ, R14 ;  /* 0x000000ffff037224 */ /* 0x000fce00078e000e */
[----:B------:R-:W-:Y:S05]  /*16af0*/  WARPSYNC.COLLECTIVE R15, `(.L_x_558) ;  /* 0x000000000f087348 */ /* 0x000fea0003c00000 */
[----:B------:R0:W1:Y:S02]  /*16b00*/  SHFL.IDX P6, R14, R13, R12, R11 ;  /* 0x0000000c0d0e7389 */ /* 0x00006400000c000b */
[----:B01----:R-:W-:Y:S01]  /*16b10*/  ENDCOLLECTIVE ;  /* 0x000000000000791b */ /* 0x003fe20003800000 */
.L_x_558:
[----:B------:R-:W-:Y:S05]  /*16b20*/  BRA `(.L_x_559) ;  /* 0xffffff0000b87947 */ /* 0x000fea000383ffff */
.L_x_381:
[----:B-1----:R1:W3:Y:S02]  /*16b30*/  SYNCS.PHASECHK.TRANS64.TRYWAIT P1, [R16+URZ+0x13200], R21 ;  /* 0x01320015100075a7 */ /* 0x0022e4000802017f */
[----:B---3--:R-:W-:Y:S05]  /*16b40*/  @!P1 NANOSLEEP.SYNCS 0x989680 ;  /* 0x009896800000995d */ /* 0x008fea0003900000 */
[----:B------:R-:W3:Y:S02]  /*16b50*/  @!P1 SYNCS.PHASECHK.TRANS64 P1, [R16+URZ+0x13200], R21 ;  /* 0x01320015100095a7 */ /* 0x000ee4000802007f */
[----:B---3--:R-:W-:Y:S05]  /*16b60*/  @!P1 BRA `(.L_x_381) ;  /* 0xfffffffc00f09947 */ /* 0x008fea000383ffff */
[----:B------:R-:W-:Y:S05]  /*16b70*/  BRA `(.L_x_560) ;  /* 0xffffff04002c7947 */ /* 0x000fea000383ffff */
.L_x_385:
[----:B-1----:R1:W4:Y:S02]  /*16b80*/  SYNCS.PHASECHK.TRANS64.TRYWAIT P1, [R3+URZ+0x13230], R6 ;  /* 0x01323006030075a7 */ /* 0x002324000802017f */
[----:B----4-:R-:W-:Y:S05]  /*16b90*/  @!P1 NANOSLEEP.SYNCS 0x989680 ;  /* 0x009896800000995d */ /* 0x010fea0003900000 */
[----:B------:R-:W4:Y:S02]  /*16ba0*/  @!P1 SYNCS.PHASECHK.TRANS64 P1, [R3+URZ+0x13230], R6 ;  /* 0x01323006030095a7 */ /* 0x000f24000802007f */
[----:B----4-:R-:W-:Y:S05]  /*16bb0*/  @!P1 BRA `(.L_x_385) ;  /* 0xfffffffc00f09947 */ /* 0x010fea000383ffff */
[----:B------:R-:W-:Y:S05]  /*16bc0*/  BRA `(.L_x_384) ;  /* 0xffffff1400887947 */ /* 0x000fea000383ffff */
.L_x_392:
[----:B0-----:R0:W1:Y:S02]  /*16bd0*/  SYNCS.PHASECHK.TRANS64.TRYWAIT P1, [R11+URZ+0x13230], R0 ;  /* 0x013230000b0075a7 */ /* 0x001064000802017f */
[----:B-1----:R-:W-:Y:S05]  /*16be0*/  @!P1 NANOSLEEP.SYNCS 0x989680 ;  /* 0x009896800000995d */ /* 0x002fea0003900000 */
[----:B------:R-:W1:Y:S02]  /*16bf0*/  @!P1 SYNCS.PHASECHK.TRANS64 P1, [R11+URZ+0x13230], R0 ;  /* 0x013230000b0095a7 */ /* 0x000e64000802007f */
[----:B-1----:R-:W-:Y:S05]  /*16c00*/  @!P1 BRA `(.L_x_392) ;  /* 0xfffffffc00f09947 */ /* 0x002fea000383ffff */
[----:B------:R-:W-:Y:S05]  /*16c10*/  BRA `(.L_x_391) ;  /* 0xffffff4000307947 */ /* 0x000fea000383ffff */
.L_x_397:
[----:B-1----:R1:W2:Y:S02]  /*16c20*/  SYNCS.PHASECHK.TRANS64.TRYWAIT P1, [R14+URZ+0x13250], R0 ;  /* 0x013250000e0075a7 */ /* 0x0022a4000802017f */
[----:B--2---:R-:W-:Y:S05]  /*16c30*/  @!P1 NANOSLEEP.SYNCS 0x989680 ;  /* 0x009896800000995d */ /* 0x004fea0003900000 */
[----:B------:R-:W2:Y:S02]  /*16c40*/  @!P1 SYNCS.PHASECHK.TRANS64 P1, [R14+URZ+0x13250], R0 ;  /* 0x013250000e0095a7 */ /* 0x000ea4000802007f */
[----:B--2---:R-:W-:Y:S05]  /*16c50*/  @!P1 BRA `(.L_x_397) ;  /* 0xfffffffc00f09947 */ /* 0x004fea000383ffff */
[----:B------:R-:W-:Y:S05]  /*16c60*/  BRA `(.L_x_396) ;  /* 0xffffff4400a07947 */ /* 0x000fea000383ffff */
.L_x_404:
[----:B-1----:R1:W2:Y:S02]  /*16c70*/  SYNCS.PHASECHK.TRANS64.TRYWAIT P1, [R3+URZ+0x13250], R4 ;  /* 0x01325004030075a7 */ /* 0x0022a4000802017f */
[----:B--2---:R-:W-:Y:S05]  /*16c80*/  @!P1 NANOSLEEP.SYNCS 0x989680 ;  /* 0x009896800000995d */ /* 0x004fea0003900000 */
[----:B------:R-:W2:Y:S02]  /*16c90*/  @!P1 SYNCS.PHASECHK.TRANS64 P1, [R3+URZ+0x13250], R4 ;  /* 0x01325004030095a7 */ /* 0x000ea4000802007f */
[----:B--2---:R-:W-:Y:S05]  /*16ca0*/  @!P1 BRA `(.L_x_404) ;  /* 0xfffffffc00f09947 */ /* 0x004fea000383ffff */
[----:B------:R-:W-:Y:S05]  /*16cb0*/  BRA `(.L_x_403) ;  /* 0xffffff6400207947 */ /* 0x000fea000383ffff */
.L_x_432:
[----:B------:R-:W0:Y:S01]  /*16cc0*/  S2R R9, SR_TID.X ;  /* 0x0000000000097919 */ /* 0x000e220000002100 */
[----:B------:R-:W-:Y:S01]  /*16cd0*/  BSSY B1, `(.L_x_561) ;  /* 0x000000a000017945 */ /* 0x000fe20003800000 */
[----:B------:R-:W-:Y:S02]  /*16ce0*/  IMAD.MOV.U32 R12, RZ, RZ, RZ ;  /* 0x000000ffff0c7224 */ /* 0x000fe400078e00ff */
[----:B-1----:R-:W-:Y:S02]  /*16cf0*/  IMAD.MOV.U32 R11, RZ, RZ, 0x1f ;  /* 0x0000001fff0b7424 */ /* 0x002fe400078e00ff */
[----:B------:R-:W-:Y:S01]  /*16d00*/  IMAD.MOV.U32 R15, RZ, RZ, -0x1 ;  /* 0xffffffffff0f7424 */ /* 0x000fe200078e00ff */
[----:B0-----:R-:W-:-:S04]  /*16d10*/  SHF.R.U32.HI R9, RZ, 0x5, R9 ;  /* 0x00000005ff097819 */ /* 0x001fc80000011609 */
[----:B------:R-:W-:-:S05]  /*16d20*/  LOP3.LUT R9, R9, 0x3, RZ, 0xc0, !PT ;  /* 0x0000000309097812 */ /* 0x000fca00078ec0ff */
[----:B------:R-:W-:-:S07]  /*16d30*/  IMAD.MOV.U32 R13, RZ, RZ, R9 ;  /* 0x000000ffff0d7224 */ /* 0x000fce00078e0009 */
[----:B------:R-:W-:Y:S05]  /*16d40*/  WARPSYNC.COLLECTIVE R15, `(.L_x_562) ;  /* 0x000000000f087348 */ /* 0x000fea0003c00000 */
[----:B------:R0:W1:Y:S02]  /*16d50*/  SHFL.IDX P6, R14, R13, R12, R11 ;  /* 0x0000000c0d0e7389 */ /* 0x00006400000c000b */
[----:B01----:R-:W-:Y:S01]  /*16d60*/  ENDCOLLECTIVE ;  /* 0x000000000000791b */ /* 0x003fe20003800000 */
.L_x_562:
[----:B------:R-:W-:Y:S05]  /*16d70*/  BSYNC B1 ;  /* 0x0000000000017941 */ /* 0x000fea0003800000 */
.L_x_561:
[----:B------:R-:W-:Y:S05]  /*16d80*/  BRA `(.L_x_563) ;  /* 0xffffffac00c47947 */ /* 0x000fea000383ffff */
.L_x_434:
[----:B------:R-:W-:Y:S01]  /*16d90*/  BSSY B1, `(.L_x_564) ;  /* 0x0000006000017945 */ /* 0x000fe20003800000 */
[----:B------:R-:W-:-:S07]  /*16da0*/  IMAD.MOV.U32 R15, RZ, RZ, -0x1 ;  /* 0xffffffffff0f7424 */ /* 0x000fce00078e00ff */
[----:B01----:R-:W-:Y:S05]  /*16db0*/  WARPSYNC.COLLECTIVE R15, `(.L_x_565) ;  /* 0x000000000f0c7348 */ /* 0x003fea0003c00000 */
[----:B------:R-:W-:Y:S02]  /*16dc0*/  ELECT P6, UR62, PT ;  /* 0x00000000003e782f */ /* 0x000fe400038c0000 */
[----:B------:R-:W-:Y:S01]  /*16dd0*/  MOV R14, UR62 ;  /* 0x0000003e000e7c02 */ /* 0x000fe20008000f00 */
[----:B01----:R-:W-:Y:S10]  /*16de0*/  ENDCOLLECTIVE ;  /* 0x000000000000791b */ /* 0x003ff40003800000 */
.L_x_565:
[----:B------:R-:W-:Y:S05]  /*16df0*/  BSYNC B1 ;  /* 0x0000000000017941 */ /* 0x000fea0003800000 */
.L_x_564:
[----:B------:R-:W-:Y:S05]  /*16e00*/  BRA `(.L_x_433) ;  /* 0xffffffac00bc7947 */ /* 0x000fea000383ffff */
.L_x_436:
[----:B0-----:R0:W2:Y:S02]  /*16e10*/  SYNCS.PHASECHK.TRANS64.TRYWAIT P0, [R18+URZ+0x13220], R7 ;  /* 0x01322007120075a7 */ /* 0x0010a4000800017f */
[----:B--2---:R-:W-:Y:S05]  /*16e20*/  @!P0 NANOSLEEP.SYNCS 0x989680 ;  /* 0x009896800000895d */ /* 0x004fea0003900000 */
[----:B------:R-:W2:Y:S02]  /*16e30*/  @!P0 SYNCS.PHASECHK.TRANS64 P0, [R18+URZ+0x13220], R7 ;  /* 0x01322007120085a7 */ /* 0x000ea4000800007f */
[----:B--2---:R-:W-:Y:S05]  /*16e40*/  @!P0 BRA `(.L_x_436) ;  /* 0xfffffffc00f08947 */ /* 0x004fea000383ffff */
[----:B------:R-:W-:Y:S05]  /*16e50*/  BRA `(.L_x_566) ;  /* 0xffffffac00cc7947 */ /* 0x000fea000383ffff */
.L_x_440:
[----:B0-----:R0:W1:Y:S02]  /*16e60*/  SYNCS.PHASECHK.TRANS64.TRYWAIT P0, [R7+URZ+0x132a0], R11 ;  /* 0x0132a00b070075a7 */ /* 0x001064000800017f */
[----:B-1----:R-:W-:Y:S05]  /*16e70*/  @!P0 NANOSLEEP.SYNCS 0x989680 ;  /* 0x009896800000895d */ /* 0x002fea0003900000 */
[----:B------:R-:W1:Y:S02]  /*16e80*/  @!P0 SYNCS.PHASECHK.TRANS64 P0, [R7+URZ+0x132a0], R11 ;  /* 0x0132a00b070085a7 */ /* 0x000e64000800007f */
[----:B-1----:R-:W-:Y:S05]  /*16e90*/  @!P0 BRA `(.L_x_440) ;  /* 0xfffffffc00f08947 */ /* 0x002fea000383ffff */
[----:B------:R-:W-:Y:S05]  /*16ea0*/  BRA `(.L_x_567) ;  /* 0xffffffac00e47947 */ /* 0x000fea000383ffff */
.L_x_445:
[----:B-1----:R1:W2:Y:S02]  /*16eb0*/  SYNCS.PHASECHK.TRANS64.TRYWAIT P0, [R7+URZ+0x132c0], R11 ;  /* 0x0132c00b070075a7 */ /* 0x0022a4000800017f */
[----:B--2---:R-:W-:Y:S05]  /*16ec0*/  @!P0 NANOSLEEP.SYNCS 0x989680 ;  /* 0x009896800000895d */ /* 0x004fea0003900000 */
[----:B------:R-:W2:Y:S02]  /*16ed0*/  @!P0 SYNCS.PHASECHK.TRANS64 P0, [R7+URZ+0x132c0], R11 ;  /* 0x0132c00b070085a7 */ /* 0x000ea4000800007f */
[----:B--2---:R-:W-:Y:S05]  /*16ee0*/  @!P0 BRA `(.L_x_445) ;  /* 0xfffffffc00f08947 */ /* 0x004fea000383ffff */
[----:B------:R-:W-:Y:S05]  /*16ef0*/  BRA `(.L_x_568) ;  /* 0xffffffb000607947 */ /* 0x000fea000383ffff */
.L_x_452:
[----:B0-----:R0:W2:Y:S02]  /*16f00*/  SYNCS.PHASECHK.TRANS64.TRYWAIT P2, [R7+URZ+0x132a0], R8 ;  /* 0x0132a008070075a7 */ /* 0x0010a4000804017f */
[----:B--2---:R-:W-:Y:S05]  /*16f10*/  @!P2 NANOSLEEP.SYNCS 0x989680 ;  /* 0x009896800000a95d */ /* 0x004fea0003900000 */
[----:B------:R-:W2:Y:S02]  /*16f20*/  @!P2 SYNCS.PHASECHK.TRANS64 P2, [R7+URZ+0x132a0], R8 ;  /* 0x0132a0080700a5a7 */ /* 0x000ea4000804007f */
[----:B--2---:R-:W-:Y:S05]  /*16f30*/  @!P2 BRA `(.L_x_452) ;  /* 0xfffffffc00f0a947 */ /* 0x004fea000383ffff */
[----:B------:R-:W-:Y:S05]  /*16f40*/  BRA `(.L_x_569) ;  /* 0xffffffb4001c7947 */ /* 0x000fea000383ffff */
.L_x_457:
[----:B-1----:R1:W2:Y:S02]  /*16f50*/  SYNCS.PHASECHK.TRANS64.TRYWAIT P2, [R7+URZ+0x132c0], R8 ;  /* 0x0132c008070075a7 */ /* 0x0022a4000804017f */
[----:B--2---:R-:W-:Y:S05]  /*16f60*/  @!P2 NANOSLEEP.SYNCS 0x989680 ;  /* 0x009896800000a95d */ /* 0x004fea0003900000 */
[----:B------:R-:W2:Y:S02]  /*16f70*/  @!P2 SYNCS.PHASECHK.TRANS64 P2, [R7+URZ+0x132c0], R8 ;  /* 0x0132c0080700a5a7 */ /* 0x000ea4000804007f */
[----:B--2---:R-:W-:Y:S05]  /*16f80*/  @!P2 BRA `(.L_x_457) ;  /* 0xfffffffc00f0a947 */ /* 0x004fea000383ffff */
[----:B------:R-:W-:Y:S05]  /*16f90*/  BRA `(.L_x_570) ;  /* 0xffffffb400947947 */ /* 0x000fea000383ffff */
.L_x_474:
[----:B------:R-:W2:Y:S01]  /*16fa0*/  S2R R20, SR_TID.X ;  /* 0x0000000000147919 */ /* 0x000ea20000002100 */
[----:B------:R-:W-:Y:S01]  /*16fb0*/  BSSY B0, `(.L_x_571) ;  /* 0x000000a000007945 */ /* 0x000fe20003800000 */
[----:B------:R-:W-:Y:S02]  /*16fc0*/  IMAD.MOV.U32 R12, RZ, RZ, RZ ;  /* 0x000000ffff0c7224 */ /* 0x000fe400078e00ff */
[----:B-1----:R-:W-:Y:S02]  /*16fd0*/  IMAD.MOV.U32 R11, RZ, RZ, 0x1f ;  /* 0x0000001fff0b7424 */ /* 0x002fe400078e00ff */
[----:B------:R-:W-:Y:S01]  /*16fe0*/  IMAD.MOV.U32 R15, RZ, RZ, -0x1 ;  /* 0xffffffffff0f7424 */ /* 0x000fe200078e00ff */
[----:B--2---:R-:W-:-:S04]  /*16ff0*/  SHF.R.U32.HI R20, RZ, 0x5, R20 ;  /* 0x00000005ff147819 */ /* 0x004fc80000011614 */
[----:B------:R-:W-:-:S05]  /*17000*/  LOP3.LUT R20, R20, 0x3, RZ, 0xc0, !PT ;  /* 0x0000000314147812 */ /* 0x000fca00078ec0ff */
[----:B------:R-:W-:-:S07]  /*17010*/  IMAD.MOV.U32 R13, RZ, RZ, R20 ;  /* 0x000000ffff0d7224 */ /* 0x000fce00078e0014 */
[----:B0-----:R-:W-:Y:S05]  /*17020*/  WARPSYNC.COLLECTIVE R15, `(.L_x_572) ;  /* 0x000000000f087348 */ /* 0x001fea0003c00000 */
[----:B------:R1:W2:Y:S02]  /*17030*/  SHFL.IDX P6, R14, R13, R12, R11 ;  /* 0x0000000c0d0e7389 */ /* 0x0002a400000c000b */
[----:B012---:R-:W-:Y:S01]  /*17040*/  ENDCOLLECTIVE ;  /* 0x000000000000791b */ /* 0x007fe20003800000 */
.L_x_572:
[----:B------:R-:W-:Y:S05]  /*17050*/  BSYNC B0 ;  /* 0x0000000000007941 */ /* 0x000fea0003800000 */
.L_x_571:
[----:B------:R-:W-:Y:S05]  /*17060*/  BRA `(.L_x_573) ;  /* 0xffffffc0008c7947 */ /* 0x000fea000383ffff */
.L_x_476:
[----:B------:R-:W-:Y:S01]  /*17070*/  BSSY B0, `(.L_x_574) ;  /* 0x0000006000007945 */ /* 0x000fe20003800000 */
[----:B------:R-:W-:-:S07]  /*17080*/  IMAD.MOV.U32 R15, RZ, RZ, -0x1 ;  /* 0xffffffffff0f7424 */ /* 0x000fce00078e00ff */
[----:B012---:R-:W-:Y:S05]  /*17090*/  WARPSYNC.COLLECTIVE R15, `(.L_x_575) ;  /* 0x000000000f0c7348 */ /* 0x007fea0003c00000 */
[----:B------:R-:W-:Y:S02]  /*170a0*/  ELECT P6, UR62, PT ;  /* 0x00000000003e782f */ /* 0x000fe400038c0000 */
[----:B------:R-:W-:Y:S01]  /*170b0*/  MOV R14, UR62 ;  /* 0x0000003e000e7c02 */ /* 0x000fe20008000f00 */
[----:B012---:R-:W-:Y:S10]  /*170c0*/  ENDCOLLECTIVE ;  /* 0x000000000000791b */ /* 0x007ff40003800000 */
.L_x_575:
[----:B------:R-:W-:Y:S05]  /*170d0*/  BSYNC B0 ;  /* 0x0000000000007941 */ /* 0x000fea0003800000 */
.L_x_574:
[----:B------:R-:W-:Y:S05]  /*170e0*/  BRA `(.L_x_576) ;  /* 0xffffffc0008c7947 */ /* 0x000fea000383ffff */
.L_x_478:
[----:B--2---:R2:W3:Y:S02]  /*170f0*/  SYNCS.PHASECHK.TRANS64.TRYWAIT P0, [R4+URZ+0x13280], R3 ;  /* 0x01328003040075a7 */ /* 0x0044e4000800017f */
[----:B---3--:R-:W-:Y:S05]  /*17100*/  @!P0 NANOSLEEP.SYNCS 0x989680 ;  /* 0x009896800000895d */ /* 0x008fea0003900000 */
[----:B------:R-:W3:Y:S02]  /*17110*/  @!P0 SYNCS.PHASECHK.TRANS64 P0, [R4+URZ+0x13280], R3 ;  /* 0x01328003040085a7 */ /* 0x000ee4000800007f */
[----:B---3--:R-:W-:Y:S05]  /*17120*/  @!P0 BRA `(.L_x_478) ;  /* 0xfffffffc00f08947 */ /* 0x008fea000383ffff */
[----:B------:R-:W-:Y:S05]  /*17130*/  BRA `(.L_x_577) ;  /* 0xffffffc000f07947 */ /* 0x000fea000383ffff */
.L_x_480:
[----:B---3--:R3:W4:Y:S02]  /*17140*/  SYNCS.PHASECHK.TRANS64.TRYWAIT P0, [R4+URZ+0x13240], R3 ;  /* 0x01324003040075a7 */ /* 0x008724000800017f */
[----:B----4-:R-:W-:Y:S05]  /*17150*/  @!P0 NANOSLEEP.SYNCS 0x989680 ;  /* 0x009896800000895d */ /* 0x010fea0003900000 */
[----:B------:R-:W4:Y:S02]  /*17160*/  @!P0 SYNCS.PHASECHK.TRANS64 P0, [R4+URZ+0x13240], R3 ;  /* 0x01324003040085a7 */ /* 0x000f24000800007f */
[----:B----4-:R-:W-:Y:S05]  /*17170*/  @!P0 BRA `(.L_x_480) ;  /* 0xfffffffc00f08947 */ /* 0x010fea000383ffff */
[----:B------:R-:W-:Y:S05]  /*17180*/  BRA `(.L_x_578) ;  /* 0xffffffc400447947 */ /* 0x000fea000383ffff */
.L_x_484:
[----:B-1----:R-:W2:Y:S01]  /*17190*/  LDL.LU R11, [R1+0x3c] ;  /* 0x00003c00010b7983 */ /* 0x002ea20000300800 */
[----:B------:R-:W-:Y:S02]  /*171a0*/  IMAD.MOV.U32 R13, RZ, RZ, R4 ;  /* 0x000000ffff0d7224 */ /* 0x000fe400078e0004 */
[----:B------:R-:W-:Y:S02]  /*171b0*/  IMAD.MOV.U32 R12, RZ, RZ, RZ ;  /* 0x000000ffff0c7224 */ /* 0x000fe400078e00ff */
[----:B------:R-:W-:Y:S02]  /*171c0*/  IMAD.MOV.U32 R15, RZ, RZ, -0x1 ;  /* 0xffffffffff0f7424 */ /* 0x000fe400078e00ff */
[----:B------:R-:W-:-:S04]  /*171d0*/  IMAD R25, R25, 0xc0, R21 ;  /* 0x000000c019197824 */ /* 0x000fc800078e0215 */
[----:B------:R-:W-:Y:S02]  /*171e0*/  VIADD R8, R25, 0x20 ;  /* 0x0000002019087836 */ /* 0x000fe40000000000 */
[----:B--2---:R-:W-:Y:S02]  /*171f0*/  IMAD R5, R11, R9, RZ ;  /* 0x000000090b057224 */ /* 0x004fe400078e02ff */
[----:B------:R-:W-:-:S03]  /*17200*/  IMAD.MOV.U32 R11, RZ, RZ, 0x1c1f ;  /* 0x00001c1fff0b7424 */ /* 0x000fc600078e00ff */
[----:B------:R-:W-:-:S13]  /*17210*/  ISETP.GE.AND P1, PT, R25, R5, PT ;  /* 0x000000051900720c */ /* 0x000fda0003f26270 */
[----:B-----5:R-:W-:Y:S05]  /*17220*/  WARPSYNC.COLLECTIVE R15, `(.L_x_579) ;  /* 0x000000000f087348 */ /* 0x020fea0003c00000 */
[----:B------:R0:W1:Y:S02]  /*17230*/  SHFL.IDX P6, R14, R13, R12, R11 ;  /* 0x0000000c0d0e7389 */ /* 0x00006400000c000b */
[----:B01---5:R-:W-:Y:S01]  /*17240*/  ENDCOLLECTIVE ;  /* 0x000000000000791b */ /* 0x023fe20003800000 */
.L_x_579:
[----:B------:R-:W-:Y:S02]  /*17250*/  IMAD.MOV.U32 R13, RZ, RZ, R0 ;  /* 0x000000ffff0d7224 */ /* 0x000fe400078e0000 */
[----:B------:R-:W-:-:S07]  /*17260*/  IMAD.MOV.U32 R6, RZ, RZ, R14 ;  /* 0x000000ffff067224 */ /* 0x000fce00078e000e */
[----:B------:R-:W-:Y:S05]  /*17270*/  WARPSYNC.COLLECTIVE R15, `(.L_x_580) ;  /* 0x000000000f087348 */ /* 0x000fea0003c00000 */
[----:B------:R0:W1:Y:S02]  /*17280*/  SHFL.IDX P6, R14, R13, R12, R11 ;  /* 0x0000000c0d0e7389 */ /* 0x00006400000c000b */
[----:B01----:R-:W-:Y:S01]  /*17290*/  ENDCOLLECTIVE ;  /* 0x000000000000791b */ /* 0x003fe20003800000 */
.L_x_580:
[----:B------:R-:W-:Y:S02]  /*172a0*/  IMAD.MOV.U32 R13, RZ, RZ, R4 ;  /* 0x000000ffff0d7224 */ /* 0x000fe400078e0004 */
[----:B------:R-:W-:Y:S02]  /*172b0*/  IMAD.MOV.U32 R12, RZ, RZ, 0x1 ;  /* 0x00000001ff0c7424 */ /* 0x000fe400078e00ff */
[----:B------:R-:W-:-:S07]  /*172c0*/  IMAD.MOV.U32 R7, RZ, RZ, R14 ;  /* 0x000000ffff077224 */ /* 0x000fce00078e000e */
[----:B------:R-:W-:Y:S05]  /*172d0*/  WARPSYNC.COLLECTIVE R15, `(.L_x_581) ;  /* 0x000000000f087348 */ /* 0x000fea0003c00000 */
[----:B------:R0:W1:Y:S02]  /*172e0*/  SHFL.IDX P6, R14, R13, R12, R11 ;  /* 0x0000000c0d0e7389 */ /* 0x00006400000c000b */
[----:B01----:R-:W-:Y:S01]  /*172f0*/  ENDCOLLECTIVE ;  /* 0x000000000000791b */ /* 0x003fe20003800000 */
.L_x_581:
[----:B------:R-:W-:-:S05]  /*17300*/  @!P1 IADD3 R7, P2, R20, R7, RZ ;  /* 0x0000000714079210 */ /* 0x000fca0007f5e0ff */
[----:B------:R-:W-:-:S05]  /*17310*/  @!P1 IMAD.X R6, RZ, RZ, R6, P2 ;  /* 0x000000ffff069224 */ /* 0x000fca00010e0606 */
[----:B------:R-:W-:Y:S01]  /*17320*/  @!P1 LOP3.LUT R7, R7, R6, RZ, 0x3c, !PT ;  /* 0x0000000607079212 */ /* 0x000fe200078e3cff */
[----:B------:R-:W-:-:S03]  /*17330*/  IMAD.MOV.U32 R13, RZ, RZ, R0 ;  /* 0x000000ffff0d7224 */ /* 0x000fc600078e0000 */
[----:B------:R-:W-:-:S04]  /*17340*/  @!P1 LOP3.LUT R6, R7, R6, RZ, 0x3c, !PT ;  /* 0x0000000607069212 */ /* 0x000fc800078e3cff */
[----:B------:R-:W-:-:S05]  /*17350*/  @!P1 LOP3.LUT R7, R7, R6, RZ, 0x3c, !PT ;  /* 0x0000000607079212 */ /* 0x000fca00078e3cff */
[----:B------:R-:W-:Y:S01]  /*17360*/  @!PT LDS RZ, [RZ] ;  /* 0x00000000fffff984 */ /* 0x000fe20000000800 */
[----:B------:R-:W-:Y:S01]  /*17370*/  @!PT LDS RZ, [RZ] ;  /* 0x00000000fffff984 */ /* 0x000fe20000000800 */
[----:B------:R-:W-:Y:S01]  /*17380*/  @!PT LDS RZ, [RZ] ;  /* 0x00000000fffff984 */ /* 0x000fe20000000800 */
[----:B------:R0:W-:Y:S01]  /*17390*/  @!P1 LDGSTS.E.BYPASS.LTC128B.128 [R10+0xb000], desc[UR40][R6.64], !P0 ;  /* 0x0b000000060a9fae */ /* 0x0001e2000c101d68 */
[----:B------:R-:W-:Y:S01]  /*173a0*/  ISETP.GE.AND P1, PT, R8, R5, PT ;  /* 0x000000050800720c */ /* 0x000fe20003f26270 */
[----:B0-----:R-:W-:-:S12]  /*173b0*/  IMAD.MOV.U32 R6, RZ, RZ, R14 ;  /* 0x000000ffff067224 */ /* 0x001fd800078e000e */
[----:B------:R-:W-:Y:S05]  /*173c0*/  WARPSYNC.COLLECTIVE R15, `(.L_x_582) ;  /* 0x000000000f087348 */ /* 0x000fea0003c00000 */
[----:B------:R0:W1:Y:S02]  /*173d0*/  SHFL.IDX P6, R14, R13, R12, R11 ;  /* 0x0000000c0d0e7389 */ /* 0x00006400000c000b */
[----:B01----:R-:W-:Y:S01]  /*173e0*/  ENDCOLLECTIVE ;  /* 0x000000000000791b */ /* 0x003fe20003800000 */
.L_x_582:
[----:B------:R-:W-:Y:S02]  /*173f0*/  IMAD.MOV.U32 R13, RZ, RZ, R4 ;  /* 0x000000ffff0d7224 */ /* 0x000fe400078e0004 */
[----:B------:R-:W-:Y:S02]  /*17400*/  IMAD.MOV.U32 R12, RZ, RZ, 0x2 ;  /* 0x00000002ff0c7424 */ /* 0x000fe400078e00ff */
[----:B------:R-:W-:-:S07]  /*17410*/  IMAD.MOV.U32 R7, RZ, RZ, R14 ;  /* 0x000000ffff077224 */ /* 0x000fce00078e000e */
[----:B------:R-:W-:Y:S05]  /*17420*/  WARPSYNC.COLLECTIVE R15, `(.L_x_583) ;  /* 0x000000000f087348 */ /* 0x000fea0003c00000 */
[----:B------:R0:W1:Y:S02]  /*17430*/  SHFL.IDX P6, R14, R13, R12, R11 ;  /* 0x0000000c0d0e7389 */ /* 0x00006400000c000b */
[----:B01----:R-:W-:Y:S01]  /*17440*/  ENDCOLLECTIVE ;  /* 0x000000000000791b */ /* 0x003fe20003800000 */
.L_x_583:
        /* <DEDUP_REMOVED lines=9> */
[----:B------:R0:W-:Y:S02]  /*174e0*/  @!P1 LDGSTS.E.BYPASS.LTC128B.128 [R10+0xb800], desc[UR40][R6.64], !P0 ;  /* 0x0b800000060a9fae */ /* 0x0001e4000c101d68 */
[----:B0-----:R-:W-:-:S05]  /*174f0*/  VIADD R6, R25, 0x40 ;  /* 0x0000004019067836 */ /* 0x001fca0000000000 */
[----:B------:R-:W-:Y:S01]  /*17500*/  ISETP.GE.AND P1, PT, R6, R5, PT ;  /* 0x000000050600720c */ /* 0x000fe20003f26270 */
[----:B------:R-:W-:-:S12]  /*17510*/  IMAD.MOV.U32 R6, RZ, RZ, R14 ;  /* 0x000000ffff067224 */ /* 0x000fd800078e000e */
[----:B------:R-:W-:Y:S05]  /*17520*/  WARPSYNC.COLLECTIVE R15, `(.L_x_584) ;  /* 0x000000000f087348 */ /* 0x000fea0003c00000 */
[----:B------:R0:W1:Y:S02]  /*17530*/  SHFL.IDX P6, R14, R13, R12, R11 ;  /* 0x0000000c0d0e7389 */ /* 0x00006400000c000b */
[----:B01----:R-:W-:Y:S01]  /*17540*/  ENDCOLLECTIVE ;  /* 0x000000000000791b */ /* 0x003fe20003800000 */
.L_x_584:
[----:B------:R-:W-:Y:S02]  /*17550*/  IMAD.MOV.U32 R13, RZ, RZ, R4 ;  /* 0x000000ffff0d7224 */ /* 0x000fe400078e0004 */
[----:B------:R-:W-:Y:S02]  /*17560*/  IMAD.MOV.U32 R12, RZ, RZ, 0x3 ;  /* 0x00000003ff0c7424 */ /* 0x000fe400078e00ff */
[----:B------:R-:W-:-:S07]  /*17570*/  IMAD.MOV.U32 R7, RZ, RZ, R14 ;  /* 0x000000ffff077224 */ /* 0x000fce00078e000e */
[----:B------:R-:W-:Y:S05]  /*17580*/  WARPSYNC.COLLECTIVE R15, `(.L_x_585) ;  /* 0x000000000f087348 */ /* 0x000fea0003c00000 */
[----:B------:R0:W1:Y:S02]  /*17590*/  SHFL.IDX P6, R14, R13, R12, R11 ;  /* 0x0000000c0d0e7389 */ /* 0x00006400000c000b */
[----:B01----:R-:W-:Y:S01]  /*175a0*/  ENDCOLLECTIVE ;  /* 0x000000000000791b */ /* 0x003fe20003800000 */
.L_x_585:
[----:B------:R-:W-:-:S05]  /*175b0*/  @!P1 IADD3 R7, P2, R20, R7, RZ ;  /* 0x0000000714079210 */ /* 0x000fca0007f5e0ff */
[----:B------:R-:W-:-:S05]  /*175c0*/  @!P1 IMAD.X R6, RZ, RZ, R6, P2 ;  /* 0x000000ffff069224 */ /* 0x000fca00010e0606 */
[-C--:B------:R-:W-:Y:S01]  /*175d0*/  @!P1 LOP3.LUT R7, R7, R6.reuse, RZ, 0x3c, !PT ;  /* 0x0000000607079212 */ /* 0x080fe200078e3cff */
[----:B------:R-:W-:Y:S02]  /*175e0*/  IMAD.MOV.U32 R13, RZ, RZ, R0 ;  /* 0x000000ffff0d7224 */ /* 0x000fe400078e0000 */
[----:B------:R-:W-:Y:S01]  /*175f0*/  VIADD R0, R25, 0x60 ;  /* 0x0000006019007836 */ /* 0x000fe20000000000 */
[----:B------:R-:W-:-:S04]  /*17600*/  @!P1 LOP3.LUT R6, R7, R6, RZ, 0x3c, !PT ;  /* 0x0000000607069212 */ /* 0x000fc800078e3cff */
[----:B------:R-:W-:Y:S01]  /*17610*/  @!P1 LOP3.LUT R7, R7, R6, RZ, 0x3c, !PT ;  /* 0x0000000607079212 */ /* 0x000fe200078e3cff */
[----:B------:R-:W-:-:S07]  /*17620*/  IMAD.MOV.U32 R4, RZ, RZ, R14 ;  /* 0x000000ffff047224 */ /* 0x000fce00078e000e */
[----:B------:R-:W-:Y:S05]  /*17630*/  WARPSYNC.COLLECTIVE R15, `(.L_x_586) ;  /* 0x000000000f087348 */ /* 0x000fea0003c00000 */
[----:B------:R0:W1:Y:S02]  /*17640*/  SHFL.IDX P6, R14, R13, R12, R11 ;  /* 0x0000000c0d0e7389 */ /* 0x00006400000c000b */
[----:B01----:R-:W-:Y:S01]  /*17650*/  ENDCOLLECTIVE ;  /* 0x000000000000791b */ /* 0x003fe20003800000 */
.L_x_586:
[----:B------:R-:W-:Y:S01]  /*17660*/  @!PT LDS RZ, [RZ] ;  /* 0x00000000fffff984 */ /* 0x000fe20000000800 */
[----:B------:R-:W-:Y:S01]  /*17670*/  @!PT LDS RZ, [RZ] ;  /* 0x00000000fffff984 */ /* 0x000fe20000000800 */
[----:B------:R-:W-:Y:S01]  /*17680*/  @!PT LDS RZ, [RZ] ;  /* 0x00000000fffff984 */ /* 0x000fe20000000800 */
[----:B------:R0:W-:Y:S01]  /*17690*/  @!P1 LDGSTS.E.BYPASS.LTC128B.128 [R10+0xc000], desc[UR40][R6.64], !P0 ;  /* 0x0c000000060a9fae */ /* 0x0001e2000c101d68 */
[----:B------:R-:W-:Y:S01]  /*176a0*/  ISETP.GE.AND P1, PT, R0, R5, PT ;  /* 0x000000050000720c */ /* 0x000fe20003f26270 */
[----:B------:R-:W-:Y:S02]  /*176b0*/  IMAD.MOV.U32 R13, RZ, RZ, R3 ;  /* 0x000000ffff0d7224 */ /* 0x000fe400078e0003 */
[----:B------:R-:W-:Y:S02]  /*176c0*/  IMAD.MOV.U32 R12, RZ, RZ, RZ ;  /* 0x000000ffff0c7224 */ /* 0x000fe400078e00ff */
[----:B0-----:R-:W-:-:S08]  /*176d0*/  IMAD.MOV.U32 R6, RZ, RZ, R14 ;  /* 0x000000ffff067224 */ /* 0x001fd000078e000e */
[----:B------:R-:W-:Y:S05]  /*176e0*/  WARPSYNC.COLLECTIVE R15, `(.L_x_587) ;  /* 0x000000000f087348 */ /* 0x000fea0003c00000 */
[----:B------:R0:W1:Y:S02]  /*176f0*/  SHFL.IDX P6, R14, R13, R12, R11 ;  /* 0x0000000c0d0e7389 */ /* 0x00006400000c000b */
[----:B01----:R-:W-:Y:S01]  /*17700*/  ENDCOLLECTIVE ;  /* 0x000000000000791b */ /* 0x003fe20003800000 */
.L_x_587:
[----:B------:R-:W-:-:S05]  /*17710*/  @!P1 IADD3 R6, P3, R20, R6, RZ ;  /* 0x0000000614069210 */ /* 0x000fca0007f7e0ff */
[----:B------:R-:W-:-:S04]  /*17720*/  @!P1 IMAD.X R4, RZ, RZ, R4, P3 ;  /* 0x000000ffff049224 */ /* 0x000fc800018e0604 */
[----:B------:R-:W-:Y:S02]  /*17730*/  @!P1 IMAD.MOV.U32 R7, RZ, RZ, R4 ;  /* 0x000000ffff079224 */ /* 0x000fe400078e0004 */
[----:B------:R-:W-:Y:S02]  /*17740*/  IMAD.MOV.U32 R13, RZ, RZ, R2 ;  /* 0x000000ffff0d7224 */ /* 0x000fe400078e0002 */
[----:B------:R-:W-:Y:S01]  /*17750*/  VIADD R4, R25, 0x80 ;  /* 0x0000008019047836 */ /* 0x000fe20000000000 */
[----:B------:R-:W-:Y:S01]  /*17760*/  @!PT LDS RZ, [RZ] ;  /* 0x00000000fffff984 */ /* 0x000fe20000000800 */
[----:B------:R-:W-:Y:S01]  /*17770*/  @!PT LDS RZ, [RZ] ;  /* 0x00000000fffff984 */ /* 0x000fe20000000800 */
[----:B------:R-:W-:Y:S01]  /*17780*/  @!PT LDS RZ, [RZ] ;  /* 0x00000000fffff984 */ /* 0x000fe20000000800 */
[----:B------:R0:W-:Y:S04]  /*17790*/  @!P1 LDGSTS.E.BYPASS.LTC128B.128 [R10+0xc800], desc[UR40][R6.64], !P0 ;  /* 0x0c800000060a9fae */ /* 0x0001e8000c101d68 */
[----:B------:R-:W-:Y:S01]  /*177a0*/  ISETP.GE.AND P2, PT, R4, R5, PT ;  /* 0x000000050400720c */ /* 0x000fe20003f46270 */
[----:B------:R-:W-:-:S12]  /*177b0*/  IMAD.MOV.U32 R0, RZ, RZ, R14 ;  /* 0x000000ffff007224 */ /* 0x000fd800078e000e */
[----:B0-----:R-:W-:Y:S05]  /*177c0*/  WARPSYNC.COLLECTIVE R15, `(.L_x_588) ;  /* 0x000000000f087348 */ /* 0x001fea0003c00000 */
[----:B------:R1:W2:Y:S02]  /*177d0*/  SHFL.IDX P6, R14, R13, R12, R11 ;  /* 0x0000000c0d0e7389 */ /* 0x0002a400000c000b */
[----:B012---:R-:W-:Y:S01]  /*177e0*/  ENDCOLLECTIVE ;  /* 0x000000000000791b */ /* 0x007fe20003800000 */
.L_x_588:
[----:B------:R-:W-:Y:S02]  /*177f0*/  IMAD.MOV.U32 R13, RZ, RZ, R3 ;  /* 0x000000ffff0d7224 */ /* 0x000fe400078e0003 */
[----:B------:R-:W-:Y:S02]  /*17800*/  IMAD.MOV.U32 R12, RZ, RZ, 0x1 ;  /* 0x00000001ff0c7424 */ /* 0x000fe400078e00ff */
[----:B------:R-:W-:-:S07]  /*17810*/  IMAD.MOV.U32 R8, RZ, RZ, R14 ;  /* 0x000000ffff087224 */ /* 0x000fce00078e000e */
[----:B------:R-:W-:Y:S05]  /*17820*/  WARPSYNC.COLLECTIVE R15, `(.L_x_589) ;  /* 0x000000000f087348 */ /* 0x000fea0003c00000 */
[----:B------:R0:W1:Y:S02]  /*17830*/  SHFL.IDX P6, R14, R13, R12, R11 ;  /* 0x0000000c0d0e7389 */ /* 0x00006400000c000b */
[----:B01----:R-:W-:Y:S01]  /*17840*/  ENDCOLLECTIVE ;  /* 0x000000000000791b */ /* 0x003fe20003800000 */
.L_x_589:
[----:B------:R-:W-:-:S05]  /*17850*/  @!P2 IADD3 R6, P1, R20, R8, RZ ;  /* 0x000000081406a210 */ /* 0x000fca0007f3e0ff */
[----:B------:R-:W-:-:S04]  /*17860*/  @!P2 IMAD.X R0, RZ, RZ, R0, P1 ;  /* 0x000000ffff00a224 */ /* 0x000fc800008e0600 */
[----:B------:R-:W-:Y:S02]  /*17870*/  @!P2 IMAD.MOV.U32 R7, RZ, RZ, R0 ;  /* 0x000000ffff07a224 */ /* 0x000fe400078e0000 */
[----:B------:R-:W-:-:S03]  /*17880*/  IMAD.MOV.U32 R13, RZ, RZ, R2 ;  /* 0x000000ffff0d7224 */ /* 0x000fc600078e0002 */
[----:B------:R-:W-:Y:S01]  /*17890*/  @!PT LDS RZ, [RZ] ;  /* 0x00000000fffff984 */ /* 0x000fe20000000800 */
[----:B------:R-:W-:Y:S01]  /*178a0*/  @!PT LDS RZ, [RZ] ;  /* 0x00000000fffff984 */ /* 0x000fe20000000800 */
[----:B------:R-:W-:Y:S01]  /*178b0*/  @!PT LDS RZ, [RZ] ;  /* 0x00000000fffff984 */ /* 0x000fe20000000800 */
[----:B------:R0:W-:Y:S01]  /*178c0*/  @!P2 LDGSTS.E.BYPASS.LTC128B.128 [R10+0xd000], desc[UR40][R6.64], !P0 ;  /* 0x0d000000060aafae */ /* 0x0001e2000c101d68 */
[----:B------:R-:W-:-:S07]  /*178d0*/  IMAD.MOV.U32 R3, RZ, RZ, R14 ;  /* 0x000000ffff037224 */ /* 0x000fce00078e000e */
[----:B0-----:R-:W-:Y:S05]  /*178e0*/  WARPSYNC.COLLECTIVE R15, `(.L_x_590) ;  /* 0x000000000f087348 */ /* 0x001fea0003c00000 */
[----:B------:R1:W2:Y:S02]  /*178f0*/  SHFL.IDX P6, R14, R13, R12, R11 ;  /* 0x0000000c0d0e7389 */ /* 0x0002a400000c000b */
[----:B012---:R-:W-:Y:S01]  /*17900*/  ENDCOLLECTIVE ;  /* 0x000000000000791b */ /* 0x007fe20003800000 */
.L_x_590:
[----:B------:R-:W-:Y:S01]  /*17910*/  IMAD.MOV.U32 R2, RZ, RZ, R14 ;  /* 0x000000ffff027224 */ /* 0x000fe200078e000e */
[----:B------:R-:W-:Y:S06]  /*17920*/  BRA `(.L_x_591) ;  /* 0xffffffc800487947 */ /* 0x000fec000383ffff */
.L_x_487:
[----:B--2---:R2:W3:Y:S02]  /*17930*/  SYNCS.PHASECHK.TRANS64.TRYWAIT P0, [R18+URZ+0x13220], R3 ;  /* 0x01322003120075a7 */ /* 0x0044e4000800017f */
[----:B---3--:R-:W-:Y:S05]  /*17940*/  @!P0 NANOSLEEP.SYNCS 0x989680 ;  /* 0x009896800000895d */ /* 0x008fea0003900000 */
[----:B------:R-:W3:Y:S02]  /*17950*/  @!P0 SYNCS.PHASECHK.TRANS64 P0, [R18+URZ+0x13220], R3 ;  /* 0x01322003120085a7 */ /* 0x000ee4000800007f */
[----:B---3--:R-:W-:Y:S05]  /*17960*/  @!P0 BRA `(.L_x_487) ;  /* 0xfffffffc00f08947 */ /* 0x008fea000383ffff */
[----:B------:R-:W-:Y:S05]  /*17970*/  BRA `(.L_x_592) ;  /* 0xffffffc800a47947 */ /* 0x000fea000383ffff */
.L_x_493:
[----:B0-----:R0:W2:Y:S02]  /*17980*/  SYNCS.PHASECHK.TRANS64.TRYWAIT P0, [R4+URZ+0x13280], R3 ;  /* 0x01328003040075a7 */ /* 0x0010a4000800017f */
[----:B--2---:R-:W-:Y:S05]  /*17990*/  @!P0 NANOSLEEP.SYNCS 0x989680 ;  /* 0x009896800000895d */ /* 0x004fea0003900000 */
[----:B------:R-:W2:Y:S02]  /*179a0*/  @!P0 SYNCS.PHASECHK.TRANS64 P0, [R4+URZ+0x13280], R3 ;  /* 0x01328003040085a7 */ /* 0x000ea4000800007f */
[----:B--2---:R-:W-:Y:S05]  /*179b0*/  @!P0 BRA `(.L_x_493) ;  /* 0xfffffffc00f08947 */ /* 0x004fea000383ffff */
[----:B------:R-:W-:Y:S05]  /*179c0*/  BRA `(.L_x_593) ;  /* 0xffffffcc00507947 */ /* 0x000fea000383ffff */
.L_x_498:
[----:B--2---:R2:W3:Y:S02]  /*179d0*/  SYNCS.PHASECHK.TRANS64.TRYWAIT P0, [R4+URZ+0x13240], R3 ;  /* 0x01324003040075a7 */ /* 0x0044e4000800017f */
[----:B---3--:R-:W-:Y:S05]  /*179e0*/  @!P0 NANOSLEEP.SYNCS 0x989680 ;  /* 0x009896800000895d */ /* 0x008fea0003900000 */
[----:B------:R-:W3:Y:S02]  /*179f0*/  @!P0 SYNCS.PHASECHK.TRANS64 P0, [R4+URZ+0x13240], R3 ;  /* 0x01324003040085a7 */ /* 0x000ee4000800007f */
[----:B---3--:R-:W-:Y:S05]  /*17a00*/  @!P0 BRA `(.L_x_498) ;  /* 0xfffffffc00f08947 */ /* 0x008fea000383ffff */
[----:B------:R-:W-:Y:S05]  /*17a10*/  BRA `(.L_x_594) ;  /* 0xffffffcc00cc7947 */ /* 0x000fea000383ffff */
.L_x_504:
[----:B0-----:R0:W2:Y:S02]  /*17a20*/  SYNCS.PHASECHK.TRANS64.TRYWAIT P0, [R3+URZ+0x13270], R2 ;  /* 0x01327002030075a7 */ /* 0x0010a4000800017f */
[----:B--2---:R-:W-:Y:S05]  /*17a30*/  @!P0 NANOSLEEP.SYNCS 0x989680 ;  /* 0x009896800000895d */ /* 0x004fea0003900000 */
[----:B------:R-:W2:Y:S02]  /*17a40*/  @!P0 SYNCS.PHASECHK.TRANS64 P0, [R3+URZ+0x13270], R2 ;  /* 0x01327002030085a7 */ /* 0x000ea4000800007f */
[----:B--2---:R-:W-:Y:S05]  /*17a50*/  @!P0 BRA `(.L_x_504) ;  /* 0xfffffffc00f08947 */ /* 0x004fea000383ffff */
[----:B------:R-:W-:Y:S05]  /*17a60*/  BRA `(.L_x_595) ;  /* 0xffffffd000687947 */ /* 0x000fea000383ffff */
.L_x_506:
[----:B0-----:R0:W2:Y:S02]  /*17a70*/  SYNCS.PHASECHK.TRANS64.TRYWAIT P0, [R3+URZ+0x13260], R2 ;  /* 0x01326002030075a7 */ /* 0x0010a4000800017f */
[----:B--2---:R-:W-:Y:S05]  /*17a80*/  @!P0 NANOSLEEP.SYNCS 0x989680 ;  /* 0x009896800000895d */ /* 0x004fea0003900000 */
[----:B------:R-:W2:Y:S02]  /*17a90*/  @!P0 SYNCS.PHASECHK.TRANS64 P0, [R3+URZ+0x13260], R2 ;  /* 0x01326002030085a7 */ /* 0x000ea4000800007f */
[----:B--2---:R-:W-:Y:S05]  /*17aa0*/  @!P0 BRA `(.L_x_506) ;  /* 0xfffffffc00f08947 */ /* 0x004fea000383ffff */
[----:B------:R-:W-:Y:S05]  /*17ab0*/  BRA `(.L_x_596) ;  /* 0xffffffd000707947 */ /* 0x000fea000383ffff */
.L_x_513:
[----:B--2---:R2:W3:Y:S02]  /*17ac0*/  SYNCS.PHASECHK.TRANS64.TRYWAIT P1, [R3+URZ+0x13270], R0 ;  /* 0x01327000030075a7 */ /* 0x0044e4000802017f */
[----:B---3--:R-:W-:Y:S05]  /*17ad0*/  @!P1 NANOSLEEP.SYNCS 0x989680 ;  /* 0x009896800000995d */ /* 0x008fea0003900000 */
[----:B------:R-:W3:Y:S02]  /*17ae0*/  @!P1 SYNCS.PHASECHK.TRANS64 P1, [R3+URZ+0x13270], R0 ;  /* 0x01327000030095a7 */ /* 0x000ee4000802007f */
[----:B---3--:R-:W-:Y:S05]  /*17af0*/  @!P1 BRA `(.L_x_513) ;  /* 0xfffffffc00f09947 */ /* 0x008fea000383ffff */
[----:B------:R-:W-:Y:S05]  /*17b00*/  BRA `(.L_x_597) ;  /* 0xffffffd400c07947 */ /* 0x000fea000383ffff */
.L_x_515:
[----:B--2---:R2:W3:Y:S02]  /*17b10*/  SYNCS.PHASECHK.TRANS64.TRYWAIT P1, [R3+URZ+0x13260], R0 ;  /* 0x01326000030075a7 */ /* 0x0044e4000802017f */
[----:B---3--:R-:W-:Y:S05]  /*17b20*/  @!P1 NANOSLEEP.SYNCS 0x989680 ;  /* 0x009896800000995d */ /* 0x008fea0003900000 */
[----:B------:R-:W3:Y:S02]  /*17b30*/  @!P1 SYNCS.PHASECHK.TRANS64 P1, [R3+URZ+0x13260], R0 ;  /* 0x01326000030095a7 */ /* 0x000ee4000802007f */
[----:B---3--:R-:W-:Y:S05]  /*17b40*/  @!P1 BRA `(.L_x_515) ;  /* 0xfffffffc00f09947 */ /* 0x008fea000383ffff */
[----:B------:R-:W-:Y:S05]  /*17b50*/  BRA `(.L_x_598) ;  /* 0xffffffd400c47947 */ /* 0x000fea000383ffff */
.L_x_519:
[----:B------:R-:W-:Y:S01]  /*17b60*/  BSSY B0, `(.L_x_599) ;  /* 0x0000008000007945 */ /* 0x000fe20003800000 */
[----:B------:R-:W-:Y:S02]  /*17b70*/  IMAD.MOV.U32 R13, RZ, RZ, R24 ;  /* 0x000000ffff0d7224 */ /* 0x000fe400078e0018 */
[----:B------:R-:W-:Y:S02]  /*17b80*/  IMAD.MOV.U32 R12, RZ, RZ, RZ ;  /* 0x000000ffff0c7224 */ /* 0x000fe400078e00ff */
[----:B-1----:R-:W-:Y:S02]  /*17b90*/  IMAD.MOV.U32 R11, RZ, RZ, 0x1f ;  /* 0x0000001fff0b7424 */ /* 0x002fe400078e00ff */
[----:B------:R-:W-:-:S07]  /*17ba0*/  IMAD.MOV.U32 R15, RZ, RZ, -0x1 ;  /* 0xffffffffff0f7424 */ /* 0x000fce00078e00ff */
[----:B------:R-:W-:Y:S05]  /*17bb0*/  WARPSYNC.COLLECTIVE R15, `(.L_x_600) ;  /* 0x000000000f087348 */ /* 0x000fea0003c00000 */
[----:B------:R0:W1:Y:S02]  /*17bc0*/  SHFL.IDX P6, R14, R13, R12, R11 ;  /* 0x0000000c0d0e7389 */ /* 0x00006400000c000b */
[----:B01----:R-:W-:Y:S01]  /*17bd0*/  ENDCOLLECTIVE ;  /* 0x000000000000791b */ /* 0x003fe20003800000 */
.L_x_600:
[----:B------:R-:W-:Y:S05]  /*17be0*/  BSYNC B0 ;  /* 0x0000000000007941 */ /* 0x000fea0003800000 */
.L_x_599:
[----:B------:R-:W-:Y:S02]  /*17bf0*/  IMAD.MOV.U32 R13, RZ, RZ, R24 ;  /* 0x000000ffff0d7224 */ /* 0x000fe400078e0018 */
[----:B------:R-:W-:Y:S02]  /*17c00*/  IMAD.MOV.U32 R12, RZ, RZ, 0x1 ;  /* 0x00000001ff0c7424 */ /* 0x000fe400078e00ff */
[----:B------:R-:W-:Y:S02]  /*17c10*/  IMAD.MOV.U32 R11, RZ, RZ, 0x1f ;  /* 0x0000001fff0b7424 */ /* 0x000fe400078e00ff */
[----:B------:R-:W-:Y:S02]  /*17c20*/  IMAD.MOV.U32 R15, RZ, RZ, -0x1 ;  /* 0xffffffffff0f7424 */ /* 0x000fe400078e00ff */
[----:B------:R-:W-:Y:S02]  /*17c30*/  IMAD.IADD R8, R27, 0x1, R10 ;  /* 0x000000011b087824 */ /* 0x000fe400078e020a */
[----:B------:R-:W-:-:S07]  /*17c40*/  IMAD.MOV.U32 R0, RZ, RZ, R14 ;  /* 0x000000ffff007224 */ /* 0x000fce00078e000e */
[----:B------:R-:W-:Y:S05]  /*17c50*/  WARPSYNC.COLLECTIVE R15, `(.L_x_601) ;  /* 0x000000000f087348 */ /* 0x000fea0003c00000 */
[----:B------:R0:W1:Y:S02]  /*17c60*/  SHFL.IDX P6, R14, R13, R12, R11 ;  /* 0x0000000c0d0e7389 */ /* 0x00006400000c000b */
[----:B01----:R-:W-:Y:S01]  /*17c70*/  ENDCOLLECTIVE ;  /* 0x000000000000791b */ /* 0x003fe20003800000 */
.L_x_601:
[----:B------:R-:W-:Y:S02]  /*17c80*/  ULDC UR4, c[0x0][0xc3c] ;  /* 0x00030f0000047ab9 */ /* 0x000fe40000000800 */
[----:B------:R-:W-:-:S13]  /*17c90*/  ISETP.GE.OR P1, PT, R8, UR4, !P0 ;  /* 0x0000000408007c0c */ /* 0x000fda000c726670 */
[----:B------:R-:W0:Y:S08]  /*17ca0*/  @!P1 LDC.64 R2, c[0x0][0xc80] ;  /* 0x00032000ff029b82 */ /* 0x000e300000000a00 */
[----:B------:R-:W1:Y:S01]  /*17cb0*/  @!P1 LDC.64 R4, c[0x0][0xc78] ;  /* 0x00031e00ff049b82 */ /* 0x000e620000000a00 */
[----:B------:R-:W-:Y:S02]  /*17cc0*/  IMAD.MOV.U32 R11, RZ, RZ, RZ ;  /* 0x000000ffff0b7224 */ /* 0x000fe400078e00ff */
[----:B------:R-:W-:-:S02]  /*17cd0*/  IMAD.MOV.U32 R6, RZ, RZ, R14 ;  /* 0x000000ffff067224 */ /* 0x000fc400078e000e */
[----:B0-----:R-:W-:-:S05]  /*17ce0*/  @!P1 IMAD.WIDE R2, R8, 0x4, R2 ;  /* 0x0000000408029825 */ /* 0x001fca00078e0202 */
[----:B------:R1:W2:Y:S02]  /*17cf0*/  @!P1 LDG.E R7, desc[UR40][R2.64] ;  /* 0x0000002802079981 */ /* 0x0002a4000c1e1900 */
[----:B-1----:R-:W-:-:S05]  /*17d00*/  @!P1 IMAD.WIDE R2, R8, 0x4, R4 ;  /* 0x0000000408029825 */ /* 0x002fca00078e0204 */
[----:B------:R-:W3:Y:S01]  /*17d10*/  @!P1 LDG.E R5, desc[UR40][R2.64] ;  /* 0x0000002802059981 */ /* 0x000ee2000c1e1900 */
[----:B------:R-:W-:Y:S01]  /*17d20*/  IMAD.MOV.U32 R4, RZ, RZ, RZ ;  /* 0x000000ffff047224 */ /* 0x000fe200078e00ff */
[C---:B------:R-:W-:Y:S01]  /*17d30*/  ISETP.GE.U32.AND P2, PT, R10.reuse, 0x2, PT ;  /* 0x000000020a00780c */ /* 0x040fe20003f46070 */
[----:B------:R-:W-:Y:S01]  /*17d40*/  IMAD.MOV.U32 R24, RZ, RZ, RZ ;  /* 0x000000ffff187224 */ /* 0x000fe200078e00ff */
[C---:B------:R-:W-:Y:S02]  /*17d50*/  ISETP.GE.U32.AND P3, PT, R10.reuse, 0x4, PT ;  /* 0x000000040a00780c */ /* 0x040fe40003f66070 */
[C---:B------:R-:W-:Y:S02]  /*17d60*/  ISETP.GE.U32.AND P4, PT, R10.reuse, 0x8, PT ;  /* 0x000000080a00780c */ /* 0x040fe40003f86070 */
[----:B------:R-:W-:Y:S01]  /*17d70*/  ISETP.GE.U32.AND P5, PT, R10, 0x10, PT ;  /* 0x000000100a00780c */ /* 0x000fe20003fa6070 */
[----:B--2---:R-:W-:Y:S02]  /*17d80*/  @!P1 IMAD.MOV.U32 R4, RZ, RZ, R7 ;  /* 0x000000ffff049224 */ /* 0x004fe400078e0007 */
[----:B------:R-:W-:-:S02]  /*17d90*/  IMAD.MOV.U32 R7, RZ, RZ, RZ ;  /* 0x000000ffff077224 */ /* 0x000fc400078e00ff */
[----:B---3--:R-:W-:Y:S01]  /*17da0*/  @!P1 IMAD.MOV.U32 R7, RZ, RZ, R5 ;  /* 0x000000ffff079224 */ /* 0x008fe200078e0005 */
[----:B------:R-:W-:-:S03]  /*17db0*/  ISETP.NE.AND P1, PT, R10, RZ, PT ;  /* 0x000000ff0a00720c */ /* 0x000fc60003f25270 */
[----:B------:R-:W-:-:S04]  /*17dc0*/  IMAD R2, R7, R4, RZ ;  /* 0x0000000407027224 */ /* 0x000fc800078e02ff */
[----:B------:R-:W-:-:S07]  /*17dd0*/  IMAD.MOV.U32 R13, RZ, RZ, R2 ;  /* 0x000000ffff0d7224 */ /* 0x000fce00078e0002 */
[----:B------:R-:W-:Y:S05]  /*17de0*/  WARPSYNC.COLLECTIVE R15, `(.L_x_602) ;  /* 0x000000000f087348 */ /* 0x000fea0003c00000 */
[----:B------:R0:W1:Y:S02]  /*17df0*/  SHFL.UP P6, R14, R13, R12, R11 ;  /* 0x0400000c0d0e7389 */ /* 0x00006400000c000b */
[----:B01----:R-:W-:Y:S01]  /*17e00*/  ENDCOLLECTIVE ;  /* 0x000000000000791b */ /* 0x003fe20003800000 */
.L_x_602:
[----:B------:R-:W-:Y:S01]  /*17e10*/  IMAD.MOV.U32 R12, RZ, RZ, 0x2 ;  /* 0x00000002ff0c7424 */ /* 0x000fe200078e00ff */
[----:B------:R-:W-:-:S05]  /*17e20*/  SEL R3, R14, RZ, P1 ;  /* 0x000000ff0e037207 */ /* 0x000fca0000800000 */
[----:B------:R-:W-:-:S04]  /*17e30*/  IMAD.IADD R2, R2, 0x1, R3 ;  /* 0x0000000102027824 */ /* 0x000fc800078e0203 */
[----:B------:R-:W-:-:S07]  /*17e40*/  IMAD.MOV.U32 R13, RZ, RZ, R2 ;  /* 0x000000ffff0d7224 */ /* 0x000fce00078e0002 */
[----:B------:R-:W-:Y:S05]  /*17e50*/  WARPSYNC.COLLECTIVE R15, `(.L_x_603) ;  /* 0x000000000f087348 */ /* 0x000fea0003c00000 */
[----:B------:R0:W1:Y:S02]  /*17e60*/  SHFL.UP P6, R14, R13, R12, R11 ;  /* 0x0400000c0d0e7389 */ /* 0x00006400000c000b */
[----:B01----:R-:W-:Y:S01]  /*17e70*/  ENDCOLLECTIVE ;  /* 0x000000000000791b */ /* 0x003fe20003800000 */
.L_x_603:
[----:B------:R-:W-:Y:S01]  /*17e80*/  IMAD.MOV.U32 R12, RZ, RZ, 0x4 ;  /* 0x00000004ff0c7424 */ /* 0x000fe200078e00ff */
[----:B------:R-:W-:-:S05]  /*17e90*/  SEL R3, R14, RZ, P2 ;  /* 0x000000ff0e037207 */ /* 0x000fca0001000000 */
[----:B------:R-:W-:-:S04]  /*17ea0*/  IMAD.IADD R2, R2, 0x1, R3 ;  /* 0x0000000102027824 */ /* 0x000fc800078e0203 */
[----:B------:R-:W-:-:S07]  /*17eb0*/  IMAD.MOV.U32 R13, RZ, RZ, R2 ;  /* 0x000000ffff0d7224 */ /* 0x000fce00078e0002 */
[----:B------:R-:W-:Y:S05]  /*17ec0*/  WARPSYNC.COLLECTIVE R15, `(.L_x_604) ;  /* 0x000000000f087348 */ /* 0x000fea0003c00000 */
[----:B------:R0:W1:Y:S02]  /*17ed0*/  SHFL.UP P6, R14, R13, R12, R11 ;  /* 0x0400000c0d0e7389 */ /* 0x00006400000c000b */
[----:B01----:R-:W-:Y:S01]  /*17ee0*/  ENDCOLLECTIVE ;  /* 0x000000000000791b */ /* 0x003fe20003800000 */
.L_x_604:
[----:B------:R-:W-:Y:S01]  /*17ef0*/  IMAD.MOV.U32 R12, RZ, RZ, 0x8 ;  /* 0x00000008ff0c7424 */ /* 0x000fe200078e00ff */
[----:B------:R-:W-:-:S05]  /*17f00*/  SEL R3, R14, RZ, P3 ;  /* 0x000000ff0e037207 */ /* 0x000fca0001800000 */
[----:B------:R-:W-:-:S04]  /*17f10*/  IMAD.IADD R2, R2, 0x1, R3 ;  /* 0x0000000102027824 */ /* 0x000fc800078e0203 */
[----:B------:R-:W-:-:S07]  /*17f20*/  IMAD.MOV.U32 R13, RZ, RZ, R2 ;  /* 0x000000ffff0d7224 */ /* 0x000fce00078e0002 */
[----:B------:R-:W-:Y:S05]  /*17f30*/  WARPSYNC.COLLECTIVE R15, `(.L_x_605) ;  /* 0x000000000f087348 */ /* 0x000fea0003c00000 */
[----:B------:R0:W1:Y:S02]  /*17f40*/  SHFL.UP P6, R14, R13, R12, R11 ;  /* 0x0400000c0d0e7389 */ /* 0x00006400000c000b */
[----:B01----:R-:W-:Y:S01]  /*17f50*/  ENDCOLLECTIVE ;  /* 0x000000000000791b */ /* 0x003fe20003800000 */
.L_x_605:
[----:B------:R-:W-:Y:S01]  /*17f60*/  IMAD.MOV.U32 R12, RZ, RZ, 0x10 ;  /* 0x00000010ff0c7424 */ /* 0x000fe200078e00ff */
[----:B------:R-:W-:-:S05]  /*17f70*/  SEL R3, R14, RZ, P4 ;  /* 0x000000ff0e037207 */ /* 0x000fca0002000000 */
[----:B------:R-:W-:-:S04]  /*17f80*/  IMAD.IADD R2, R2, 0x1, R3 ;  /* 0x0000000102027824 */ /* 0x000fc800078e0203 */
[----:B------:R-:W-:-:S07]  /*17f90*/  IMAD.MOV.U32 R13, RZ, RZ, R2 ;  /* 0x000000ffff0d7224 */ /* 0x000fce00078e0002 */
[----:B------:R-:W-:Y:S05]  /*17fa0*/  WARPSYNC.COLLECTIVE R15, `(.L_x_606) ;  /* 0x000000000f087348 */ /* 0x000fea0003c00000 */
[----:B------:R0:W1:Y:S02]  /*17fb0*/  SHFL.UP P6, R14, R13, R12, R11 ;  /* 0x0400000c0d0e7389 */ /* 0x00006400000c000b */
[----:B01----:R-:W-:Y:S01]  /*17fc0*/  ENDCOLLECTIVE ;  /* 0x000000000000791b */ /* 0x003fe20003800000 */
.L_x_606:
[----:B------:R-:W-:Y:S02]  /*17fd0*/  IMAD.MOV.U32 R12, RZ, RZ, 0x1f ;  /* 0x0000001fff0c7424 */ /* 0x000fe400078e00ff */
[----:B------:R-:W-:Y:S01]  /*17fe0*/  IMAD.MOV.U32 R11, RZ, RZ, 0x1f ;  /* 0x0000001fff0b7424 */ /* 0x000fe200078e00ff */
[----:B------:R-:W-:-:S05]  /*17ff0*/  SEL R3, R14, RZ, P5 ;  /* 0x000000ff0e037207 */ /* 0x000fca0002800000 */
[----:B------:R-:W-:-:S04]  /*18000*/  IMAD.IADD R2, R2, 0x1, R3 ;  /* 0x0000000102027824 */ /* 0x000fc800078e0203 */
[----:B------:R-:W-:-:S07]  /*18010*/  IMAD.MOV.U32 R13, RZ, RZ, R2 ;  /* 0x000000ffff0d7224 */ /* 0x000fce00078e0002 */
[----:B------:R-:W-:Y:S05]  /*18020*/  WARPSYNC.COLLECTIVE R15, `(.L_x_607) ;  /* 0x000000000f087348 */ /* 0x000fea0003c00000 */
[----:B------:R0:W1:Y:S02]  /*18030*/  SHFL.IDX P6, R14, R13, R12, R11 ;  /* 0x0000000c0d0e7389 */ /* 0x00006400000c000b */
[----:B01----:R-:W-:Y:S01]  /*18040*/  ENDCOLLECTIVE ;  /* 0x000000000000791b */ /* 0x003fe20003800000 */
.L_x_607:
[----:B------:R-:W-:Y:S05]  /*18050*/  BRA `(.L_x_608) ;  /* 0xffffffd8003c7947 */ /* 0x000fea000383ffff */
.L_x_522:
[----:B------:R-:W-:Y:S01]  /*18060*/  BSSY B0, `(.L_x_609) ;  /* 0x0000008000007945 */ /* 0x000fe20003800000 */
[----:B------:R-:W-:Y:S02]  /*18070*/  IMAD.MOV.U32 R13, RZ, RZ, R2 ;  /* 0x000000ffff0d7224 */ /* 0x000fe400078e0002 */
[----:B------:R-:W-:Y:S02]  /*18080*/  IMAD.MOV.U32 R12, RZ, RZ, 0x1 ;  /* 0x00000001ff0c7424 */ /* 0x000fe400078e00ff */
[----:B-1----:R-:W-:Y:S02]  /*18090*/  IMAD.MOV.U32 R11, RZ, RZ, RZ ;  /* 0x000000ffff0b7224 */ /* 0x002fe400078e00ff */
[----:B------:R-:W-:-:S07]  /*180a0*/  IMAD.MOV.U32 R15, RZ, RZ, -0x1 ;  /* 0xffffffffff0f7424 */ /* 0x000fce00078e00ff */
[----:B------:R-:W-:Y:S05]  /*180b0*/  WARPSYNC.COLLECTIVE R15, `(.L_x_610) ;  /* 0x000000000f087348 */ /* 0x000fea0003c00000 */
[----:B------:R0:W1:Y:S02]  /*180c0*/  SHFL.UP P6, R14, R13, R12, R11 ;  /* 0x0400000c0d0e7389 */ /* 0x00006400000c000b */
[----:B01----:R-:W-:Y:S01]  /*180d0*/  ENDCOLLECTIVE ;  /* 0x000000000000791b */ /* 0x003fe20003800000 */
.L_x_610:
[----:B------:R-:W-:Y:S05]  /*180e0*/  BSYNC B0 ;  /* 0x0000000000007941 */ /* 0x000fea0003800000 */
.L_x_609:
[----:B------:R-:W-:Y:S01]  /*180f0*/  SEL R3, R14, RZ, P1 ;  /* 0x000000ff0e037207 */ /* 0x000fe20000800000 */
[----:B------:R-:W-:Y:S02]  /*18100*/  IMAD.MOV.U32 R12, RZ, RZ, 0x2 ;  /* 0x00000002ff0c7424 */ /* 0x000fe400078e00ff */
[----:B------:R-:W-:Y:S02]  /*18110*/  IMAD.MOV.U32 R11, RZ, RZ, RZ ;  /* 0x000000ffff0b7224 */ /* 0x000fe400078e00ff */
[----:B------:R-:W-:Y:S02]  /*18120*/  IMAD.IADD R2, R2, 0x1, R3 ;  /* 0x0000000102027824 */ /* 0x000fe400078e0203 */
[----:B------:R-:W-:Y:S02]  /*18130*/  IMAD.MOV.U32 R15, RZ, RZ, -0x1 ;  /* 0xffffffffff0f7424 */ /* 0x000fe400078e00ff */
[----:B------:R-:W-:-:S07]  /*18140*/  IMAD.MOV.U32 R13, RZ, RZ, R2 ;  /* 0x000000ffff0d7224 */ /* 0x000fce00078e0002 */
[----:B------:R-:W-:Y:S05]  /*18150*/  WARPSYNC.COLLECTIVE R15, `(.L_x_611) ;  /* 0x000000000f087348 */ /* 0x000fea0003c00000 */
[----:B------:R0:W1:Y:S02]  /*18160*/  SHFL.UP P6, R14, R13, R12, R11 ;  /* 0x0400000c0d0e7389 */ /* 0x00006400000c000b */
[----:B01----:R-:W-:Y:S01]  /*18170*/  ENDCOLLECTIVE ;  /* 0x000000000000791b */ /* 0x003fe20003800000 */
.L_x_611:
[----:B------:R-:W-:Y:S01]  /*18180*/  IMAD.MOV.U32 R12, RZ, RZ, 0x4 ;  /* 0x00000004ff0c7424 */ /* 0x000fe200078e00ff */
[----:B------:R-:W-:-:S05]  /*18190*/  SEL R3, R14, RZ, P2 ;  /* 0x000000ff0e037207 */ /* 0x000fca0001000000 */
[----:B------:R-:W-:-:S04]  /*181a0*/  IMAD.IADD R2, R2, 0x1, R3 ;  /* 0x0000000102027824 */ /* 0x000fc800078e0203 */
[----:B------:R-:W-:-:S07]  /*181b0*/  IMAD.MOV.U32 R13, RZ, RZ, R2 ;  /* 0x000000ffff0d7224 */ /* 0x000fce00078e0002 */
[----:B------:R-:W-:Y:S05]  /*181c0*/  WARPSYNC.COLLECTIVE R15, `(.L_x_612) ;  /* 0x000000000f087348 */ /* 0x000fea0003c00000 */
[----:B------:R0:W1:Y:S02]  /*181d0*/  SHFL.UP P6, R14, R13, R12, R11 ;  /* 0x0400000c0d0e7389 */ /* 0x00006400000c000b */
[----:B01----:R-:W-:Y:S01]  /*181e0*/  ENDCOLLECTIVE ;  /* 0x000000000000791b */ /* 0x003fe20003800000 */
.L_x_612:
[----:B------:R-:W-:Y:S01]  /*181f0*/  IMAD.MOV.U32 R12, RZ, RZ, 0x8 ;  /* 0x00000008ff0c7424 */ /* 0x000fe200078e00ff */
[----:B------:R-:W-:-:S05]  /*18200*/  SEL R3, R14, RZ, P3 ;  /* 0x000000ff0e037207 */ /* 0x000fca0001800000 */
[----:B------:R-:W-:-:S04]  /*18210*/  IMAD.IADD R2, R2, 0x1, R3 ;  /* 0x0000000102027824 */ /* 0x000fc800078e0203 */
[----:B------:R-:W-:-:S07]  /*18220*/  IMAD.MOV.U32 R13, RZ, RZ, R2 ;  /* 0x000000ffff0d7224 */ /* 0x000fce00078e0002 */
[----:B------:R-:W-:Y:S05]  /*18230*/  WARPSYNC.COLLECTIVE R15, `(.L_x_613) ;  /* 0x000000000f087348 */ /* 0x000fea0003c00000 */
[----:B------:R0:W1:Y:S02]  /*18240*/  SHFL.UP P6, R14, R13, R12, R11 ;  /* 0x0400000c0d0e7389 */ /* 0x00006400000c000b */
[----:B01----:R-:W-:Y:S01]  /*18250*/  ENDCOLLECTIVE ;  /* 0x000000000000791b */ /* 0x003fe20003800000 */
.L_x_613:
[----:B------:R-:W-:Y:S01]  /*18260*/  IMAD.MOV.U32 R12, RZ, RZ, 0x10 ;  /* 0x00000010ff0c7424 */ /* 0x000fe200078e00ff */
[----:B------:R-:W-:-:S05]  /*18270*/  SEL R3, R14, RZ, P4 ;  /* 0x000000ff0e037207 */ /* 0x000fca0002000000 */
[----:B------:R-:W-:-:S04]  /*18280*/  IMAD.IADD R2, R2, 0x1, R3 ;  /* 0x0000000102027824 */ /* 0x000fc800078e0203 */
[----:B------:R-:W-:-:S07]  /*18290*/  IMAD.MOV.U32 R13, RZ, RZ, R2 ;  /* 0x000000ffff0d7224 */ /* 0x000fce00078e0002 */
[----:B------:R-:W-:Y:S05]  /*182a0*/  WARPSYNC.COLLECTIVE R15, `(.L_x_614) ;  /* 0x000000000f087348 */ /* 0x000fea0003c00000 */
[----:B------:R0:W1:Y:S02]  /*182b0*/  SHFL.UP P6, R14, R13, R12, R11 ;  /* 0x0400000c0d0e7389 */ /* 0x00006400000c000b */
[----:B01----:R-:W-:Y:S01]  /*182c0*/  ENDCOLLECTIVE ;  /* 0x000000000000791b */ /* 0x003fe20003800000 */
.L_x_614:
        /* <DEDUP_REMOVED lines=8> */
.L_x_615:
[----:B------:R-:W-:Y:S05]  /*18350*/  BRA `(.L_x_616) ;  /* 0xffffffd800207947 */ /* 0x000fea000383ffff */
.L_x_524:
[----:B------:R-:W-:Y:S01]  /*18360*/  BSSY B0, `(.L_x_617) ;  /* 0x0000006000007945 */ /* 0x000fe20003800000 */
[----:B------:R-:W-:Y:S01]  /*18370*/  PLOP3.LUT P6, PT, P6, PT, PT, 0x8, 0x0 ;  /* 0x000000000000781c */ /* 0x000fe200037ce170 */
[----:B------:R-:W-:-:S12]  /*18380*/  IMAD.MOV.U32 R15, RZ, RZ, -0x1 ;  /* 0xffffffffff0f7424 */ /* 0x000fd800078e00ff */
[----:B01----:R-:W-:Y:S05]  /*18390*/  WARPSYNC.COLLECTIVE R15, `(.L_x_618) ;  /* 0x000000000f087348 */ /* 0x003fea0003c00000 */
[----:B------:R-:W-:Y:S01]  /*183a0*/  VOTE.ANY R14, PT, P6 ;  /* 0x00000000000e7806 */ /* 0x000fe200030e0100 */
[----:B01----:R-:W-:Y:S06]  /*183b0*/  ENDCOLLECTIVE ;  /* 0x000000000000791b */ /* 0x003fec0003800000 */
.L_x_618:
[----:B------:R-:W-:Y:S05]  /*183c0*/  BSYNC B0 ;  /* 0x0000000000007941 */ /* 0x000fea0003800000 */
.L_x_617:
[----:B------:R-:W-:Y:S02]  /*183d0*/  IMAD.MOV.U32 R6, RZ, RZ, R14 ;  /* 0x000000ffff067224 */ /* 0x000fe400078e000e */
[----:B------:R-:W-:Y:S02]  /*183e0*/  IMAD.MOV.U32 R13, RZ, RZ, R4 ;  /* 0x000000ffff0d7224 */ /* 0x000fe400078e0004 */
[----:B------:R-:W0:Y:S01]  /*183f0*/  POPC R5, R6 ;  /* 0x0000000600057309 */ /* 0x000e220000000000 */
[----:B------:R-:W-:Y:S02]  /*18400*/  IMAD.MOV.U32 R11, RZ, RZ, 0x1f ;  /* 0x0000001fff0b7424 */ /* 0x000fe400078e00ff */
[----:B------:R-:W-:Y:S02]  /*18410*/  IMAD.MOV.U32 R15, RZ, RZ, -0x1 ;  /* 0xffffffffff0f7424 */ /* 0x000fe400078e00ff */
[----:B0-----:R-:W-:-:S07]  /*18420*/  IMAD.MOV.U32 R12, RZ, RZ, R5 ;  /* 0x000000ffff0c7224 */ /* 0x001fce00078e0005 */
[----:B------:R-:W-:Y:S05]  /*18430*/  WARPSYNC.COLLECTIVE R15, `(.L_x_619) ;  /* 0x000000000f087348 */ /* 0x000fea0003c00000 */
[----:B------:R0:W1:Y:S02]  /*18440*/  SHFL.IDX P6, R14, R13, R12, R11 ;  /* 0x0000000c0d0e7389 */ /* 0x00006400000c000b */
[----:B01----:R-:W-:Y:S01]  /*18450*/  ENDCOLLECTIVE ;  /* 0x000000000000791b */ /* 0x003fe20003800000 */
.L_x_619:
[----:B------:R-:W-:Y:S02]  /*18460*/  IMAD.MOV.U32 R13, RZ, RZ, R7 ;  /* 0x000000ffff0d7224 */ /* 0x000fe400078e0007 */
[----:B------:R-:W-:-:S07]  /*18470*/  IMAD.MOV.U32 R4, RZ, RZ, R14 ;  /* 0x000000ffff047224 */ /* 0x000fce00078e000e */
[----:B------:R-:W-:Y:S05]  /*18480*/  WARPSYNC.COLLECTIVE R15, `(.L_x_620) ;  /* 0x000000000f087348 */ /* 0x000fea0003c00000 */
[----:B------:R0:W1:Y:S02]  /*18490*/  SHFL.IDX P6, R14, R13, R12, R11 ;  /* 0x0000000c0d0e7389 */ /* 0x00006400000c000b */
[----:B01----:R-:W-:Y:S01]  /*184a0*/  ENDCOLLECTIVE ;  /* 0x000000000000791b */ /* 0x003fe20003800000 */
.L_x_620:
[----:B------:R-:W-:Y:S01]  /*184b0*/  IMAD.MOV.U32 R7, RZ, RZ, R14 ;  /* 0x000000ffff077224 */ /* 0x000fe200078e000e */
[----:B------:R-:W-:Y:S06]  /*184c0*/  BRA `(.L_x_621) ;  /* 0xffffffd800007947 */ /* 0x000fec000383ffff */
.L_x_526:
[----:B------:R-:W-:Y:S01]  /*184d0*/  BSSY B0, `(.L_x_622) ;  /* 0x0000007000007945 */ /* 0x000fe20003800000 */
[----:B------:R-:W-:Y:S02]  /*184e0*/  IMAD.MOV.U32 R13, RZ, RZ, R2 ;  /* 0x000000ffff0d7224 */ /* 0x000fe400078e0002 */
[----:B-1----:R-:W-:Y:S02]  /*184f0*/  IMAD.MOV.U32 R11, RZ, RZ, 0x1f ;  /* 0x0000001fff0b7424 */ /* 0x002fe400078e00ff */
[----:B------:R-:W-:-:S07]  /*18500*/  IMAD.MOV.U32 R15, RZ, RZ, -0x1 ;  /* 0xffffffffff0f7424 */ /* 0x000fce00078e00ff */
[----:B0-234-:R-:W-:Y:S05]  /*18510*/  WARPSYNC.COLLECTIVE R15, `(.L_x_623) ;  /* 0x000000000f087348 */ /* 0x01dfea0003c00000 */
[----:B------:R1:W0:Y:S02]  /*18520*/  SHFL.IDX P6, R14, R13, R12, R11 ;  /* 0x0000000c0d0e7389 */ /* 0x00022400000c000b */
[----:B01234-:R-:W-:Y:S01]  /*18530*/  ENDCOLLECTIVE ;  /* 0x000000000000791b */ /* 0x01ffe20003800000 */
.L_x_623:
[----:B------:R-:W-:Y:S05]  /*18540*/  BSYNC B0 ;  /* 0x0000000000007941 */ /* 0x000fea0003800000 */
.L_x_622:
[----:B------:R-:W-:Y:S01]  /*18550*/  IMAD.MOV.U32 R24, RZ, RZ, R14 ;  /* 0x000000ffff187224 */ /* 0x000fe200078e000e */
[----:B------:R-:W-:Y:S06]  /*18560*/  BRA `(.L_x_525) ;  /* 0xffffffd400f07947 */ /* 0x000fec000383ffff */
.L_x_530:
[----:B0-----:R0:W1:Y:S02]  /*18570*/  SYNCS.PHASECHK.TRANS64.TRYWAIT P0, [R6+URZ+0x13220], R0 ;  /* 0x01322000060075a7 */ /* 0x001064000800017f */
[----:B-1----:R-:W-:Y:S05]  /*18580*/  @!P0 NANOSLEEP.SYNCS 0x989680 ;  /* 0x009896800000895d */ /* 0x002fea0003900000 */
[----:B------:R-:W1:Y:S02]  /*18590*/  @!P0 SYNCS.PHASECHK.TRANS64 P0, [R6+URZ+0x13220], R0 ;  /* 0x01322000060085a7 */ /* 0x000e64000800007f */
[----:B-1----:R-:W-:Y:S05]  /*185a0*/  @!P0 BRA `(.L_x_530) ;  /* 0xfffffffc00f08947 */ /* 0x002fea000383ffff */
[----:B------:R-:W-:Y:S05]  /*185b0*/  BRA `(.L_x_624) ;  /* 0xffffffdc00487947 */ /* 0x000fea000383ffff */
.L_x_531:
[----:B------:R-:W1:Y:S01]  /*185c0*/  S2R R2, SR_TID.X ;  /* 0x0000000000027919 */ /* 0x000e620000002100 */
[----:B------:R-:W-:Y:S01]  /*185d0*/  BSSY B0, `(.L_x_625) ;  /* 0x000000a000007945 */ /* 0x000fe20003800000 */
[----:B------:R-:W-:Y:S02]  /*185e0*/  IMAD.MOV.U32 R12, RZ, RZ, RZ ;  /* 0x000000ffff0c7224 */ /* 0x000fe400078e00ff */
[----:B------:R-:W-:Y:S02]  /*185f0*/  IMAD.MOV.U32 R11, RZ, RZ, 0x1f ;  /* 0x0000001fff0b7424 */ /* 0x000fe400078e00ff */
[----:B------:R-:W-:Y:S01]  /*18600*/  IMAD.MOV.U32 R15, RZ, RZ, -0x1 ;  /* 0xffffffffff0f7424 */ /* 0x000fe200078e00ff */
[----:B-1----:R-:W-:-:S04]  /*18610*/  SHF.R.U32.HI R2, RZ, 0x5, R2 ;  /* 0x00000005ff027819 */ /* 0x002fc80000011602 */
[----:B------:R-:W-:-:S05]  /*18620*/  LOP3.LUT R2, R2, 0x3, RZ, 0xc0, !PT ;  /* 0x0000000302027812 */ /* 0x000fca00078ec0ff */
[----:B------:R-:W-:-:S07]  /*18630*/  IMAD.MOV.U32 R13, RZ, RZ, R2 ;  /* 0x000000ffff0d7224 */ /* 0x000fce00078e0002 */
[----:B0---4-:R-:W-:Y:S05]  /*18640*/  WARPSYNC.COLLECTIVE R15, `(.L_x_626) ;  /* 0x000000000f087348 */ /* 0x011fea0003c00000 */
[----:B------:R1:W2:Y:S02]  /*18650*/  SHFL.IDX P6, R14, R13, R12, R11 ;  /* 0x0000000c0d0e7389 */ /* 0x0002a400000c000b */
[----:B012-4-:R-:W-:Y:S01]  /*18660*/  ENDCOLLECTIVE ;  /* 0x000000000000791b */ /* 0x017fe20003800000 */
.L_x_626:
[----:B------:R-:W-:Y:S05]  /*18670*/  BSYNC B0 ;  /* 0x0000000000007941 */ /* 0x000fea0003800000 */
.L_x_625:
[----:B------:R-:W-:Y:S05]  /*18680*/  BRA `(.L_x_627) ;  /* 0xffffffdc00307947 */ /* 0x000fea000383ffff */
.L_x_532:
[----:B------:R-:W-:Y:S01]  /*18690*/  BSSY B0, `(.L_x_628) ;  /* 0x0000006000007945 */ /* 0x000fe20003800000 */
[----:B------:R-:W-:-:S07]  /*186a0*/  IMAD.MOV.U32 R15, RZ, RZ, -0x1 ;  /* 0xffffffffff0f7424 */ /* 0x000fce00078e00ff */
[----:B0---4-:R-:W-:Y:S05]  /*186b0*/  WARPSYNC.COLLECTIVE R15, `(.L_x_629) ;  /* 0x000000000f0c7348 */ /* 0x011fea0003c00000 */
[----:B------:R-:W-:Y:S02]  /*186c0*/  ELECT P6, UR62, PT ;  /* 0x00000000003e782f */ /* 0x000fe400038c0000 */
[----:B------:R-:W-:Y:S01]  /*186d0*/  MOV R14, UR62 ;  /* 0x0000003e000e7c02 */ /* 0x000fe20008000f00 */
[----:B0---4-:R-:W-:Y:S10]  /*186e0*/  ENDCOLLECTIVE ;  /* 0x000000000000791b */ /* 0x011ff40003800000 */
.L_x_629:
[----:B------:R-:W-:Y:S05]  /*186f0*/  BSYNC B0 ;  /* 0x0000000000007941 */ /* 0x000fea0003800000 */
.L_x_628:
[----:B------:R-:W-:Y:S05]  /*18700*/  BRA `(.L_x_630) ;  /* 0xffffffdc00247947 */ /* 0x000fea000383ffff */
.L_x_534:
[----:B0-----:R0:W1:Y:S02]  /*18710*/  SYNCS.PHASECHK.TRANS64.TRYWAIT P1, [R5+URZ], R4 ;  /* 0x00000004050075a7 */ /* 0x001064000802017f */
[----:B-1----:R-:W-:Y:S05]  /*18720*/  @!P1 NANOSLEEP.SYNCS 0x989680 ;  /* 0x009896800000995d */ /* 0x002fea0003900000 */
[----:B------:R-:W1:Y:S02]  /*18730*/  @!P1 SYNCS.PHASECHK.TRANS64 P1, [R5+URZ], R4 ;  /* 0x00000004050095a7 */ /* 0x000e64000802007f */
[----:B-1----:R-:W-:Y:S05]  /*18740*/  @!P1 BRA `(.L_x_534) ;  /* 0xfffffffc00f09947 */ /* 0x002fea000383ffff */
[----:B------:R-:W-:Y:S05]  /*18750*/  BRA `(.L_x_631) ;  /* 0xffffffdc00587947 */ /* 0x000fea000383ffff */
.L_x_535:
[----:B-1----:R1:W2:Y:S02]  /*18760*/  SYNCS.PHASECHK.TRANS64.TRYWAIT P1, [R9+URZ], R0 ;  /* 0x00000000090075a7 */ /* 0x0022a4000802017f */
[----:B--2---:R-:W-:Y:S05]  /*18770*/  @!P1 NANOSLEEP.SYNCS 0x989680 ;  /* 0x009896800000995d */ /* 0x004fea0003900000 */
[----:B------:R-:W2:Y:S02]  /*18780*/  @!P1 SYNCS.PHASECHK.TRANS64 P1, [R9+URZ], R0 ;  /* 0x00000000090095a7 */ /* 0x000ea4000802007f */
[----:B--2---:R-:W-:Y:S05]  /*18790*/  @!P1 BRA `(.L_x_535) ;  /* 0xfffffffc00f09947 */ /* 0x004fea000383ffff */
[----:B------:R-:W-:Y:S05]  /*187a0*/  BRA `(.L_x_632) ;  /* 0xffffffdc004c7947 */ /* 0x000fea000383ffff */
.L_x_537:
[----:B--2---:R2:W3:Y:S02]  /*187b0*/  SYNCS.PHASECHK.TRANS64.TRYWAIT P1, [R19+URZ+0x13260], R4 ;  /* 0x01326004130075a7 */ /* 0x0044e4000802017f */
[----:B---3--:R-:W-:Y:S05]  /*187c0*/  @!P1 NANOSLEEP.SYNCS 0x989680 ;  /* 0x009896800000995d */ /* 0x008fea0003900000 */
[----:B------:R-:W3:Y:S02]  /*187d0*/  @!P1 SYNCS.PHASECHK.TRANS64 P1, [R19+URZ+0x13260], R4 ;  /* 0x01326004130095a7 */ /* 0x000ee4000802007f */
[----:B---3--:R-:W-:Y:S05]  /*187e0*/  @!P1 BRA `(.L_x_537) ;  /* 0xfffffffc00f09947 */ /* 0x008fea000383ffff */
[----:B------:R-:W-:Y:S05]  /*187f0*/  BRA `(.L_x_633) ;  /* 0xffffffdc004c7947 */ /* 0x000fea000383ffff */
.L_x_539:
[----:B---3--:R3:W0:Y:S02]  /*18800*/  SYNCS.PHASECHK.TRANS64.TRYWAIT P1, [R7+URZ+0x13260], R0 ;  /* 0x01326000070075a7 */ /* 0x008624000802017f */
[----:B0-----:R-:W-:Y:S05]  /*18810*/  @!P1 NANOSLEEP.SYNCS 0x989680 ;  /* 0x009896800000995d */ /* 0x001fea0003900000 */
[----:B------:R-:W0:Y:S02]  /*18820*/  @!P1 SYNCS.PHASECHK.TRANS64 P1, [R7+URZ+0x13260], R0 ;  /* 0x01326000070095a7 */ /* 0x000e24000802007f */
[----:B0-----:R-:W-:Y:S05]  /*18830*/  @!P1 BRA `(.L_x_539) ;  /* 0xfffffffc00f09947 */ /* 0x001fea000383ffff */
[----:B------:R-:W-:Y:S05]  /*18840*/  BRA `(.L_x_634) ;  /* 0xffffffdc004c7947 */ /* 0x000fea000383ffff */
.L_x_541:
[----:B------:R0:W0:Y:S02]  /*18850*/  SYNCS.PHASECHK.TRANS64.TRYWAIT P0, [R19+URZ+0x13280], R4 ;  /* 0x01328004130075a7 */ /* 0x000024000800017f */
[----:B0-----:R-:W-:Y:S05]  /*18860*/  @!P0 NANOSLEEP.SYNCS 0x989680 ;  /* 0x009896800000895d */ /* 0x001fea0003900000 */
[----:B------:R-:W0:Y:S02]  /*18870*/  @!P0 SYNCS.PHASECHK.TRANS64 P0, [R19+URZ+0x13280], R4 ;  /* 0x01328004130085a7 */ /* 0x000e24000800007f */
[----:B0-----:R-:W-:Y:S05]  /*18880*/  @!P0 BRA `(.L_x_541) ;  /* 0xfffffffc00f08947 */ /* 0x001fea000383ffff */
[----:B------:R-:W-:Y:S05]  /*18890*/  BRA `(.L_x_542) ;  /* 0xffffffdc00487947 */ /* 0x000fea000383ffff */
.L_x_635:
        /* <DEDUP_REMOVED lines=14> */
.L_x_2189:


//--------------------- .text._ZN7cutlass13device_kernelIN5flash11enable_sm90INS1_16FlashAttnFwdSm90INS1_25CollectiveMainloopFwdSm90ILi2EN4cute5tupleIJNS5_1CILi1EEES8_S8_EEENS6_IJNS7_ILi192EEENS7_ILi160EEENS7_ILi64EEEEEELi64ENS_12float_e4m3_tEfNS_4arch4Sm90ELb0ELb1ELb0ELb0ELb0ELb0ELb0ELb1ELb1ELb1ELb1ELb0EEENS1_21CollectiveEpilogueFwdINS6_IJSA_SC_SB_EEES9_NS_10bfloat16_tESG_Li384ELb0ELb1ELb1ELb1EEENS1_19SingleTileSchedulerILb0ELb1ELb1ELi192EEEEEEEEEvNT_6ParamsE --------------------------
	.section	.text._ZN7cutlass13device_kernelIN5flash11enable_sm90INS1_16FlashAttnFwdSm90INS1_25CollectiveMainloopFwdSm90ILi2EN4cute5tupleIJNS5_1CILi1EEES8_S8_EEENS6_IJNS7_ILi192EEENS7_ILi160EEENS7_ILi64EEEEEELi64ENS_12float_e4m3_tEfNS_4arch4Sm90ELb0ELb1ELb0ELb0ELb0ELb0ELb0ELb1ELb1ELb1ELb1ELb0EEENS1_21CollectiveEpilogueFwdINS6_IJSA_SC_SB_EEES9_NS_10bfloat16_tESG_Li384ELb0ELb1ELb1ELb1EEENS1_19SingleTileSchedulerILb0ELb1ELb1ELi192EEEEEEEEEvNT_6ParamsE,"ax",@progbits
	.align	128
.text._ZN7cutlass13device_kernelIN5flash11enable_sm90INS1_16FlashAttnFwdSm90INS1_25CollectiveMainloopFwdSm90ILi2EN4cute5tupleIJNS5_1CILi1EEES8_S8_EEENS6_IJNS7_ILi192EEENS7_ILi160EEENS7_ILi64EEEEEELi64ENS_12float_e4m3_tEfNS_4arch4Sm90ELb0ELb1ELb0ELb0ELb0ELb0ELb0ELb1ELb1ELb1ELb1ELb0EEENS1_21CollectiveEpilogueFwdINS6_IJSA_SC_SB_EEES9_NS_10bfloat16_tESG_Li384ELb0ELb1ELb1ELb1EEENS1_19SingleTileSchedulerILb0ELb1ELb1ELi192EEEEEEEEEvNT_6ParamsE:
        .type           _ZN7cutlass13device_kernelIN5flash11enable_sm90INS1_16FlashAttnFwdSm90INS1_25CollectiveMainloopFwdSm90ILi2EN4cute5tupleIJNS5_1CILi1EEES8_S8_EEENS6_IJNS7_ILi192EEENS7_ILi160EEENS7_ILi64EEEEEELi64ENS_12float_e4m3_tEfNS_4arch4Sm90ELb0ELb1ELb0ELb0ELb0ELb0ELb0ELb1ELb1ELb1ELb1ELb0EEENS1_21CollectiveEpilogueFwdINS6_IJSA_SC_SB_EEES9_NS_10bfloat16_tESG_Li384ELb0ELb1ELb1ELb1EEENS1_19SingleTileSchedulerILb0ELb1ELb1ELi192EEEEEEEEEvNT_6ParamsE,@function
        .size           _ZN7cutlass13device_kernelIN5flash11enable_sm90INS1_16FlashAttnFwdSm90INS1_25CollectiveMainloopFwdSm90ILi2EN4cute5tupleIJNS5_1CILi1EEES8_S8_EEENS6_IJNS7_ILi192EEENS7_ILi160EEENS7_ILi64EEEEEELi64ENS_12float_e4m3_tEfNS_4arch4Sm90ELb0ELb1ELb0ELb0ELb0ELb0ELb0ELb1ELb1ELb1ELb1ELb0EEENS1_21CollectiveEpilogueFwdINS6_IJSA_SC_SB_EEES9_NS_10bfloat16_tESG_Li384ELb0ELb1ELb1ELb1EEENS1_19SingleTileSchedulerILb0ELb1ELb1ELi192EEEEEEEEEvNT_6ParamsE,(.L_x_2190 - _ZN7cutlass13device_kernelIN5flash11enable_sm90INS1_16FlashAttnFwdSm90INS1_25CollectiveMainloopFwdSm90ILi2EN4cute5tupleIJNS5_1CILi1EEES8_S8_EEENS6_IJNS7_ILi192EEENS7_ILi160EEENS7_ILi64EEEEEELi64ENS_12float_e4m3_tEfNS_4arch4Sm90ELb0ELb1ELb0ELb0ELb0ELb0ELb0ELb1ELb1ELb1ELb1ELb0EEENS1_21CollectiveEpilogueFwdINS6_IJSA_SC_SB_EEES9_NS_10bfloat16_tESG_Li384ELb0ELb1ELb1ELb1EEENS1_19SingleTileSchedulerILb0ELb1ELb1ELi192EEEEEEEEEvNT_6ParamsE)
        .other          _ZN7cutlass13device_kernelIN5flash11enable_sm90INS1_16FlashAttnFwdSm90INS1_25CollectiveMainloopFwdSm90ILi2EN4cute5tupleIJNS5_1CILi1EEES8_S8_EEENS6_IJNS7_ILi192EEENS7_ILi160EEENS7_ILi64EEEEEELi64ENS_12float_e4m3_tEfNS_4arch4Sm90ELb0ELb1ELb0ELb0ELb0ELb0ELb0ELb1ELb1ELb1ELb1ELb0EEENS1_21CollectiveEpilogueFwdINS6_IJSA_SC_SB_EEES9_NS_10bfloat16_tESG_Li384ELb0ELb1ELb1ELb1EEENS1_19SingleTileSchedulerILb0ELb1ELb1ELi192EEEEEEEEEvNT_6ParamsE,@"STO_CUDA_ENTRY STV_DEFAULT"
_ZN7cutlass13device_kernelIN5flash11enable_sm90INS1_16FlashAttnFwdSm90INS1_25CollectiveMainloopFwdSm90ILi2EN4cute5tupleIJNS5_1CILi1EEES8_S8_EEENS6_IJNS7_ILi192EEENS7_ILi160EEENS7_ILi64EEEEEELi64ENS_12float_e4m3_tEfNS_4arch4Sm90ELb0ELb1ELb0ELb0ELb0ELb0ELb0ELb1ELb1ELb1ELb1ELb0EEENS1_21CollectiveEpilogueFwdINS6_IJSA_SC_SB_EEES9_NS_10bfloat16_tESG_Li384ELb0ELb1ELb1ELb1EEENS1_19SingleTileSchedulerILb0ELb1ELb1ELi192EEEEEEEEEvNT_6ParamsE:
        /* <DEDUP_REMOVED lines=17> */
.L_x_637:
[----:B------:R-:W-:Y:S05]  /*0110*/  BSYNC B0 ;  /* 0x0000000000007941 */ /* 0x000fea0003800000 */
.L_x_636:
        /* <DEDUP_REMOVED lines=41> */
.L_x_638:
        /* <DEDUP_REMOVED lines=22> */
.L_x_639:
        /* <DEDUP_REMOVED lines=18> */
.L_x_640:
        /* <DEDUP_REMOVED lines=22> */
.L_x_641:
        /* <DEDUP_REMOVED lines=22> */
.L_x_642:
        /* <DEDUP_REMOVED lines=9> */
.L_x_645:
        /* <DEDUP_REMOVED lines=24> */
[----:B------:R-:W-:Y:S01]  /*0b00*/  UISETP.NE.AND.EX UP0, UPT, UR7, URZ, UPT, UP0 ;  /* 0x0000003f0700728c */ /* 0x000fe2000bf05300 */
[----:B------:R-:W0:Y:S01]  /*0b10*/  LDC.64 R8, c[0x0][0x418] ;  /* 0x00010600ff087b82 */ /* 0x000e220000000a00 */
[----:B------:R-:W-:Y:S02]  /*0b20*/  UISETP.NE.AND.EX UP1, UPT, UR9, URZ, UPT, UP1 ;  /* 0x0000003f0900728c */ /* 0x000fe4000bf25310 */
[----:B------:R-:W-:-:S02]  /*0b30*/  USHF.R.S32.HI UR5, URZ, 0x1f, UR41 ;  /* 0x0000001f3f057899 */ /* 0x000fc40008011429 */
[----:B------:R-:W-:Y:S02]  /*0b40*/  PLOP3.LUT P0, PT, PT, PT, UP0, 0x80, 0x0 ;  /* 0x000000000000781c */ /* 0x000fe40003f0f008 */
[----:B------:R-:W-:Y:S01]  /*0b50*/  PLOP3.LUT P1, PT, PT, PT, UP1, 0x80, 0x0 ;  /* 0x000000000000781c */ /* 0x000fe20003f2f018 */
[----:B------:R-:W1:Y:S02]  /*0b60*/  LDC R19, c[0x0][0x288] ;  /* 0x0000a200ff137b82 */ /* 0x000e640000000800 */
[----:B------:R-:W-:Y:S02]  /*0b70*/  @UP0 ULDC.64 UR12, c[0x0][0x9a8] ;  /* 0x00026a00000c0ab9 */ /* 0x000fe40000000a00 */
[----:B------:R-:W-:Y:S01]  /*0b80*/  @UP1 ULDC.64 UR16, c[0x0][0x9b8] ;  /* 0x00026e0000101ab9 */ /* 0x000fe20000000a00 */
[----:B------:R-:W-:Y:S02]  /*0b90*/  @UP0 UIMAD.WIDE.U32 UR10, UR41, UR12, URZ ;  /* 0x0000000c290a02a5 */ /* 0x000fe4000f8e003f */
[----:B------:R-:W-:Y:S01]  /*0ba0*/  @UP0 UIMAD UR12, UR5, UR12, URZ ;  /* 0x0000000c050c02a4 */ /* 0x000fe2000f8e023f */
[----:B------:R-:W2:Y:S01]  /*0bb0*/  LDC R18, c[0x0][0x424] ;  /* 0x00010900ff127b82 */ /* 0x000ea20000000800 */
[----:B------:R-:W-:-:S02]  /*0bc0*/  @UP1 UIMAD UR5, UR5, UR16, URZ ;  /* 0x00000010050512a4 */ /* 0x000fc4000f8e023f */
[----:B------:R-:W-:Y:S02]  /*0bd0*/  @UP0 UIMAD UR14, UR41, UR13, UR12 ;  /* 0x0000000d290e02a4 */ /* 0x000fe4000f8e020c */
[----:B------:R-:W-:Y:S02]  /*0be0*/  @UP1 UIMAD UR15, UR41, UR17, UR5 ;  /* 0x00000011290f12a4 */ /* 0x000fe4000f8e0205 */
[----:B------:R-:W-:Y:S01]  /*0bf0*/  @UP0 USHF.R.S32.HI UR5, URZ, 0x1f, UR44 ;  /* 0x0000001f3f050899 */ /* 0x000fe2000801142c */
[----:B------:R-:W3:Y:S01]  /*0c00*/  LDC R11, c[0x0][0x2f0] ;  /* 0x0000bc00ff0b7b82 */ /* 0x000ee20000000800 */
[----:B------:R-:W-:Y:S02]  /*0c10*/  @UP1 UIMAD.WIDE.U32 UR12, UR41, UR16, URZ ;  /* 0x00000010290c12a5 */ /* 0x000fe4000f8e003f */
[----:B------:R-:W-:Y:S01]  /*0c20*/  @UP1 USHF.R.S32.HI UR20, URZ, 0x1f, UR44 ;  /* 0x0000001f3f141899 */ /* 0x000fe2000801142c */
[----:B------:R-:W-:Y:S01]  /*0c30*/  @UP0 ULDC.64 UR16, c[0x0][0x9b0] ;  /* 0x00026c0000100ab9 */ /* 0x000fe20000000a00 */
[----:B------:R-:W-:Y:S01]  /*0c40*/  @UP1 ULDC.64 UR18, c[0x0][0x9c0] ;  /* 0x0002700000121ab9 */ /* 0x000fe20000000a00 */
[----:B------:R-:W-:-:S02]  /*0c50*/  @UP0 UIMAD UR5, UR5, UR16, URZ ;  /* 0x00000010050502a4 */ /* 0x000fc4000f8e023f */
[----:B------:R-:W-:Y:S02]  /*0c60*/  @UP0 UIADD3 UR11, UR11, UR14, URZ ;  /* 0x0000000e0b0b0290 */ /* 0x000fe4000fffe03f */
[----:B------:R-:W-:Y:S02]  /*0c70*/  @UP1 UIMAD UR14, UR20, UR18, URZ ;  /* 0x00000012140e12a4 */ /* 0x000fe4000f8e023f */
[----:B------:R-:W-:Y:S02]  /*0c80*/  @UP1 UIADD3 UR13, UR13, UR15, URZ ;  /* 0x0000000f0d0d1290 */ /* 0x000fe4000fffe03f */
[----:B------:R-:W-:Y:S02]  /*0c90*/  @UP0 UIMAD UR5, UR44, UR17, UR5 ;  /* 0x000000112c0502a4 */ /* 0x000fe4000f8e0205 */
[----:B------:R-:W-:Y:S02]  /*0ca0*/  @UP0 UIMAD.WIDE.U32 UR10, UR44, UR16, UR10 ;  /* 0x000000102c0a02a5 */ /* 0x000fe4000f8e000a */
[----:B------:R-:W-:-:S02]  /*0cb0*/  @UP1 UIMAD UR14, UR44, UR19, UR14 ;  /* 0x000000132c0e12a4 */ /* 0x000fc4000f8e020e */
[----:B------:R-:W-:Y:S02]  /*0cc0*/  @UP1 UIMAD.WIDE.U32 UR12, UR44, UR18, UR12 ;  /* 0x000000122c0c12a5 */ /* 0x000fe4000f8e000c */
[----:B------:R-:W-:Y:S02]  /*0cd0*/  @UP0 UIADD3 UR11, UR11, UR5, URZ ;  /* 0x000000050b0b0290 */ /* 0x000fe4000fffe03f */
[----:B------:R-:W-:Y:S02]  /*0ce0*/  @UP0 ULEA UR6, UP2, UR10, UR6, 0x2 ;  /* 0x000000060a060291 */ /* 0x000fe4000f84103f */
[----:B------:R-:W-:Y:S02]  /*0cf0*/  @UP1 UIADD3 UR5, UR13, UR14, URZ ;  /* 0x0000000e0d051290 */ /* 0x000fe4000fffe03f */
[----:B------:R-:W-:Y:S02]  /*0d00*/  @UP1 ULEA UR8, UP3, UR12, UR8, 0x2 ;  /* 0x000000080c081291 */ /* 0x000fe4000f86103f */
[----:B------:R-:W-:Y:S01]  /*0d10*/  @UP0 ULEA.HI.X UR7, UR10, UR7, UR11, 0x2, UP2 ;  /* 0x000000070a070291 */ /* 0x000fe200090f140b */
[----:B------:R-:W-:Y:S01]  /*0d20*/  IMAD.U32 R4, RZ, RZ, UR6 ;  /* 0x00000006ff047e24 */ /* 0x000fe2000f8e00ff */
[----:B------:R-:W-:-:S02]  /*0d30*/  @UP1 ULEA.HI.X UR9, UR12, UR9, UR5, 0x2, UP3 ;  /* 0x000000090c091291 */ /* 0x000fc400098f1405 */
[----:B------:R-:W-:Y:S01]  /*0d40*/  IMAD.U32 R6, RZ, RZ, UR8 ;  /* 0x00000008ff067e24 */ /* 0x000fe2000f8e00ff */
[----:B------:R-:W4:Y:S01]  /*0d50*/  S2UR UR38, SR_CTAID.X ;  /* 0x00000000002679c3 */ /* 0x000f220000002500 */
[----:B------:R-:W-:Y:S01]  /*0d60*/  IMAD.U32 R5, RZ, RZ, UR7 ;  /* 0x00000007ff057e24 */ /* 0x000fe2000f8e00ff */
[----:B------:R-:W-:Y:S01]  /*0d70*/  ULDC UR5, c[0x0][0x448] ;  /* 0x0001120000057ab9 */ /* 0x000fe20000000800 */
[----:B------:R-:W-:Y:S01]  /*0d80*/  IMAD.U32 R7, RZ, RZ, UR9 ;  /* 0x00000009ff077e24 */ /* 0x000fe2000f8e00ff */
[----:B------:R-:W-:Y:S01]  /*0d90*/  ULDC.64 UR6, c[0x0][0x9e0] ;  /* 0x0002780000067ab9 */ /* 0x000fe20000000a00 */
[----:B------:R-:W-:Y:S01]  /*0da0*/  ULDC UR11, c[0x0][0x988] ;  /* 0x00026200000b7ab9 */ /* 0x000fe20000000800 */
[----:B------:R1:W5:Y:S04]  /*0db0*/  @P0 LDG.E R3, desc[UR42][R4.64] ;  /* 0x0000002a04030981 */ /* 0x000368000c1e1900 */
[----:B------:R-:W5:Y:S01]  /*0dc0*/  @P1 LDG.E R0, desc[UR42][R6.64] ;  /* 0x0000002a06001981 */ /* 0x000f62000c1e1900 */
[----:B0-----:R-:W-:Y:S01]  /*0dd0*/  ISETP.NE.U32.AND P0, PT, R8, RZ, PT ;  /* 0x000000ff0800720c */ /* 0x001fe20003f05070 */
[----:B------:R-:W-:Y:S01]  /*0de0*/  UISETP.NE.AND UP1, UPT, UR5, 0x1, UPT ;  /* 0x000000010500788c */ /* 0x000fe2000bf25270 */
[----:B------:R-:W-:Y:S01]  /*0df0*/  VIADD R23, R25, 0xffffff80 ;  /* 0xffffff8019177836 */ /* 0x000fe20000000000 */
[----:B------:R-:W-:Y:S01]  /*0e00*/  UISETP.GE.AND UP0, UPT, UR7, 0x1, UPT ;  /* 0x000000010700788c */ /* 0x000fe2000bf06270 */
[----:B------:R-:W-:-:S02]  /*0e10*/  ISETP.NE.AND.EX P0, PT, R9, RZ, PT, P0 ;  /* 0x000000ff0900720c */ /* 0x000fc40003f05300 */
[----:B-1----:R-:W-:Y:S02]  /*0e20*/  IADD3 R5, -R19, 0x1, RZ ;  /* 0x0000000113057810 */ /* 0x002fe40007ffe1ff */
[----:B--2---:R-:W-:Y:S02]  /*0e30*/  SEL R18, R18, 0x1, P0 ;  /* 0x0000000112127807 */ /* 0x004fe40000000000 */
[----:B------:R-:W-:Y:S02]  /*0e40*/  PLOP3.LUT P1, PT, PT, PT, UP0, 0x80, 0x0 ;  /* 0x000000000000781c */ /* 0x000fe40003f2f008 */
[----:B------:R-:W-:Y:S01]  /*0e50*/  @UP1 ULDC UR9, c[0x0][0x44c] ;  /* 0x0001130000091ab9 */ /* 0x000fe20000000800 */
[CC--:B---3--:R-:W-:Y:S01]  /*0e60*/  IMAD R5, R18.reuse, R11.reuse, R5 ;  /* 0x0000000b12057224 */ /* 0x0c8fe200078e0205 */
[----:B----4-:R-:W-:Y:S01]  /*0e70*/  UIMAD UR38, UR38, 0xc0, URZ ;  /* 0x000000c0262678a4 */ /* 0x010fe2000f8e023f */
[----:B------:R-:W-:Y:S01]  /*0e80*/  IMAD R17, R18, R11, RZ ;  /* 0x0000000b12117224 */ /* 0x000fe200078e02ff */
[----:B------:R-:W-:-:S02]  /*0e90*/  @UP1 ULDC UR12, c[0x0][0x450] ;  /* 0x00011400000c1ab9 */ /* 0x000fc40000000800 */
[----:B------:R-:W-:Y:S01]  /*0ea0*/  R2UR UR10, R5 ;  /* 0x00000000050a72ca */ /* 0x000fe200000e0000 */
[----:B------:R-:W-:Y:S02]  /*0eb0*/  @UP1 UIADD3 UR8, UR38, 0xbf, URZ ;  /* 0x000000bf26081890 */ /* 0x000fe4000fffe03f */
[----:B------:R-:W-:Y:S02]  /*0ec0*/  UIADD3 UR5, UR38, 0xbf, URZ ;  /* 0x000000bf26057890 */ /* 0x000fe4000fffe03f */
[----:B------:R-:W-:-:S04]  /*0ed0*/  UIMAD.WIDE.U32 UR8, UR8, UR9, URZ ;  /* 0x00000009080872a5 */ /* 0x000fc8000f8e003f */
[----:B------:R-:W-:-:S04]  /*0ee0*/  @UP1 USHF.R.U32.HI UR5, URZ, UR12, UR9 ;  /* 0x0000000c3f051299 */ /* 0x000fc80008011609 */
[----:B------:R-:W-:-:S04]  /*0ef0*/  UIADD3 UR8, UR10, UR5, URZ ;  /* 0x000000050a087290 */ /* 0x000fc8000fffe03f */
[----:B------:R-:W-:Y:S01]  /*0f00*/  UIADD3 UR6, UR8, UR6, URZ ;  /* 0x0000000608067290 */ /* 0x000fe2000fffe03f */
[----:B-----5:R-:W-:-:S04]  /*0f10*/  FMUL.FTZ R0, R3, R0 ;  /* 0x0000000003007220 */ /* 0x020fc80000410000 */
[----:B------:R-:W-:-:S05]  /*0f20*/  FMUL.FTZ R0, R0, UR11 ;  /* 0x0000000b00007c20 */ /* 0x000fca0008410000 */
[----:B------:R-:W-:Y:S01]  /*0f30*/  R2UR UR45, R0 ;  /* 0x00000000002d72ca */ /* 0x000fe200000e0000 */
[----:B------:R-:W-:Y:S01]  /*0f40*/  IMAD.U32 R0, RZ, RZ, UR6 ;  /* 0x00000006ff007e24 */ /* 0x000fe2000f8e00ff */
[----:B------:R-:W-:-:S13]  /*0f50*/  @!P1 BRA `(.L_x_647) ;  /* 0x0000000000409947 */ /* 0x000fda0003800000 */
[----:B------:R-:W-:Y:S01]  /*0f60*/  ISETP.LT.AND P0, PT, RZ, UR8, PT ;  /* 0x00000008ff007c0c */ /* 0x000fe2000bf01270 */
[----:B------:R-:W-:-:S12]  /*0f70*/  UIADD3 UR5, UR8, -0x1, URZ ;  /* 0xffffffff08057890 */ /* 0x000fd8000fffe03f */
[----:B------:R-:W-:Y:S05]  /*0f80*/  @P0 BRA `(.L_x_648) ;  /* 0x00000000001c0947 */ /* 0x000fea0003800000 */
[----:B------:R-:W-:Y:S02]  /*0f90*/  UISETP.NE.AND UP0, UPT, UR7, 0x1, UPT ;  /* 0x000000010700788c */ /* 0x000fe4000bf05270 */
[----:B------:R-:W-:-:S09]  /*0fa0*/  UIADD3 UR5, -UR8, URZ, URZ ;  /* 0x0000003f08057290 */ /* 0x000fd2000fffe13f */
[----:B------:R-:W-:Y:S02]  /*0fb0*/  @UP0 ULDC.64 UR10, c[0x0][0x9e8] ;  /* 0x00027a00000a0ab9 */ /* 0x000fe40000000a00 */
[----:B------:R-:W-:-:S04]  /*0fc0*/  UIMAD.WIDE.U32 UR8, UR5, UR10, URZ ;  /* 0x0000000a050872a5 */ /* 0x000fc8000f8e003f */
[----:B------:R-:W-:-:S04]  /*0fd0*/  @UP0 USHF.R.U32.HI UR5, URZ, UR11, UR9 ;  /* 0x0000000b3f050299 */ /* 0x000fc80008011609 */
[----:B------:R-:W-:Y:S01]  /*0fe0*/  ULOP3.LUT UR5, URZ, UR5, URZ, 0x33, !UPT ;  /* 0x000000053f057292 */ /* 0x000fe2000f8e333f */
[----:B------:R-:W-:Y:S11]  /*0ff0*/  BRA `(.L_x_649) ;  /* 0x0000000000107947 */ /* 0x000ff60003800000 */
.L_x_648:
[----:B------:R-:W-:-:S11]  /*1000*/  UISETP.NE.AND UP0, UPT, UR7, 0x1, UPT ;  /* 0x000000010700788c */ /* 0x000fd6000bf05270 */
[----:B------:R-:W-:Y:S02]  /*1010*/  @UP0 ULDC.64 UR10, c[0x0][0x9e8] ;  /* 0x00027a00000a0ab9 */ /* 0x000fe40000000a00 */
[----:B------:R-:W-:-:S04]  /*1020*/  UIMAD.WIDE.U32 UR8, UR5, UR10, URZ ;  /* 0x0000000a050872a5 */ /* 0x000fc8000f8e003f */
[----:B------:R-:W-:-:S12]  /*1030*/  @UP0 USHF.R.U32.HI UR5, URZ, UR11, UR9 ;  /* 0x0000000b3f050299 */ /* 0x000fd80008011609 */
.L_x_649:
[----:B------:R-:W-:-:S06]  /*1040*/  UIMAD UR5, UR5, UR7, UR7 ;  /* 0x00000007050572a4 */ /* 0x000fcc000f8e0207 */
[----:B------:R-:W-:-:S07]  /*1050*/  VIMNMX R0, R0, UR5, PT ;  /* 0x0000000500007c48 */ /* 0x000fce000bfe0100 */
.L_x_647:
[-C--:B------:R-:W-:Y:S01]  /*1060*/  IMAD R19, R18, R11.reuse, -R19 ;  /* 0x0000000b12137224 */ /* 0x080fe200078e0a13 */
[----:B------:R-:W-:Y:S01]  /*1070*/  @UP1 ULDC UR8, c[0x0][0x44c] ;  /* 0x0001130000081ab9 */ /* 0x000fe20000000800 */
[----:B------:R-:W-:Y:S01]  /*1080*/  VIADD R3, R0, 0x9f ;  /* 0x0000009f00037836 */ /* 0x000fe20000000000 */
[----:B------:R-:W-:Y:S01]  /*1090*/  UIMAD.WIDE.U32 UR8, UR38, UR8, URZ ;  /* 0x00000008260872a5 */ /* 0x000fe2000f8e003f */
[----:B------:R-:W-:Y:S01]  /*10a0*/  IMAD R0, R18, R11, 0x9f ;  /* 0x0000009f12007424 */ /* 0x000fe200078e020b */
[----:B------:R-:W-:Y:S01]  /*10b0*/  R2UR UR6, R19 ;  /* 0x00000000130672ca */ /* 0x000fe200000e0000 */
[----:B------:R-:W-:Y:S01]  /*10c0*/  @UP1 ULDC UR10, c[0x0][0x450] ;  /* 0x00011400000a1ab9 */ /* 0x000fe20000000800 */
[----:B------:R-:W-:Y:S01]  /*10d0*/  IMAD.HI R4, R3, 0x66666667, RZ ;  /* 0x6666666703047827 */ /* 0x000fe200078e02ff */
[----:B------:R-:W-:Y:S01]  /*10e0*/  UMOV UR5, UR38 ;  /* 0x0000002600057c82 */ /* 0x000fe20008000000 */
[----:B------:R-:W-:Y:S02]  /*10f0*/  @UP1 USHF.R.U32.HI UR5, URZ, UR10, UR9 ;  /* 0x0000000a3f051299 */ /* 0x000fe40008011609 */
[----:B------:R-:W-:Y:S01]  /*1100*/  IMAD.HI R0, R0, 0x66666667, RZ ;  /* 0x6666666700007827 */ /* 0x000fe200078e02ff */
[----:B------:R-:W-:-:S04]  /*1110*/  SHF.R.U32.HI R5, RZ, 0x1f, R4 ;  /* 0x0000001fff057819 */ /* 0x000fc80000011604 */
[----:B------:R-:W-:Y:S02]  /*1120*/  SHF.R.U32.HI R3, RZ, 0x1f, R0 ;  /* 0x0000001fff037819 */ /* 0x000fe40000011600 */
[----:B------:R-:W-:Y:S01]  /*1130*/  UIADD3 UR5, UR6, UR5, URZ ;  /* 0x0000000506057290 */ /* 0x000fe2000fffe03f */
[----:B------:R-:W-:Y:S02]  /*1140*/  LEA.HI.SX32 R4, R4, R5, 0x1a ;  /* 0x0000000504047211 */ /* 0x000fe400078fd2ff */
[----:B------:R-:W-:Y:S01]  /*1150*/  ULDC UR6, c[0x0][0x9dc] ;  /* 0x0002770000067ab9 */ /* 0x000fe20000000800 */
[----:B------:R-:W-:Y:S01]  /*1160*/  LEA.HI.SX32 R3, R0, R3, 0x1a ;  /* 0x0000000300037211 */ /* 0x000fe200078fd2ff */
[----:B------:R-:W-:-:S03]  /*1170*/  UIADD3 UR6, UR5, -UR6, URZ ;  /* 0x8000000605067290 */ /* 0x000fc6000fffe03f */
[----:B------:R-:W-:Y:S01]  /*1180*/  VIMNMX R22, R3, R4, PT ;  /* 0x0000000403167248 */ /* 0x000fe20003fe0100 */
[----:B------:R-:W-:Y:S08]  /*1190*/  @!P1 BRA `(.L_x_650) ;  /* 0x0000000000449947 */ /* 0x000ff00003800000 */
[----:B------:R-:W-:-:S06]  /*11a0*/  UISETP.GT.AND UP0, UPT, UR5, -0x1, UPT ;  /* 0xffffffff0500788c */ /* 0x000fcc000bf04270 */
[----:B------:R-:W-:-:S13]  /*11b0*/  PLOP3.LUT P0, PT, PT, PT, UP0, 0x80, 0x0 ;  /* 0x000000000000781c */ /* 0x000fda0003f0f008 */
[----:B------:R-:W-:Y:S05]  /*11c0*/  @P0 BRA `(.L_x_651) ;  /* 0x00000000001c0947 */ /* 0x000fea0003800000 */
[----:B------:R-:W-:Y:S02]  /*11d0*/  UISETP.NE.AND UP0, UPT, UR7, 0x1, UPT ;  /* 0x000000010700788c */ /* 0x000fe4000bf05270 */
[----:B------:R-:W-:-:S09]  /*11e0*/  ULOP3.LUT UR5, URZ, UR5, URZ, 0x33, !UPT ;  /* 0x000000053f057292 */ /* 0x000fd2000f8e333f */
[----:B------:R-:W-:Y:S02]  /*11f0*/  @UP0 ULDC.64 UR10, c[0x0][0x9e8] ;  /* 0x00027a00000a0ab9 */ /* 0x000fe40000000a00 */
[----:B------:R-:W-:-:S04]  /*1200*/  UIMAD.WIDE.U32 UR8, UR5, UR10, URZ ;  /* 0x0000000a050872a5 */ /* 0x000fc8000f8e003f */
[----:B------:R-:W-:-:S04]  /*1210*/  @UP0 USHF.R.U32.HI UR5, URZ, UR11, UR9 ;  /* 0x0000000b3f050299 */ /* 0x000fc80008011609 */
[----:B------:R-:W-:Y:S01]  /*1220*/  ULOP3.LUT UR5, URZ, UR5, URZ, 0x33, !UPT ;  /* 0x000000053f057292 */ /* 0x000fe2000f8e333f */
[----:B------:R-:W-:Y:S11]  /*1230*/  BRA `(.L_x_652) ;  /* 0x0000000000107947 */ /* 0x000ff60003800000 */
.L_x_651:
[----:B------:R-:W-:-:S11]  /*1240*/  UISETP.NE.AND UP0, UPT, UR7, 0x1, UPT ;  /* 0x000000010700788c */ /* 0x000fd6000bf05270 */
[----:B------:R-:W-:Y:S02]  /*1250*/  @UP0 ULDC.64 UR10, c[0x0][0x9e8] ;  /* 0x00027a00000a0ab9 */ /* 0x000fe40000000a00 */
[----:B------:R-:W-:-:S04]  /*1260*/  UIMAD.WIDE.U32 UR8, UR5, UR10, URZ ;  /* 0x0000000a050872a5 */ /* 0x000fc8000f8e003f */
[----:B------:R-:W-:-:S12]  /*1270*/  @UP0 USHF.R.U32.HI UR5, URZ, UR11, UR9 ;  /* 0x0000000b3f050299 */ /* 0x000fd80008011609 */
.L_x_652:
[----:B------:R-:W-:-:S04]  /*1280*/  UIMAD UR5, UR5, UR7, URZ ;  /* 0x00000007050572a4 */ /* 0x000fc8000f8e023f */
[----:B------:R-:W-:-:S04]  /*1290*/  UISETP.LT.AND UP0, UPT, UR6, UR5, UPT ;  /* 0x000000050600728c */ /* 0x000fc8000bf01270 */
[----:B------:R-:W-:-:S12]  /*12a0*/  USEL UR6, UR6, UR5, !UP0 ;  /* 0x0000000506067287 */ /* 0x000fd8000c000000 */
.L_x_650:
[----:B------:R-:W-:Y:S02]  /*12b0*/  UIMAD.WIDE UR6, UR6, 0x66666667, URZ ;  /* 0x66666667060678a5 */ /* 0x000fe4000f8e023f */
[----:B------:R-:W-:Y:S02]  /*12c0*/  USHF.R.U32.HI UR10, URZ, 0x10, UR4 ;  /* 0x000000103f0a7899 */ /* 0x000fe40008011604 */
[----:B------:R-:W-:Y:S02]  /*12d0*/  USHF.R.U32.HI UR5, URZ, 0x1f, UR7 ;  /* 0x0000001f3f057899 */ /* 0x000fe40008011607 */
[----:B------:R-:W-:Y:S02]  /*12e0*/  ULOP3.LUT UR46, UR4, 0xffff, URZ, 0xc0, !UPT ;  /* 0x0000ffff042e7892 */ /* 0x000fe4000f8ec03f */
[----:B------:R-:W-:Y:S01]  /*12f0*/  ULEA.HI.SX32 UR5, UR7, UR5, 0x1a ;  /* 0x0000000507057291 */ /* 0x000fe2000f8fd23f */
[----:B------:R-:W-:-:S03]  /*1300*/  UMOV UR4, URZ ;  /* 0x0000003f00047c82 */ /* 0x000fc60008000000 */
[----:B------:R-:W-:-:S04]  /*1310*/  UISETP.LT.AND UP0, UPT, URZ, UR5, UPT ;  /* 0x000000053f00728c */ /* 0x000fc8000bf01270 */
[----:B------:R-:W-:Y:S02]  /*1320*/  USEL UR9, URZ, UR5, !UP0 ;  /* 0x000000053f097287 */ /* 0x000fe4000c000000 */
[----:B------:R-:W-:-:S04]  /*1330*/  UISETP.NE.AND UP0, UPT, UR10, URZ, UPT ;  /* 0x0000003f0a00728c */ /* 0x000fc8000bf05270 */
[----:B------:R-:W-:-:S07]  /*1340*/  ISETP.GT.AND P0, PT, R22, UR9, PT ;  /* 0x0000000916007c0c */ /* 0x000fce000bf04270 */
[----:B------:R-:W-:-:S06]  /*1350*/  @!UP0 ULDC UR10, c[0x0][0x9f0] ;  /* 0x00027c00000a8ab9 */ /* 0x000fcc0000000800 */
[----:B------:R-:W-:Y:S05]  /*1360*/  @!P0 BRA `(.L_x_653) ;  /* 0x00000000008c8947 */ /* 0x000fea0003800000 */
[----:B------:R-:W-:Y:S01]  /*1370*/  IMAD.U32 R5, RZ, RZ, UR10 ;  /* 0x0000000aff057e24 */ /* 0x000fe2000f8e00ff */
[----:B------:R-:W-:-:S04]  /*1380*/  UMOV UR4, URZ ;  /* 0x0000003f00047c82 */ /* 0x000fc80008000000 */
[----:B------:R-:W-:-:S04]  /*1390*/  IABS R0, R5 ;  /* 0x0000000500007213 */ /* 0x000fc80000000000 */
[----:B------:R-:W-:Y:S02]  /*13a0*/  R2UR UR11, R0 ;  /* 0x00000000000b72ca */ /* 0x000fe400000e0000 */
[----:B------:R-:W-:Y:S02]  /*13b0*/  IADD3 R0, R5, -0x1, R22 ;  /* 0xffffffff05007810 */ /* 0x000fe40007ffe016 */
[----:B------:R-:W-:Y:S02]  /*13c0*/  IABS R5, R5 ;  /* 0x0000000500057213 */ /* 0x000fe40000000000 */
[----:B------:R-:W-:-:S03]  /*13d0*/  R2UR UR6, R0 ;  /* 0x00000000000672ca */ /* 0x000fc600000e0000 */
[----:B------:R-:W-:-:S04]  /*13e0*/  IMAD.MOV R5, RZ, RZ, -R5 ;  /* 0x000000ffff057224 */ /* 0x000fc800078e0a05 */
[----:B------:R-:W0:Y:S06]  /*13f0*/  I2F.RP R3, UR11 ;  /* 0x0000000b00037d06 */ /* 0x000e2c0008209400 */
[----:B------:R-:W-:-:S06]  /*1400*/  UIADD3 UR6, -UR9, UR6, URZ ;  /* 0x0000000609067290 */ /* 0x000fcc000fffe13f */
[----:B------:R-:W-:Y:S01]  /*1410*/  IMAD.U32 R0, RZ, RZ, UR6 ;  /* 0x00000006ff007e24 */ /* 0x000fe2000f8e00ff */
[----:B------:R-:W-:Y:S01]  /*1420*/  ULOP3.LUT UR6, UR6, UR10, URZ, 0x3c, !UPT ;  /* 0x0000000a06067292 */ /* 0x000fe2000f8e3c3f */
[----:B0-----:R-:W0:Y:S03]  /*1430*/  MUFU.RCP R3, R3 ;  /* 0x0000000300037308 */ /* 0x001e260000001000 */
[----:B------:R-:W-:-:S04]  /*1440*/  IABS R0, R0 ;  /* 0x0000000000007213 */ /* 0x000fc80000000000 */
[----:B------:R-:W-:Y:S01]  /*1450*/  R2UR UR8, R0 ;  /* 0x00000000000872ca */ /* 0x000fe200000e0000 */
[----:B------:R-:W-:Y:S02]  /*1460*/  IMAD.MOV.U32 R0, RZ, RZ, R5 ;  /* 0x000000ffff007224 */ /* 0x000fe400078e0005 */
[----:B0-----:R-:W-:-:S06]  /*1470*/  VIADD R4, R3, 0xffffffe ;  /* 0x0ffffffe03047836 */ /* 0x001fcc0000000000 */
        /* <DEDUP_REMOVED lines=18> */
.L_x_653:
[----:B------:R-:W-:Y:S02]  /*15a0*/  UIMAD UR46, UR46, UR4, UR9 ;  /* 0x000000042e2e72a4 */ /* 0x000fe4000f8e0209 */
[----:B------:R-:W-:Y:S01]  /*15b0*/  IMAD.U32 R3, RZ, RZ, UR4 ;  /* 0x00000004ff037e24 */ /* 0x000fe2000f8e00ff */
[----:B------:R-:W-:Y:S02]  /*15c0*/  PLOP3.LUT P0, PT, PT, PT, PT, 0x80, 0x0 ;  /* 0x000000000000781c */ /* 0x000fe40003f0f070 */
[----:B------:R-:W-:Y:S01]  /*15d0*/  CS2R R28, SRZ ;  /* 0x00000000001c7805 */ /* 0x000fe2000001ff00 */
[----:B------:R-:W-:Y:S01]  /*15e0*/  IMAD.MOV.U32 R0, RZ, RZ, RZ ;  /* 0x000000ffff007224 */ /* 0x000fe200078e00ff */
[----:B------:R-:W-:Y:S02]  /*15f0*/  CS2R R24, SRZ ;  /* 0x0000000000187805 */ /* 0x000fe4000001ff00 */
[----:B------:R-:W-:Y:S01]  /*1600*/  VIADDMNMX R22, R3, UR46, R22, PT ;  /* 0x0000002e03167c46 */ /* 0x000fe2000b800116 */
[----:B------:R-:W-:Y:S01]  /*1610*/  IMAD.MOV.U32 R3, RZ, RZ, RZ ;  /* 0x000000ffff037224 */ /* 0x000fe200078e00ff */
[----:B------:R-:W-:-:S02]  /*1620*/  CS2R R30, SRZ ;  /* 0x00000000001e7805 */ /* 0x000fc4000001ff00 */
[----:B------:R-:W-:Y:S02]  /*1630*/  CS2R R26, SRZ ;  /* 0x00000000001a7805 */ /* 0x000fe4000001ff00 */
[----:B------:R-:W-:Y:S02]  /*1640*/  ISETP.GT.AND P1, PT, R22, UR46, PT ;  /* 0x0000002e16007c0c */ /* 0x000fe4000bf24270 */
        /* <DEDUP_REMOVED lines=12> */
[----:B------:R-:W-:Y:S06]  /*1710*/  @!P1 BRA `(.L_x_654) ;  /* 0x000000ec00c89947 */ /* 0x000fec0003800000 */
[----:B------:R-:W-:Y:S01]  /*1720*/  SHF.R.S32.HI R104, RZ, 0x1f, R23 ;  /* 0x0000001fff687819 */ /* 0x000fe20000011417 */
[----:B------:R-:W0:Y:S01]  /*1730*/  S2UR UR7, SR_CgaCtaId ;  /* 0x00000000000779c3 */ /* 0x000e220000008800 */
[----:B------:R-:W-:Y:S01]  /*1740*/  UMOV UR47, 0x400 ;  /* 0x00000400002f7882 */ /* 0x000fe20000000000 */
[----:B------:R-:W-:Y:S01]  /*1750*/  UMOV UR37, 0x80000020 ;  /* 0x8000002000257882 */ /* 0x000fe20000000000 */
[----:B------:R-:W-:-:S04]  /*1760*/  LEA.HI R105, R104, R23, RZ, 0x7 ;  /* 0x0000001768697211 */ /* 0x000fc800078f38ff */
[----:B------:R-:W-:-:S05]  /*1770*/  SHF.R.S32.HI R106, RZ, 0x7, R105 ;  /* 0x00000007ff6a7819 */ /* 0x000fca0000011469 */
        /* <DEDUP_REMOVED lines=8> */
[----:B------:R-:W-:Y:S01]  /*1800*/  ULEA UR5, UR5, UR4, 0xc ;  /* 0x0000000405057291 */ /* 0x000fe2000f8e603f */
[----:B------:R-:W-:-:S03]  /*1810*/  PLOP3.LUT P0, PT, PT, PT, UP0, 0x80, 0x0 ;  /* 0x000000000000781c */ /* 0x000fc60003f0f008 */
[----:B------:R-:W-:-:S04]  /*1820*/  USHF.R.U32.HI UR5, URZ, 0x4, UR5 ;  /* 0x000000043f057899 */ /* 0x000fc80008011605 */
[----:B------:R-:W-:-:S04]  /*1830*/  ULOP3.LUT UR5, UR5, 0x3fff, URZ, 0xc0, !UPT ;  /* 0x00003fff05057892 */ /* 0x000fc8000f8ec03f */
[----:B------:R-:W-:Y:S02]  /*1840*/  ULOP3.LUT UR36, UR5, 0x10000, URZ, 0xfc, !UPT ;  /* 0x0001000005247892 */ /* 0x000fe4000f8efc3f */
[----:B------:R-:W-:Y:S10]  /*1850*/  @!P0 BRA `(.L_x_655) ;  /* 0x0000000000408947 */ /* 0x000ff40003800000 */
        /* <DEDUP_REMOVED lines=16> */
.L_x_655:
[----:B------:R-:W-:-:S04]  /*1960*/  SHF.L.U32 R0, RZ, 0x1f, RZ ;  /* 0x0000001fff007819 */ /* 0x000fc800000006ff */
[----:B------:R-:W0:Y:S02]  /*1970*/  SYNCS.PHASECHK.TRANS64.TRYWAIT P0, [UR47+0x12400], R0 ;  /* 0x01240000ff0075a7 */ /* 0x000e24000800016f */
[----:B0-----:R-:W-:Y:S05]  /*1980*/  @!P0 BRA `(.L_x_656) ;  /* 0x0000013800548947 */ /* 0x001fea0003800000 */
.L_x_793:
[----:B------:R-:W-:-:S06]  /*1990*/  ULOP3.LUT UR4, UR40, 0x1, URZ, 0xfc, !UPT ;  /* 0x0000000128047892 */ /* 0x000fcc000f8efc3f */
[----:B0-----:R-:W-:-:S05]  /*19a0*/  IMAD.U32 R3, RZ, RZ, UR4 ;  /* 0x00000004ff037e24 */ /* 0x001fca000f8e00ff */
[----:B------:R-:W-:-:S13]  /*19b0*/  ISETP.NE.AND P0, PT, R3, 0x3, PT ;  /* 0x000000030300780c */ /* 0x000fda0003f05270 */
[----:B------:R-:W-:Y:S05]  /*19c0*/  @!P0 BRA `(.L_x_657) ;  /* 0x0000000000048947 */ /* 0x000fea0003800000 */
[----:B------:R-:W-:Y:S01]  /*19d0*/  BPT.TRAP 0x1 ;  /* 0x000000040000795c */ /* 0x000fe20000300000 */
.L_x_657:
[----:B------:R0:W1:Y:S01]  /*19e0*/  SYNCS.PHASECHK.TRANS64.TRYWAIT P1, [UR47+0x12430], R0 ;  /* 0x01243000ff0075a7 */ /* 0x000062000802016f */
[----:B------:R-:W-:Y:S05]  /*19f0*/  @!P0 BRA `(.L_x_658) ;  /* 0x0000000000048947 */ /* 0x000fea0003800000 */
[----:B------:R-:W-:Y:S01]  /*1a00*/  BPT.TRAP 0x1 ;  /* 0x000000040000795c */ /* 0x000fe20000300000 */
.L_x_658:
[----:B------:R-:W-:Y:S02]  /*1a10*/  ISETP.NE.AND P2, PT, R2, RZ, PT ;  /* 0x000000ff0200720c */ /* 0x000fe40003f45270 */
[----:B------:R-:W-:-:S11]  /*1a20*/  LOP3.LUT R16, R16, 0xfdffffff, RZ, 0xc0, !PT ;  /* 0xfdffffff10107812 */ /* 0x000fd600078ec0ff */
[----:B------:R-:W-:Y:S01]  /*1a30*/  @P2 LOP3.LUT R16, R16, 0x2000000, RZ, 0xfc, !PT ;  /* 0x0200000010102812 */ /* 0x000fe200078efcff */
[----:B-1----:R-:W-:Y:S06]  /*1a40*/  @P1 BRA `(.L_x_659) ;  /* 0x0000000000081947 */ /* 0x002fec0003800000 */
[----:B------:R-:W1:Y:S02]  /*1a50*/  SYNCS.PHASECHK.TRANS64.TRYWAIT P1, [UR47+0x12430], R0 ;  /* 0x01243000ff0075a7 */ /* 0x000e64000802016f */
[----:B-1----:R-:W-:Y:S05]  /*1a60*/  @!P1 BRA `(.L_x_660) ;  /* 0x0000013800349947 */ /* 0x002fea0003800000 */
.L_x_659:
[----:B------:R-:W-:Y:S05]  /*1a70*/  WARPSYNC.ALL ;  /* 0x0000000000007948 */ /* 0x000fea0003800000 */
[----:B------:R-:W-:Y:S01]  /*1a80*/  UIADD3 UR4, UR47, 0xd200, URZ ;  /* 0x0000d2002f047890 */ /* 0x000fe2000fffe03f */
[----:B------:R-:W-:Y:S01]  /*1a90*/  WARPGROUP.ARRIVE ;  /* 0x00000000000079c5 */ /* 0x000fe20000000000 */
[----:B------:R-:W-:Y:S01]  /*1aa0*/  UMOV UR5, UR37 ;  /* 0x0000002500057c82 */ /* 0x000fe20008000000 */
[----:B------:R-:W-:Y:S01]  /*1ab0*/  UMOV UR7, 0x80000020 ;  /* 0x8000002000077882 */ /* 0x000fe20000000000 */
[----:B------:R-:W-:Y:S01]  /*1ac0*/  USHF.R.U32.HI UR4, URZ, 0x4, UR4 ;  /* 0x000000043f047899 */ /* 0x000fe20008011604 */
[----:B01----:R-:W-:Y:S01]  /*1ad0*/  LOP3.LUT R0, R105, 0xffffff80, RZ, 0xc0, !PT ;  /* 0xffffff8069007812 */ /* 0x003fe200078ec0ff */
[----:B------:R-:W-:Y:S01]  /*1ae0*/  UMOV UR8, UR36 ;  /* 0x0000002400087c82 */ /* 0x000fe20008000000 */
[----:B------:R-:W-:Y:S01]  /*1af0*/  UMOV UR9, UR37 ;  /* 0x0000002500097c82 */ /* 0x000fe20008000000 */
[----:B------:R-:W-:Y:S01]  /*1b00*/  ULOP3.LUT UR4, UR4, 0x3fff, URZ, 0xc0, !UPT ;  /* 0x00003fff04047892 */ /* 0x000fe2000f8ec03f */
[----:B------:R-:W-:Y:S01]  /*1b10*/  IMAD.HI R3, R106, 0x55555556, RZ ;  /* 0x555555566a037827 */ /* 0x000fe200078e02ff */
[----:B------:R-:W-:Y:S01]  /*1b20*/  UMOV UR11, 0x80000020 ;  /* 0x80000020000b7882 */ /* 0x000fe20000000000 */
[----:B------:R-:W-:Y:S01]  /*1b30*/  UMOV UR15, 0x80000020 ;  /* 0x80000020000f7882 */ /* 0x000fe20000000000 */
[----:B------:R-:W-:Y:S01]  /*1b40*/  ULOP3.LUT UR6, UR4, 0x10000, URZ, 0xfc, !UPT ;  /* 0x0001000004067892 */ /* 0x000fe2000f8efc3f */
[----:B------:R-:W-:Y:S01]  /*1b50*/  IMAD.IADD R5, R23, 0x1, -R0 ;  /* 0x0000000117057824 */ /* 0x000fe200078e0a00 */
[----:B------:R-:W-:Y:S01]  /*1b60*/  UMOV UR19, 0x80000020 ;  /* 0x8000002000137882 */ /* 0x000fe20000000000 */
[----:B------:R-:W-:Y:S01]  /*1b70*/  UMOV UR4, UR36 ;  /* 0x0000002400047c82 */ /* 0x000fe20008000000 */
[----:B------:R-:W-:Y:S01]  /*1b80*/  UIADD3 UR10, UR6, 0x80, URZ ;  /* 0x00000080060a7890 */ /* 0x000fe2000fffe03f */
[----:B------:R-:W-:Y:S01]  /*1b90*/  LEA.HI R104, R104, R23, RZ, 0x2 ;  /* 0x0000001768687211 */ /* 0x000fe200078f10ff */
[----:B------:R-:W-:Y:S01]  /*1ba0*/  UIADD3 UR14, UR6, 0x82, URZ ;  /* 0x00000082060e7890 */ /* 0x000fe2000fffe03f */
[----:B------:R-:W-:Y:S01]  /*1bb0*/  SHF.R.S32.HI R0, RZ, 0x1f, R5 ;  /* 0x0000001fff007819 */ /* 0x000fe20000011405 */
[----:B------:R-:W-:-:S02]  /*1bc0*/  UIADD3 UR18, UR6, 0x102, URZ ;  /* 0x0000010206127890 */ /* 0x000fc4000fffe03f */
[----:B------:R-:W-:Y:S01]  /*1bd0*/  QGMMA.64x32x32.F32.E4M3.E4M3 R88, gdesc[UR4], RZ, !UPT, gsb0 ;  /* 0x00600000045879f3 */ /* 0x000fe2000c0008ff */
[----:B------:R-:W-:Y:S01]  /*1be0*/  UIADD3 UR4, UR6, 0x100, URZ ;  /* 0x0000010006047890 */ /* 0x000fe2000fffe03f */
[----:B------:R-:W-:Y:S01]  /*1bf0*/  LEA.HI R4, R0, R5, RZ, 0x2 ;  /* 0x0000000500047211 */ /* 0x000fe200078f10ff */
[----:B------:R-:W-:Y:S01]  /*1c00*/  UIADD3 UR5, UR6, 0x180, URZ ;  /* 0x0000018006057890 */ /* 0x000fe2000fffe03f */
[----:B------:R-:W-:Y:S01]  /*1c10*/  LEA.HI R9, R3, R3, RZ, 0x1 ;  /* 0x0000000303097211 */ /* 0x000fe200078f08ff */
[----:B------:R-:W-:Y:S01]  /*1c20*/  UIADD3 UR22, UR6, 0x182, URZ ;  /* 0x0000018206167890 */ /* 0x000fe2000fffe03f */
[----:B------:R-:W-:Y:S01]  /*1c30*/  LOP3.LUT R104, R104, 0xfffffffc, RZ, 0xc0, !PT ;  /* 0xfffffffc68687812 */ /* 0x000fe200078ec0ff */
[----:B------:R-:W-:Y:S01]  /*1c40*/  UMOV UR23, 0x80000020 ;  /* 0x8000002000177882 */ /* 0x000fe20000000000 */
[----:B------:R-:W-:Y:S01]  /*1c50*/  UIADD3 UR26, UR6, 0x202, URZ ;  /* 0x00000202061a7890 */ /* 0x000fe2000fffe03f */
[----:B------:R-:W-:Y:S01]  /*1c60*/  LEA.HI R3, R0, R5, RZ, 0x5 ;  /* 0x0000000500037211 */ /* 0x000fe200078f28ff */
[----:B------:R-:W-:Y:S01]  /*1c70*/  UMOV UR27, 0x80000020 ;  /* 0x80000020001b7882 */ /* 0x000fe20000000000 */
[----:B------:R-:W-:Y:S01]  /*1c80*/  SHF.R.S32.HI R0, RZ, 0x2, R4 ;  /* 0x00000002ff007819 */ /* 0x000fe20000011404 */
[----:B------:R-:W-:Y:S01]  /*1c90*/  IMAD.IADD R104, R23, 0x1, -R104 ;  /* 0x0000000117687824 */ /* 0x000fe200078e0a68 */
[----:B------:R-:W-:Y:S01]  /*1ca0*/  SHF.R.S32.HI R7, RZ, 0x1f, R4 ;  /* 0x0000001fff077819 */ /* 0x000fe20000011404 */
[----:B------:R-:W-:Y:S01]  /*1cb0*/  IMAD R9, R9, -0x3, R106 ;  /* 0xfffffffd09097824 */ /* 0x000fe200078e026a */
[----:B------:R-:W-:-:S02]  /*1cc0*/  SHF.R.S32.HI R3, RZ, 0x5, R3 ;  /* 0x00000005ff037819 */ /* 0x000fc40000011403 */
[----:B------:R-:W-:Y:S02]  /*1cd0*/  LEA.HI R7, R7, R0, RZ, 0x3 ;  /* 0x0000000007077211 */ /* 0x000fe400078f18ff */
[----:B------:R-:W-:Y:S02]  /*1ce0*/  LEA R3, R3, UR38, 0x4 ;  /* 0x0000002603037c11 */ /* 0x000fe4000f8e20ff */
[----:B------:R-:W-:Y:S02]  /*1cf0*/  LOP3.LUT R7, R7, 0xfffffff8, RZ, 0xc0, !PT ;  /* 0xfffffff807077812 */ /* 0x000fe400078ec0ff */
[----:B------:R-:W-:Y:S02]  /*1d00*/  LEA.HI R6, R104, R104, RZ, 0x1 ;  /* 0x0000006868067211 */ /* 0x000fe400078f08ff */
[----:B------:R-:W-:Y:S01]  /*1d10*/  IADD3 R8, R3, R0, -R7 ;  /* 0x0000000003087210 */ /* 0x000fe20007ffe807 */
[----:B------:R-:W-:Y:S01]  /*1d20*/  IMAD.MOV.U32 R7, RZ, RZ, -0xa0 ;  /* 0xffffff60ff077424 */ /* 0x000fe200078e00ff */
[----:B------:R-:W-:-:S02]  /*1d30*/  LOP3.LUT R3, R6, 0x1ffffffe, RZ, 0xc0, !PT ;  /* 0x1ffffffe06037812 */ /* 0x000fc400078ec0ff */
[----:B------:R-:W-:Y:S01]  /*1d40*/  ISETP.NE.AND P3, PT, R2, RZ, PT ;  /* 0x000000ff0200720c */ /* 0x000fe20003f65270 */
[----:B------:R-:W-:Y:S02]  /*1d50*/  IMAD R9, R9, 0x40, R8 ;  /* 0x0000004009097824 */ /* 0x000fe400078e0208 */
[----:B------:R-:W-:Y:S02]  /*1d60*/  IMAD.IADD R0, R104, 0x1, -R3 ;  /* 0x0000000168007824 */ /* 0x000fe400078e0a03 */
[----:B------:R-:W-:Y:S02]  /*1d70*/  IMAD.U32 R3, RZ, RZ, UR47 ;  /* 0x0000002fff037e24 */ /* 0x000fe4000f8e00ff */
[----:B------:R-:W-:-:S04]  /*1d80*/  IMAD R0, R0, 0x8, R9 ;  /* 0x0000000800007824 */ /* 0x000fc800078e0209 */
[----:B------:R-:W-:Y:S02]  /*1d90*/  IMAD.MOV.U32 R9, RZ, RZ, R0 ;  /* 0x000000ffff097224 */ /* 0x000fe400078e0000 */
[----:B------:R-:W-:Y:S01]  /*1da0*/  @!P3 VIADD R3, R3, 0x12440 ;  /* 0x000124400303b836 */ /* 0x000fe20000000000 */
[----:B------:R-:W-:Y:S02]  /*1db0*/  WARPGROUP.DEPBAR.LE gsb0, 0x0 ;  /* 0x00008000000079c5 */ /* 0x000fe40000010000 */
[----:B------:R-:W-:-:S06]  /*1dc0*/  WARPGROUP.ARRIVE ;  /* 0x00000000000079c5 */ /* 0x000fcc0000000000 */
[----:B------:R-:W-:Y:S01]  /*1dd0*/  QGMMA.64x32x32.F32.E4M3.E4M3 R72, gdesc[UR8], RZ, !UPT, gsb0 ;  /* 0x00600000084879f3 */ /* 0x000fe2000c0008ff */
[----:B------:R-:W-:Y:S01]  /*1de0*/  UMOV UR8, UR36 ;  /* 0x0000002400087c82 */ /* 0x000fe20008000000 */
[----:B------:R-:W-:Y:S01]  /*1df0*/  UMOV UR9, UR37 ;  /* 0x0000002500097c82 */ /* 0x000fe20008000000 */
[----:B------:R-:W-:Y:S01]  /*1e00*/  UMOV UR10, UR4 ;  /* 0x00000004000a7c82 */ /* 0x000fe20008000000 */
[----:B------:R-:W-:Y:S01]  /*1e10*/  UMOV UR11, 0x80000020 ;  /* 0x80000020000b7882 */ /* 0x000fe20000000000 */
[----:B------:R-:W-:Y:S01]  /*1e20*/  UIADD3 UR4, UR6, 0x200, URZ ;  /* 0x0000020006047890 */ /* 0x000fe2000fffe03f */
[----:B------:R-:W-:Y:S02]  /*1e30*/  WARPGROUP.DEPBAR.LE gsb0, 0x0 ;  /* 0x00008000000079c5 */ /* 0x000fe40000010000 */
[----:B------:R-:W-:-:S06]  /*1e40*/  WARPGROUP.ARRIVE ;  /* 0x00000000000079c5 */ /* 0x000fcc0000000000 */
[----:B------:R-:W-:Y:S01]  /*1e50*/  QGMMA.64x32x32.F32.E4M3.E4M3 R56, gdesc[UR8], RZ, !UPT, gsb0 ;  /* 0x00600000083879f3 */ /* 0x000fe2000c0008ff */
[----:B------:R-:W-:Y:S01]  /*1e60*/  UMOV UR8, UR36 ;  /* 0x0000002400087c82 */ /* 0x000fe20008000000 */
[----:B------:R-:W-:Y:S01]  /*1e70*/  UMOV UR9, UR37 ;  /* 0x0000002500097c82 */ /* 0x000fe20008000000 */
[----:B------:R-:W-:Y:S01]  /*1e80*/  UMOV UR10, UR5 ;  /* 0x00000005000a7c82 */ /* 0x000fe20008000000 */
[----:B------:R-:W-:Y:S01]  /*1e90*/  UMOV UR11, 0x80000020 ;  /* 0x80000020000b7882 */ /* 0x000fe20000000000 */
[----:B------:R-:W-:Y:S02]  /*1ea0*/  WARPGROUP.DEPBAR.LE gsb0, 0x0 ;  /* 0x00008000000079c5 */ /* 0x000fe40000010000 */
[----:B------:R-:W-:-:S06]  /*1eb0*/  WARPGROUP.ARRIVE ;  /* 0x00000000000079c5 */ /* 0x000fcc0000000000 */
[----:B------:R-:W-:Y:S01]  /*1ec0*/  QGMMA.64x32x32.F32.E4M3.E4M3 R40, gdesc[UR8], RZ, !UPT, gsb0 ;  /* 0x00600000082879f3 */ /* 0x000fe2000c0008ff */
[----:B------:R-:W-:Y:S01]  /*1ed0*/  UMOV UR8, UR36 ;  /* 0x0000002400087c82 */ /* 0x000fe20008000000 */
[----:B------:R-:W-:Y:S01]  /*1ee0*/  UMOV UR9, UR37 ;  /* 0x0000002500097c82 */ /* 0x000fe20008000000 */
[----:B------:R-:W-:Y:S01]  /*1ef0*/  UMOV UR10, UR4 ;  /* 0x00000004000a7c82 */ /* 0x000fe20008000000 */
[----:B------:R-:W-:Y:S01]  /*1f00*/  UMOV UR11, 0x80000020 ;  /* 0x80000020000b7882 */ /* 0x000fe20000000000 */
[----:B------:R-:W-:Y:S02]  /*1f10*/  ULDC UR4, c[0x0][0x448] ;  /* 0x0001120000047ab9 */ /* 0x000fe40000000800 */
[----:B------:R-:W-:-:S06]  /*1f20*/  UISETP.NE.AND UP0, UPT, UR4, 0x1, UPT ;  /* 0x000000010400788c */ /* 0x000fcc000bf05270 */
[----:B------:R-:W-:Y:S02]  /*1f30*/  PLOP3.LUT P1, PT, PT, PT, UP0, 0x80, 0x0 ;  /* 0x000000000000781c */ /* 0x000fe40003f2f008 */
[----:B------:R-:W-:-:S03]  /*1f40*/  PLOP3.LUT P2, PT, PT, PT, UP0, 0x80, 0x0 ;  /* 0x000000000000781c */ /* 0x000fc60003f4f008 */
[----:B------:R-:W-:-:S08]  /*1f50*/  @UP0 ULDC UR4, c[0x0][0x44c] ;  /* 0x0001130000040ab9 */ /* 0x000fd00000000800 */
[----:B------:R-:W-:Y:S01]  /*1f60*/  @P1 IMAD.HI.U32 R6, R0, UR4, RZ ;  /* 0x0000000400061c27 */ /* 0x000fe2000f8e00ff */
[----:B------:R-:W-:-:S04]  /*1f70*/  @UP0 ULDC UR4, c[0x0][0x450] ;  /* 0x0001140000040ab9 */ /* 0x000fc80000000800 */
[----:B------:R-:W-:Y:S01]  /*1f80*/  @P2 SHF.R.U32.HI R9, RZ, UR4, R6 ;  /* 0x00000004ff092c19 */ /* 0x000fe20008011606 */
[----:B------:R-:W-:Y:S01]  /*1f90*/  ULDC.64 UR4, c[0x0][0x9e0] ;  /* 0x0002780000047ab9 */ /* 0x000fe20000000a00 */
[----:B------:R-:W-:Y:S01]  /*1fa0*/  LOP3.LUT R6, R4, 0x7ffffffc, RZ, 0xc0, !PT ;  /* 0x7ffffffc04067812 */ /* 0x000fe200078ec0ff */
[----:B------:R-:W-:Y:S01]  /*1fb0*/  UISETP.GE.AND UP1, UPT, UR5, 0x1, UPT ;  /* 0x000000010500788c */ /* 0x000fe2000bf26270 */
[----:B------:R-:W-:Y:S01]  /*1fc0*/  @!P3 PRMT R4, RZ, 0x654, R3 ;  /* 0x00000654ff04b816 */ /* 0x000fe20000000003 */
[----:B------:R-:W0:Y:S02]  /*1fd0*/  SHFL.IDX PT, R14, R9, RZ, 0x1c1f ;  /* 0x001c1fff090e7589 */ /* 0x000e2400000e0000 */
[----:B------:R-:W-:Y:S02]  /*1fe0*/  IMAD.IADD R3, R5, 0x1, -R6 ;  /* 0x0000000105037824 */ /* 0x000fe400078e0a06 */
[----:B------:R-:W-:Y:S01]  /*1ff0*/  IMAD R6, R22, R7, 0xa1 ;  /* 0x000000a116067424 */ /* 0x000fe200078e0207 */
[----:B------:R-:W-:-:S03]  /*2000*/  PLOP3.LUT P1, PT, PT, PT, UP1, 0x40, 0x0 ;  /* 0x000000000000781c */ /* 0x000fc60003f2e818 */
[----:B------:R-:W-:Y:S02]  /*2010*/  IMAD R8, R3, -0x2, R6 ;  /* 0xfffffffe03087824 */ /* 0x000fe400078e0206 */
[----:B------:R-:W-:Y:S02]  /*2020*/  VIADD R12, R6, 0xffffffff ;  /* 0xffffffff060c7836 */ /* 0x000fe40000000000 */
[----:B------:R-:W-:Y:S01]  /*2030*/  VIADD R13, R8, 0xffffffff ;  /* 0xffffffff080d7836 */ /* 0x000fe20000000000 */
[----:B------:R-:W-:Y:S02]  /*2040*/  WARPGROUP.DEPBAR.LE gsb0, 0x0 ;  /* 0x00008000000079c5 */ /* 0x000fe40000010000 */
[----:B------:R-:W-:-:S06]  /*2050*/  WARPGROUP.ARRIVE ;  /* 0x00000000000079c5 */ /* 0x000fcc0000000000 */
[----:B------:R-:W-:Y:S01]  /*2060*/  QGMMA.64x32x32.F32.E4M3.E4M3 R24, gdesc[UR8], RZ, !UPT, gsb0 ;  /* 0x00600000081879f3 */ /* 0x000fe2000c0008ff */
[----:B------:R-:W-:Y:S02]  /*2070*/  UIADD3 UR8, UR36, 0x2, URZ ;  /* 0x0000000224087890 */ /* 0x000fe4000fffe03f */
[----:B------:R-:W-:Y:S01]  /*2080*/  UIADD3 UR10, UR6, 0x2, URZ ;  /* 0x00000002060a7890 */ /* 0x000fe2000fffe03f */
[----:B------:R-:W-:Y:S01]  /*2090*/  UMOV UR9, 0x80000020 ;  /* 0x8000002000097882 */ /* 0x000fe20000000000 */
[----:B------:R-:W-:Y:S01]  /*20a0*/  UMOV UR11, 0x80000020 ;  /* 0x80000020000b7882 */ /* 0x000fe20000000000 */
[----:B------:R-:W-:Y:S02]  /*20b0*/  UMOV UR13, UR9 ;  /* 0x00000009000d7c82 */ /* 0x000fe40008000000 */
[----:B------:R-:W-:Y:S01]  /*20c0*/  UMOV UR12, UR8 ;  /* 0x00000008000c7c82 */ /* 0x000fe20008000000 */
[----:B------:R-:W-:Y:S01]  /*20d0*/  UMOV UR16, UR8 ;  /* 0x0000000800107c82 */ /* 0x000fe20008000000 */
[----:B------:R-:W-:Y:S01]  /*20e0*/  UMOV UR17, UR9 ;  /* 0x0000000900117c82 */ /* 0x000fe20008000000 */
[----:B------:R-:W-:Y:S01]  /*20f0*/  UMOV UR20, UR8 ;  /* 0x0000000800147c82 */ /* 0x000fe20008000000 */
[----:B------:R-:W-:Y:S01]  /*2100*/  UMOV UR21, UR9 ;  /* 0x0000000900157c82 */ /* 0x000fe20008000000 */
[----:B------:R-:W-:Y:S01]  /*2110*/  UMOV UR24, UR8 ;  /* 0x0000000800187c82 */ /* 0x000fe20008000000 */
[----:B------:R-:W-:Y:S01]  /*2120*/  UMOV UR25, UR9 ;  /* 0x0000000900197c82 */ /* 0x000fe20008000000 */
[----:B------:R-:W-:-:S02]  /*2130*/  WARPGROUP.DEPBAR.LE gsb0, 0x0 ;  /* 0x00008000000079c5 */ /* 0x000fc40000010000 */
        /* <DEDUP_REMOVED lines=8> */
[----:B------:R-:W-:Y:S02]  /*21c0*/  ULDC UR17, c[0x0][0x288] ;  /* 0x0000a20000117ab9 */ /* 0x000fe40000000800 */
[----:B------:R-:W-:-:S05]  /*21d0*/  IADD3 R5, R8, -UR17, R17 ;  /* 0x8000001108057c10 */ /* 0x000fca000fffe011 */
[----:B------:R-:W-:Y:S01]  /*21e0*/  VIADD R11, R5, UR4 ;  /* 0x00000004050b7c36 */ /* 0x000fe20008000000 */
[----:B------:R-:W-:Y:S02]  /*21f0*/  WARPGROUP.DEPBAR.LE gsb0, 0x0 ;  /* 0x00008000000079c5 */ /* 0x000fe40000010000 */
[----:B------:R-:W-:-:S06]  /*2200*/  WARPGROUP.ARRIVE ;  /* 0x00000000000079c5 */ /* 0x000fcc0000000000 */
[----:B------:R-:W-:Y:S01]  /*2210*/  QGMMA.64x32x32.F32.E4M3.E4M3 R40, gdesc[UR20], R40, gsb0 ;  /* 0x00600000142879f3 */ /* 0x000fe20008000828 */
[----:B------:R-:W-:Y:S02]  /*2220*/  ULDC UR20, c[0x0][0x9dc] ;  /* 0x0002770000147ab9 */ /* 0x000fe40000000800 */
[----:B------:R-:W-:-:S06]  /*2230*/  ULOP3.LUT UR20, URZ, UR20, URZ, 0x33, !UPT ;  /* 0x000000143f147292 */ /* 0x000fcc000f8e333f */
[----:B------:R-:W-:-:S04]  /*2240*/  VIADD R23, R5, UR20 ;  /* 0x0000001405177c36 */ /* 0x000fc80008000000 */
[----:B0-----:R-:W-:Y:S01]  /*2250*/  IMAD.IADD R6, R23, 0x1, R14 ;  /* 0x0000000117067824 */ /* 0x001fe200078e020e */
[----:B------:R-:W-:Y:S02]  /*2260*/  WARPGROUP.DEPBAR.LE gsb0, 0x0 ;  /* 0x00008000000079c5 */ /* 0x000fe40000010000 */
[----:B------:R-:W-:-:S06]  /*2270*/  WARPGROUP.ARRIVE ;  /* 0x00000000000079c5 */ /* 0x000fcc0000000000 */
[----:B------:R-:W-:Y:S03]  /*2280*/  QGMMA.64x32x32.F32.E4M3.E4M3 R24, gdesc[UR24], R24, gsb0 ;  /* 0x00600000181879f3 */ /* 0x000fe60008000818 */
[----:B------:R-:W-:Y:S02]  /*2290*/  WARPGROUP.DEPBAR.LE gsb0, 0x0 ;  /* 0x00008000000079c5 */ /* 0x000fe40000010000 */
[----:B------:R0:W-:Y:S02]  /*22a0*/  @!P3 SYNCS.ARRIVE.TRANS64.RED.A1T0 RZ, [R4+URZ], RZ ;  /* 0x000000ff04ffb9a7 */ /* 0x0001e4000810043f */
[----:B0-----:R-:W-:-:S04]  /*22b0*/  IMAD R4, R22, -0xa0, R17 ;  /* 0xffffff6016047824 */ /* 0x001fc800078e0211 */
[----:B------:R-:W-:-:S04]  /*22c0*/  VIADD R4, R4, 0xa0 ;  /* 0x000000a004047836 */ /* 0x000fc80000000000 */
[----:B------:R-:W-:-:S05]  /*22d0*/  IMAD R10, R3, -0x2, R4 ;  /* 0xfffffffe030a7824 */ /* 0x000fca00078e0204 */
[----:B------:R-:W-:Y:S01]  /*22e0*/  VIADDMNMX R5, R14, R11, R10, PT ;  /* 0x0000000b0e057246 */ /* 0x000fe2000380010a */
[----:B------:R-:W-:Y:S06]  /*22f0*/  @P1 BRA `(.L_x_661) ;  /* 0x0000000000541947 */ /* 0x000fec0003800000 */
[----:B------:R-:W-:Y:S01]  /*2300*/  IADD3 R4, R17, -UR17, R14 ;  /* 0x8000001111047c10 */ /* 0x000fe2000fffe00e */
[----:B------:R-:W-:Y:S03]  /*2310*/  BSSY B0, `(.L_x_662) ;  /* 0x0000010000007945 */ /* 0x000fe60003800000 */
[----:B------:R-:W-:-:S13]  /*2320*/  ISETP.GT.AND P1, PT, R4, -0x1, PT ;  /* 0xffffffff0400780c */ /* 0x000fda0003f24270 */
[----:B------:R-:W-:Y:S05]  /*2330*/  @P1 BRA `(.L_x_663) ;  /* 0x0000000000201947 */ /* 0x000fea0003800000 */
[----:B------:R-:W-:Y:S01]  /*2340*/  UISETP.NE.AND UP2, UPT, UR5, 0x1, UPT ;  /* 0x000000010500788c */ /* 0x000fe2000bf45270 */
[----:B------:R-:W-:-:S05]  /*2350*/  LOP3.LUT R4, RZ, R4, RZ, 0x33, !PT ;  /* 0x00000004ff047212 */ /* 0x000fca00078e33ff */
[----:B------:R-:W-:-:S05]  /*2360*/  PLOP3.LUT P1, PT, PT, PT, UP2, 0x80, 0x0 ;  /* 0x000000000000781c */ /* 0x000fca0003f2f028 */
[----:B------:R-:W-:-:S08]  /*2370*/  @UP2 ULDC.64 UR10, c[0x0][0x9e8] ;  /* 0x00027a00000a2ab9 */ /* 0x000fd00000000a00 */
[----:B------:R-:W-:-:S05]  /*2380*/  @P1 IMAD.HI.U32 R7, R4, UR10, RZ ;  /* 0x0000000a04071c27 */ /* 0x000fca000f8e00ff */
[----:B------:R-:W-:-:S04]  /*2390*/  @P1 SHF.R.U32.HI R4, RZ, UR11, R7 ;  /* 0x0000000bff041c19 */ /* 0x000fc80008011607 */
[----:B------:R-:W-:Y:S01]  /*23a0*/  LOP3.LUT R4, RZ, R4, RZ, 0x33, !PT ;  /* 0x00000004ff047212 */ /* 0x000fe200078e33ff */
[----:B------:R-:W-:Y:S06]  /*23b0*/  BRA `(.L_x_664) ;  /* 0x0000000000147947 */ /* 0x000fec0003800000 */
.L_x_663:
[----:B------:R-:W-:-:S06]  /*23c0*/  UISETP.NE.AND UP2, UPT, UR5, 0x1, UPT ;  /* 0x000000010500788c */ /* 0x000fcc000bf45270 */
[----:B------:R-:W-:-:S05]  /*23d0*/  PLOP3.LUT P1, PT, PT, PT, UP2, 0x80, 0x0 ;  /* 0x000000000000781c */ /* 0x000fca0003f2f028 */
[----:B------:R-:W-:-:S08]  /*23e0*/  @UP2 ULDC.64 UR10, c[0x0][0x9e8] ;  /* 0x00027a00000a2ab9 */ /* 0x000fd00000000a00 */
[----:B------:R-:W-:-:S05]  /*23f0*/  @P1 IMAD.HI.U32 R7, R4, UR10, RZ ;  /* 0x0000000a04071c27 */ /* 0x000fca000f8e00ff */
[----:B------:R-:W-:-:S07]  /*2400*/  @P1 SHF.R.U32.HI R4, RZ, UR11, R7 ;  /* 0x0000000bff041c19 */ /* 0x000fce0008011607 */
.L_x_664:
[----:B------:R-:W-:Y:S05]  /*2410*/  BSYNC B0 ;  /* 0x0000000000007941 */ /* 0x000fea0003800000 */
.L_x_662:
[----:B------:R-:W-:-:S05]  /*2420*/  IMAD R4, R4, UR5, R13 ;  /* 0x0000000504047c24 */ /* 0x000fca000f8e020d */
[----:B------:R-:W-:Y:S02]  /*2430*/  VIMNMX R6, R6, R4, !PT ;  /* 0x0000000406067248 */ /* 0x000fe40007fe0100 */
[----:B------:R-:W-:-:S07]  /*2440*/  VIADDMNMX R5, R4, UR5, R5, PT ;  /* 0x0000000504057c46 */ /* 0x000fce000b800105 */
.L_x_661:
[C---:B------:R-:W-:Y:S02]  /*2450*/  ISETP.GE.AND P1, PT, R12.reuse, 0x2, PT ;  /* 0x000000020c00780c */ /* 0x040fe40003f26270 */
[----:B------:R-:W-:Y:S02]  /*2460*/  ISETP.GE.AND P2, PT, R12, 0x9, PT ;  /* 0x000000090c00780c */ /* 0x000fe40003f46270 */
[----:B------:R-:W-:Y:S02]  /*2470*/  LOP3.LUT R16, R16, 0xdfffffff, RZ, 0xc0, !PT ;  /* 0xdfffffff10107812 */ /* 0x000fe400078ec0ff */
[----:B------:R-:W-:Y:S02]  /*2480*/  ISETP.GE.AND P3, PT, R12, 0xa, PT ;  /* 0x0000000a0c00780c */ /* 0x000fe40003f66270 */
[----:B------:R-:W-:Y:S02]  /*2490*/  LOP3.LUT R4, R4, 0xfffffffe, RZ, 0xc0, !PT ;  /* 0xfffffffe04047812 */ /* 0x000fe400078ec0ff */
[----:B------:R-:W-:-:S03]  /*24a0*/  ISETP.GE.AND P6, PT, R12, 0x1, PT ;  /* 0x000000010c00780c */ /* 0x000fc60003fc6270 */
[----:B------:R-:W-:Y:S02]  /*24b0*/  @P1 LOP3.LUT R16, R16, 0x20000000, RZ, 0xfc, !PT ;  /* 0x2000000010101812 */ /* 0x000fe400078efcff */
[----:B------:R-:W-:Y:S02]  /*24c0*/  ISETP.GT.AND P1, PT, R6, 0x1, !P1 ;  /* 0x000000010600780c */ /* 0x000fe40004f24270 */
[----:B------:R-:W-:Y:S02]  /*24d0*/  LOP3.LUT R16, R16, 0xbfffffff, RZ, 0xc0, !PT ;  /* 0xbfffffff10107812 */ /* 0x000fe400078ec0ff */
[----:B------:R-:W-:Y:S02]  /*24e0*/  ISETP.LT.OR P1, PT, R5, 0x2, P1 ;  /* 0x000000020500780c */ /* 0x000fe40000f21670 */
[----:B------:R-:W-:Y:S02]  /*24f0*/  @P2 LOP3.LUT R16, R16, 0x40000000, RZ, 0xfc, !PT ;  /* 0x4000000010102812 */ /* 0x000fe400078efcff */
[----:B------:R-:W-:-:S02]  /*2500*/  FSEL R89, R89, -INF , !P1 ;  /* 0xff80000059597808 */ /* 0x000fc40004800000 */
[----:B------:R-:W-:Y:S02]  /*2510*/  LOP3.LUT R16, R16, 0x7fffffff, RZ, 0xc0, !PT ;  /* 0x7fffffff10107812 */ /* 0x000fe400078ec0ff */
[----:B------:R-:W-:Y:S02]  /*2520*/  ISETP.GT.AND P2, PT, R6, 0x8, !P2 ;  /* 0x000000080600780c */ /* 0x000fe40005744270 */
[----:B------:R-:W-:Y:S02]  /*2530*/  @P3 LOP3.LUT R16, R16, 0x80000000, RZ, 0xfc, !PT ;  /* 0x8000000010103812 */ /* 0x000fe400078efcff */
[----:B------:R-:W-:Y:S02]  /*2540*/  ISETP.GT.AND P1, PT, R6, 0x9, !P3 ;  /* 0x000000090600780c */ /* 0x000fe40005f24270 */
[----:B------:R-:W-:Y:S02]  /*2550*/  ISETP.GE.AND P3, PT, R12, 0x11, PT ;  /* 0x000000110c00780c */ /* 0x000fe40003f66270 */
[----:B------:R-:W-:-:S02]  /*2560*/  ISETP.LT.OR P2, PT, R5, 0x9, P2 ;  /* 0x000000090500780c */ /* 0x000fc40001741670 */
[----:B------:R-:W-:Y:S02]  /*2570*/  ISETP.LT.OR P1, PT, R5, 0xa, P1 ;  /* 0x0000000a0500780c */ /* 0x000fe40000f21670 */
[----:B------:R-:W-:Y:S02]  /*2580*/  FSEL R92, R92, -INF , !P2 ;  /* 0xff8000005c5c7808 */ /* 0x000fe40005000000 */
[----:B------:R-:W-:Y:S02]  /*2590*/  ISETP.GE.AND P2, PT, R12, 0x12, PT ;  /* 0x000000120c00780c */ /* 0x000fe40003f46270 */
[----:B------:R-:W-:Y:S02]  /*25a0*/  FSEL R93, R93, -INF , !P1 ;  /* 0xff8000005d5d7808 */ /* 0x000fe40004800000 */
[----:B------:R-:W-:Y:S02]  /*25b0*/  ISETP.GT.AND P1, PT, R6, 0x10, !P3 ;  /* 0x000000100600780c */ /* 0x000fe40005f24270 */
[----:B------:R-:W-:-:S02]  /*25c0*/  @P3 LOP3.LUT R4, R4, 0x1, RZ, 0xfc, !PT ;  /* 0x0000000104043812 */ /* 0x000fc400078efcff */
[----:B------:R-:W-:Y:S02]  /*25d0*/  ISETP.LT.OR P1, PT, R5, 0x11, P1 ;  /* 0x000000110500780c */ /* 0x000fe40000f21670 */
[----:B------:R-:W-:Y:S02]  /*25e0*/  LOP3.LUT R4, R4, 0xfffffff7, RZ, 0xc0, !PT ;  /* 0xfffffff704047812 */ /* 0x000fe400078ec0ff */
[----:B------:R-:W-:Y:S02]  /*25f0*/  FSEL R96, R96, -INF , !P1 ;  /* 0xff80000060607808 */ /* 0x000fe40004800000 */
[----:B------:R-:W-:Y:S02]  /*2600*/  @P2 LOP3.LUT R4, R4, 0x8, RZ, 0xfc, !PT ;  /* 0x0000000804042812 */ /* 0x000fe400078efcff */
[----:B------:R-:W-:Y:S02]  /*2610*/  ISETP.GT.AND P1, PT, R6, 0x11, !P2 ;  /* 0x000000110600780c */ /* 0x000fe40005724270 */
[----:B------:R-:W-:-:S02]  /*2620*/  ISETP.GE.AND P2, PT, R12, 0x19, PT ;  /* 0x000000190c00780c */ /* 0x000fc40003f46270 */
[----:B------:R-:W-:Y:S02]  /*2630*/  ISETP.LT.OR P1, PT, R5, 0x12, P1 ;  /* 0x000000120500780c */ /* 0x000fe40000f21670 */
[----:B------:R-:W-:Y:S02]  /*2640*/  LOP3.LUT R4, R4, 0xfffffffb, RZ, 0xc0, !PT ;  /* 0xfffffffb04047812 */ /* 0x000fe400078ec0ff */
[----:B------:R-:W-:Y:S02]  /*2650*/  FSEL R97, R97, -INF , !P1 ;  /* 0xff80000061617808 */ /* 0x000fe40004800000 */
[----:B------:R-:W-:Y:S02]  /*2660*/  ISETP.GT.AND P1, PT, R6, 0x18, !P2 ;  /* 0x000000180600780c */ /* 0x000fe40005724270 */
[----:B------:R-:W-:Y:S02]  /*2670*/  ISETP.GE.AND P3, PT, R12, 0x22, PT ;  /* 0x000000220c00780c */ /* 0x000fe40003f66270 */
[----:B------:R-:W-:-:S02]  /*2680*/  ISETP.LT.OR P1, PT, R5, 0x19, P1 ;  /* 0x000000190500780c */ /* 0x000fc40000f21670 */
[----:B------:R-:W-:Y:S02]  /*2690*/  @P2 LOP3.LUT R4, R4, 0x4, RZ, 0xfc, !PT ;  /* 0x0000000404042812 */ /* 0x000fe400078efcff */
[----:B------:R-:W-:Y:S02]  /*26a0*/  ISETP.GE.AND P2, PT, R12, 0x1a, PT ;  /* 0x0000001a0c00780c */ /* 0x000fe40003f46270 */
[----:B------:R-:W-:Y:S02]  /*26b0*/  FSEL R100, R100, -INF , !P1 ;  /* 0xff80000064647808 */ /* 0x000fe40004800000 */
[----:B------:R-:W-:Y:S02]  /*26c0*/  ISETP.GT.AND P1, PT, R6, 0x19, !P2 ;  /* 0x000000190600780c */ /* 0x000fe40005724270 */
[----:B------:R-:W-:Y:S02]  /*26d0*/  LOP3.LUT R4, R4, 0xfffffffd, RZ, 0xc0, !PT ;  /* 0xfffffffd04047812 */ /* 0x000fe400078ec0ff */
[----:B------:R-:W-:-:S02]  /*26e0*/  ISETP.LT.OR P1, PT, R5, 0x1a, P1 ;  /* 0x0000001a0500780c */ /* 0x000fc40000f21670 */
[----:B------:R-:W-:Y:S02]  /*26f0*/  LOP3.LUT R16, R16, 0xfffffffe, RZ, 0xc0, !PT ;  /* 0xfffffffe10107812 */ /* 0x000fe400078ec0ff */
[----:B------:R-:W-:Y:S02]  /*2700*/  FSEL R101, R101, -INF , !P1 ;  /* 0xff80000065657808 */ /* 0x000fe40004800000 */
[----:B------:R-:W-:Y:S02]  /*2710*/  ISETP.GE.AND P1, PT, R12, 0x21, PT ;  /* 0x000000210c00780c */ /* 0x000fe40003f26270 */
[----:B------:R-:W-:Y:S02]  /*2720*/  @P2 LOP3.LUT R4, R4, 0x2, RZ, 0xfc, !PT ;  /* 0x0000000204042812 */ /* 0x000fe400078efcff */
[----:B------:R-:W-:Y:S02]  /*2730*/  ISETP.GT.AND P2, PT, R6, 0x20, !P1 ;  /* 0x000000200600780c */ /* 0x000fe40004f44270 */
[----:B------:R-:W-:-:S02]  /*2740*/  @P3 LOP3.LUT R16, R16, 0x1, RZ, 0xfc, !PT ;  /* 0x0000000110103812 */ /* 0x000fc400078efcff */
[C---:B------:R-:W-:Y:S02]  /*2750*/  ISETP.LT.OR P2, PT, R5.reuse, 0x21, P2 ;  /* 0x000000210500780c */ /* 0x040fe40001741670 */
[----:B------:R-:W-:Y:S02]  /*2760*/  LOP3.LUT R16, R16, 0xfffffffd, RZ, 0xc0, !PT ;  /* 0xfffffffd10107812 */ /* 0x000fe400078ec0ff */
[----:B------:R-:W-:Y:S02]  /*2770*/  FSEL R72, R72, -INF , !P2 ;  /* 0xff80000048487808 */ /* 0x000fe40005000000 */
[----:B------:R-:W-:Y:S02]  /*2780*/  ISETP.GT.AND P2, PT, R6, 0x21, !P3 ;  /* 0x000000210600780c */ /* 0x000fe40005f44270 */
[----:B------:R-:W-:Y:S02]  /*2790*/  ISETP.GE.AND P3, PT, R12, 0x29, PT ;  /* 0x000000290c00780c */ /* 0x000fe40003f66270 */
[----:B------:R-:W-:-:S04]  /*27a0*/  ISETP.LT.OR P2, PT, R5, 0x22, P2 ;  /* 0x000000220500780c */ /* 0x000fc80001741670 */
[----:B------:R-:W-:Y:S02]  /*27b0*/  FSEL R73, R73, -INF , !P2 ;  /* 0xff80000049497808 */ /* 0x000fe40005000000 */
[----:B------:R-:W-:-:S04]  /*27c0*/  ISETP.GT.AND P2, PT, R6, 0x28, !P3 ;  /* 0x000000280600780c */ /* 0x000fc80005f44270 */
[----:B------:R-:W-:Y:S02]  /*27d0*/  ISETP.LT.OR P2, PT, R5, 0x29, P2 ;  /* 0x000000290500780c */ /* 0x000fe40001741670 */
[----:B------:R-:W-:Y:S02]  /*27e0*/  @P3 LOP3.LUT R16, R16, 0x2, RZ, 0xfc, !PT ;  /* 0x0000000210103812 */ /* 0x000fe400078efcff */
[----:B------:R-:W-:Y:S02]  /*27f0*/  ISETP.GE.AND P3, PT, R12, 0x2a, PT ;  /* 0x0000002a0c00780c */ /* 0x000fe40003f66270 */
[----:B------:R-:W-:Y:S02]  /*2800*/  LOP3.LUT R16, R16, 0xfffffffb, RZ, 0xc0, !PT ;  /* 0xfffffffb10107812 */ /* 0x000fe400078ec0ff */
[----:B------:R-:W-:Y:S02]  /*2810*/  FSEL R76, R76, -INF , !P2 ;  /* 0xff8000004c4c7808 */ /* 0x000fe40005000000 */
[----:B------:R-:W-:-:S04]  /*2820*/  ISETP.GT.AND P2, PT, R6, 0x29, !P3 ;  /* 0x000000290600780c */ /* 0x000fc80005f44270 */
[----:B------:R-:W-:-:S03]  /*2830*/  ISETP.LT.OR P2, PT, R5, 0x2a, P2 ;  /* 0x0000002a0500780c */ /* 0x000fc60001741670 */
        /* <DEDUP_REMOVED lines=134> */
[----:B------:R-:W-:Y:S02]  /*30a0*/  FSEL R25, R25, -INF , !P2 ;  /* 0xff80000019197808 */ /* 0x000fe40005000000 */
[----:B------:R-:W-:Y:S02]  /*30b0*/  LOP3.LUT R16, R16, 0xf7ffffff, RZ, 0xc0, !PT ;  /* 0xf7ffffff10107812 */ /* 0x000fe400078ec0ff */
[----:B------:R-:W-:-:S04]  /*30c0*/  ISETP.GT.AND P2, PT, R6, 0x88, !P3 ;  /* 0x000000880600780c */ /* 0x000fc80005f44270 */
[----:B------:R-:W-:-:S03]  /*30d0*/  ISETP.LT.OR P2, PT, R5, 0x89, P2 ;  /* 0x000000890500780c */ /* 0x000fc60001741670 */
[----:B------:R-:W-:Y:S02]  /*30e0*/  @P3 LOP3.LUT R16, R16, 0x8000000, RZ, 0xfc, !PT ;  /* 0x0800000010103812 */ /* 0x000fe400078efcff */
[----:B------:R-:W-:Y:S02]  /*30f0*/  ISETP.GE.AND P3, PT, R12, 0x8a, PT ;  /* 0x0000008a0c00780c */ /* 0x000fe40003f66270 */
[----:B------:R-:W-:Y:S02]  /*3100*/  FSEL R28, R28, -INF , !P2 ;  /* 0xff8000001c1c7808 */ /* 0x000fe40005000000 */
[----:B------:R-:W-:Y:S02]  /*3110*/  ISETP.GT.AND P2, PT, R6, 0x89, !P3 ;  /* 0x000000890600780c */ /* 0x000fe40005f44270 */
[----:B------:R-:W-:Y:S02]  /*3120*/  LOP3.LUT R16, R16, 0xff7fffff, RZ, 0xc0, !PT ;  /* 0xff7fffff10107812 */ /* 0x000fe400078ec0ff */
[----:B------:R-:W-:-:S04]  /*3130*/  ISETP.LT.OR P2, PT, R5, 0x8a, P2 ;  /* 0x0000008a0500780c */ /* 0x000fc80001741670 */
[----:B------:R-:W-:Y:S02]  /*3140*/  FSEL R29, R29, -INF , !P2 ;  /* 0xff8000001d1d7808 */ /* 0x000fe40005000000 */
[----:B------:R-:W-:Y:S02]  /*3150*/  ISETP.GE.AND P2, PT, R12, 0x91, PT ;  /* 0x000000910c00780c */ /* 0x000fe40003f46270 */
[----:B------:R-:W-:Y:S02]  /*3160*/  @P3 LOP3.LUT R16, R16, 0x800000, RZ, 0xfc, !PT ;  /* 0x0080000010103812 */ /* 0x000fe400078efcff */
[----:B------:R-:W-:Y:S02]  /*3170*/  ISETP.GT.AND P3, PT, R6, 0x90, !P2 ;  /* 0x000000900600780c */ /* 0x000fe40005764270 */
[----:B------:R-:W-:Y:S02]  /*3180*/  LOP3.LUT R16, R16, 0xefffffff, RZ, 0xc0, !PT ;  /* 0xefffffff10107812 */ /* 0x000fe400078ec0ff */
[----:B------:R-:W-:-:S04]  /*3190*/  ISETP.LT.OR P3, PT, R5, 0x91, P3 ;  /* 0x000000910500780c */ /* 0x000fc80001f61670 */
[----:B------:R-:W-:Y:S02]  /*31a0*/  FSEL R32, R32, -INF , !P3 ;  /* 0xff80000020207808 */ /* 0x000fe40005800000 */
[----:B------:R-:W-:-:S04]  /*31b0*/  ISETP.GE.AND P3, PT, R12, 0x92, PT ;  /* 0x000000920c00780c */ /* 0x000fc80003f66270 */
[----:B------:R-:W-:-:S04]  /*31c0*/  ISETP.GT.AND P4, PT, R6, 0x91, !P3 ;  /* 0x000000910600780c */ /* 0x000fc80005f84270 */
[----:B------:R-:W-:-:S04]  /*31d0*/  ISETP.LT.OR P4, PT, R5, 0x92, P4 ;  /* 0x000000920500780c */ /* 0x000fc80002781670 */
[----:B------:R-:W-:Y:S02]  /*31e0*/  FSEL R33, R33, -INF , !P4 ;  /* 0xff80000021217808 */ /* 0x000fe40006000000 */
[----:B------:R-:W-:-:S04]  /*31f0*/  ISETP.GE.AND P4, PT, R12, 0x99, PT ;  /* 0x000000990c00780c */ /* 0x000fc80003f86270 */
[----:B------:R-:W-:-:S04]  /*3200*/  ISETP.GT.AND P5, PT, R6, 0x98, !P4 ;  /* 0x000000980600780c */ /* 0x000fc800067a4270 */
[----:B------:R-:W-:-:S04]  /*3210*/  ISETP.LT.OR P5, PT, R5, 0x99, P5 ;  /* 0x000000990500780c */ /* 0x000fc80002fa1670 */
[----:B------:R-:W-:Y:S02]  /*3220*/  FSEL R36, R36, -INF , !P5 ;  /* 0xff80000024247808 */ /* 0x000fe40006800000 */
[----:B------:R-:W-:-:S04]  /*3230*/  ISETP.GT.AND P5, PT, R6, RZ, !P6 ;  /* 0x000000ff0600720c */ /* 0x000fc800077a4270 */
[----:B------:R-:W-:-:S04]  /*3240*/  ISETP.LT.OR P5, PT, R5, 0x1, P5 ;  /* 0x000000010500780c */ /* 0x000fc80002fa1670 */
[----:B------:R-:W-:Y:S02]  /*3250*/  FSEL R7, R88, -INF , !P5 ;  /* 0xff80000058077808 */ /* 0x000fe40006800000 */
[----:B------:R-:W-:-:S13]  /*3260*/  ISETP.GE.AND P5, PT, R12, 0x9a, PT ;  /* 0x0000009a0c00780c */ /* 0x000fda0003fa6270 */
[----:B------:R-:W-:Y:S02]  /*3270*/  @P5 LOP3.LUT R16, R16, 0x10000000, RZ, 0xfc, !PT ;  /* 0x1000000010105812 */ /* 0x000fe400078efcff */
[----:B------:R-:W-:Y:S02]  /*3280*/  ISETP.GT.AND P5, PT, R6, 0x99, !P5 ;  /* 0x000000990600780c */ /* 0x000fe40006fa4270 */
[----:B------:R-:W0:Y:S02]  /*3290*/  SHFL.IDX PT, R6, R9, 0x1, 0x1c1f ;  /* 0x003c1f0009067f89 */ /* 0x000e2400000e0000 */
[----:B------:R-:W-:-:S04]  /*32a0*/  ISETP.LT.OR P5, PT, R5, 0x9a, P5 ;  /* 0x0000009a0500780c */ /* 0x000fc80002fa1670 */
[----:B------:R-:W-:Y:S02]  /*32b0*/  FSEL R37, R37, -INF , !P5 ;  /* 0xff80000025257808 */ /* 0x000fe40006800000 */
[----:B------:R-:W-:Y:S02]  /*32c0*/  PLOP3.LUT P5, PT, PT, PT, UP1, 0x40, 0x0 ;  /* 0x000000000000781c */ /* 0x000fe40003fae818 */
[----:B0-----:R-:W-:Y:S01]  /*32d0*/  VIADDMNMX R8, R6, R11, R10, PT ;  /* 0x0000000b06087246 */ /* 0x001fe2000380010a */
[----:B------:R-:W-:-:S10]  /*32e0*/  IMAD.IADD R23, R23, 0x1, R6 ;  /* 0x0000000117177824 */ /* 0x000fd400078e0206 */
[----:B------:R-:W-:Y:S05]  /*32f0*/  @P5 BRA `(.L_x_665) ;  /* 0x00000000005c5947 */ /* 0x000fea0003800000 */
        /* <DEDUP_REMOVED lines=8> */
[----:B------:R-:W-:Y:S01]  /*3380*/  @P5 IMAD.HI.U32 R6, R5, UR10, RZ ;  /* 0x0000000a05065c27 */ /* 0x000fe2000f8e00ff */
[----:B------:R-:W-:-:S13]  /*3390*/  PLOP3.LUT P5, PT, PT, PT, UP2, 0x80, 0x0 ;  /* 0x000000000000781c */ /* 0x000fda0003faf028 */
[----:B------:R-:W-:-:S04]  /*33a0*/  @P5 SHF.R.U32.HI R5, RZ, UR11, R6 ;  /* 0x0000000bff055c19 */ /* 0x000fc80008011606 */
[----:B------:R-:W-:Y:S01]  /*33b0*/  LOP3.LUT R5, RZ, R5, RZ, 0x33, !PT ;  /* 0x00000005ff057212 */ /* 0x000fe200078e33ff */
[----:B------:R-:W-:Y:S06]  /*33c0*/  BRA `(.L_x_668) ;  /* 0x0000000000187947 */ /* 0x000fec0003800000 */
.L_x_667:
[----:B------:R-:W-:-:S06]  /*33d0*/  UISETP.NE.AND UP2, UPT, UR5, 0x1, UPT ;  /* 0x000000010500788c */ /* 0x000fcc000bf45270 */
[----:B------:R-:W-:-:S05]  /*33e0*/  PLOP3.LUT P5, PT, PT, PT, UP2, 0x80, 0x0 ;  /* 0x000000000000781c */ /* 0x000fca0003faf028 */
[----:B------:R-:W-:-:S08]  /*33f0*/  @UP2 ULDC.64 UR10, c[0x0][0x9e8] ;  /* 0x00027a00000a2ab9 */ /* 0x000fd00000000a00 */
[----:B------:R-:W-:Y:S01]  /*3400*/  @P5 IMAD.HI.U32 R6, R5, UR10, RZ ;  /* 0x0000000a05065c27 */ /* 0x000fe2000f8e00ff */
[----:B------:R-:W-:-:S13]  /*3410*/  PLOP3.LUT P5, PT, PT, PT, UP2, 0x80, 0x0 ;  /* 0x000000000000781c */ /* 0x000fda0003faf028 */
[----:B------:R-:W-:-:S07]  /*3420*/  @P5 SHF.R.U32.HI R5, RZ, UR11, R6 ;  /* 0x0000000bff055c19 */ /* 0x000fce0008011606 */
.L_x_668:
[----:B------:R-:W-:Y:S05]  /*3430*/  BSYNC B0 ;  /* 0x0000000000007941 */ /* 0x000fea0003800000 */
.L_x_666:
[----:B------:R-:W-:-:S05]  /*3440*/  IMAD R5, R5, UR5, R13 ;  /* 0x0000000505057c24 */ /* 0x000fca000f8e020d */
[----:B------:R-:W-:Y:S02]  /*3450*/  VIMNMX R23, R23, R5, !PT ;  /* 0x0000000517177248 */ /* 0x000fe40007fe0100 */
[----:B------:R-:W-:-:S07]  /*3460*/  VIADDMNMX R8, R5, UR5, R8, PT ;  /* 0x0000000505087c46 */ /* 0x000fce000b800108 */
.L_x_665:
[----:B------:R-:W-:Y:S01]  /*3470*/  ISETP.GT.AND P1, PT, R23, 0x20, !P1 ;  /* 0x000000201700780c */ /* 0x000fe20004f24270 */
[----:B------:R-:W-:Y:S01]  /*3480*/  IMAD.U32 R88, RZ, RZ, UR45 ;  /* 0x0000002dff587e24 */ /* 0x000fe2000f8e00ff */
[----:B------:R-:W-:Y:S01]  /*3490*/  LOP3.LUT P5, RZ, R16, 0x8000, RZ, 0xc0, !PT ;  /* 0x0000800010ff7812 */ /* 0x000fe200078ac0ff */
[----:B------:R-:W-:Y:S01]  /*34a0*/  @UP0 ULDC UR10, c[0x0][0x44c] ;  /* 0x00011300000a0ab9 */ /* 0x000fe20000000800 */
[----:B------:R-:W-:Y:S01]  /*34b0*/  ISETP.LT.OR P1, PT, R8, 0x21, P1 ;  /* 0x000000210800780c */ /* 0x000fe20000f21670 */
[----:B------:R-:W-:Y:S01]  /*34c0*/  UIMAD.WIDE.U32 UR10, UR38, UR10, URZ ;  /* 0x0000000a260a72a5 */ /* 0x000fe2000f8e003f */
[----:B------:R-:W-:Y:S01]  /*34d0*/  FMNMX.FTZ R5, R7, R89, !PT ;  /* 0x0000005907057209 */ /* 0x000fe20007810000 */
[----:B------:R-:W-:Y:S01]  /*34e0*/  @UP0 ULDC UR12, c[0x0][0x450] ;  /* 0x00011400000c0ab9 */ /* 0x000fe20000000800 */
[----:B------:R-:W-:Y:S01]  /*34f0*/  FSEL R74, R74, -INF , !P1 ;  /* 0xff8000004a4a7808 */ /* 0x000fe20004800000 */
[----:B------:R-:W-:Y:S01]  /*3500*/  @UP0 USHF.R.U32.HI UR38, URZ, UR12, UR11 ;  /* 0x0000000c3f260299 */ /* 0x000fe2000801160b */
[----:B------:R-:W-:-:S02]  /*3510*/  LOP3.LUT P1, RZ, R16, 0x1, RZ, 0xc0, !PT ;  /* 0x0000000110ff7812 */ /* 0x000fc4000782c0ff */
[----:B------:R-:W-:Y:S02]  /*3520*/  FMNMX.FTZ R6, R92, R5, !PT ;  /* 0x000000055c067209 */ /* 0x000fe40007810000 */
[----:B------:R-:W-:Y:S02]  /*3530*/  ISETP.GT.AND P1, PT, R23, 0x21, !P1 ;  /* 0x000000211700780c */ /* 0x000fe40004f24270 */
[----:B------:R-:W-:Y:S02]  /*3540*/  FMNMX.FTZ R5, R93, R6, !PT ;  /* 0x000000065d057209 */ /* 0x000fe40007810000 */
[----:B------:R-:W-:Y:S02]  /*3550*/  ISETP.LT.OR P1, PT, R8, 0x22, P1 ;  /* 0x000000220800780c */ /* 0x000fe40000f21670 */
[----:B------:R-:W-:Y:S02]  /*3560*/  FMNMX.FTZ R6, R96, R5, !PT ;  /* 0x0000000560067209 */ /* 0x000fe40007810000 */
[----:B------:R-:W-:-:S02]  /*3570*/  FSEL R75, R75, -INF , !P1 ;  /* 0xff8000004b4b7808 */ /* 0x000fc40004800000 */
[----:B------:R-:W-:Y:S02]  /*3580*/  LOP3.LUT P1, RZ, R16, 0x2, RZ, 0xc0, !PT ;  /* 0x0000000210ff7812 */ /* 0x000fe4000782c0ff */
[----:B------:R-:W-:Y:S02]  /*3590*/  FMNMX.FTZ R5, R97, R6, !PT ;  /* 0x0000000661057209 */ /* 0x000fe40007810000 */
[----:B------:R-:W-:Y:S02]  /*35a0*/  ISETP.GT.AND P1, PT, R23, 0x28, !P1 ;  /* 0x000000281700780c */ /* 0x000fe40004f24270 */
[----:B------:R-:W-:Y:S02]  /*35b0*/  FMNMX.FTZ R6, R100, R5, !PT ;  /* 0x0000000564067209 */ /* 0x000fe40007810000 */
[----:B------:R-:W-:Y:S02]  /*35c0*/  ISETP.LT.OR P1, PT, R8, 0x29, P1 ;  /* 0x000000290800780c */ /* 0x000fe40000f21670 */
[----:B------:R-:W-:-:S02]  /*35d0*/  FMNMX.FTZ R5, R101, R6, !PT ;  /* 0x0000000665057209 */ /* 0x000fc40007810000 */
[----:B------:R-:W-:Y:S02]  /*35e0*/  FSEL R78, R78, -INF , !P1 ;  /* 0xff8000004e4e7808 */ /* 0x000fe40004800000 */
[----:B------:R-:W-:Y:S02]  /*35f0*/  LOP3.LUT P1, RZ, R16, 0x4, RZ, 0xc0, !PT ;  /* 0x0000000410ff7812 */ /* 0x000fe4000782c0ff */
[----:B------:R-:W-:Y:S02]  /*3600*/  FMNMX.FTZ R6, R72, R5, !PT ;  /* 0x0000000548067209 */ /* 0x000fe40007810000 */
[----:B------:R-:W-:Y:S02]  /*3610*/  ISETP.GT.AND P1, PT, R23, 0x29, !P1 ;  /* 0x000000291700780c */ /* 0x000fe40004f24270 */
[----:B------:R-:W-:Y:S02]  /*3620*/  FMNMX.FTZ R5, R73, R6, !PT ;  /* 0x0000000649057209 */ /* 0x000fe40007810000 */
[----:B------:R-:W-:-:S02]  /*3630*/  ISETP.LT.OR P1, PT, R8, 0x2a, P1 ;  /* 0x0000002a0800780c */ /* 0x000fc40000f21670 */
[----:B------:R-:W-:Y:S02]  /*3640*/  FMNMX.FTZ R6, R76, R5, !PT ;  /* 0x000000054c067209 */ /* 0x000fe40007810000 */
[----:B------:R-:W-:Y:S02]  /*3650*/  FSEL R79, R79, -INF , !P1 ;  /* 0xff8000004f4f7808 */ /* 0x000fe40004800000 */
[----:B------:R-:W-:Y:S02]  /*3660*/  LOP3.LUT P1, RZ, R16, 0x400000, RZ, 0xc0, !PT ;  /* 0x0040000010ff7812 */ /* 0x000fe4000782c0ff */
[----:B------:R-:W-:Y:S02]  /*3670*/  FMNMX.FTZ R5, R77, R6, !PT ;  /* 0x000000064d057209 */ /* 0x000fe40007810000 */
[----:B------:R-:W-:Y:S02]  /*3680*/  ISETP.GT.AND P1, PT, R23, 0x30, !P1 ;  /* 0x000000301700780c */ /* 0x000fe40004f24270 */
[----:B------:R-:W-:-:S02]  /*3690*/  FMNMX.FTZ R6, R80, R5, !PT ;  /* 0x0000000550067209 */ /* 0x000fc40007810000 */
[----:B------:R-:W-:Y:S02]  /*36a0*/  ISETP.LT.OR P1, PT, R8, 0x31, P1 ;  /* 0x000000310800780c */ /* 0x000fe40000f21670 */
[----:B------:R-:W-:Y:S02]  /*36b0*/  FMNMX.FTZ R5, R81, R6, !PT ;  /* 0x0000000651057209 */ /* 0x000fe40007810000 */
[----:B------:R-:W-:Y:S02]  /*36c0*/  FSEL R82, R82, -INF , !P1 ;  /* 0xff80000052527808 */ /* 0x000fe40004800000 */
[----:B------:R-:W-:Y:S02]  /*36d0*/  LOP3.LUT P1, RZ, R16, 0x200000, RZ, 0xc0, !PT ;  /* 0x0020000010ff7812 */ /* 0x000fe4000782c0ff */
[----:B------:R-:W-:Y:S02]  /*36e0*/  FMNMX.FTZ R6, R84, R5, !PT ;  /* 0x0000000554067209 */ /* 0x000fe40007810000 */
[----:B------:R-:W-:-:S02]  /*36f0*/  ISETP.GT.AND P1, PT, R23, 0x31, !P1 ;  /* 0x000000311700780c */ /* 0x000fc40004f24270 */
[----:B------:R-:W-:Y:S02]  /*3700*/  FMNMX.FTZ R5, R85, R6, !PT ;  /* 0x0000000655057209 */ /* 0x000fe40007810000 */
[----:B------:R-:W-:Y:S02]  /*3710*/  ISETP.LT.OR P1, PT, R8, 0x32, P1 ;  /* 0x000000320800780c */ /* 0x000fe40000f21670 */
[----:B------:R-:W-:Y:S02]  /*3720*/  FMNMX.FTZ R6, R56, R5, !PT ;  /* 0x0000000538067209 */ /* 0x000fe40007810000 */
[----:B------:R-:W-:Y:S02]  /*3730*/  FSEL R83, R83, -INF , !P1 ;  /* 0xff80000053537808 */ /* 0x000fe40004800000 */
[----:B------:R-:W-:Y:S02]  /*3740*/  LOP3.LUT P1, RZ, R16, 0x100000, RZ, 0xc0, !PT ;  /* 0x0010000010ff7812 */ /* 0x000fe4000782c0ff */
[----:B------:R-:W-:-:S02]  /*3750*/  FMNMX.FTZ R5, R57, R6, !PT ;  /* 0x0000000639057209 */ /* 0x000fc40007810000 */
[----:B------:R-:W-:Y:S02]  /*3760*/  ISETP.GT.AND P1, PT, R23, 0x38, !P1 ;  /* 0x000000381700780c */ /* 0x000fe40004f24270 */
[----:B------:R-:W-:Y:S02]  /*3770*/  FMNMX.FTZ R6, R60, R5, !PT ;  /* 0x000000053c067209 */ /* 0x000fe40007810000 */
[----:B------:R-:W-:Y:S02]  /*3780*/  ISETP.LT.OR P1, PT, R8, 0x39, P1 ;  /* 0x000000390800780c */ /* 0x000fe40000f21670 */
[----:B------:R-:W-:Y:S02]  /*3790*/  FMNMX.FTZ R5, R61, R6, !PT ;  /* 0x000000063d057209 */ /* 0x000fe40007810000 */
[----:B------:R-:W-:Y:S02]  /*37a0*/  FSEL R86, R86, -INF , !P1 ;  /* 0xff80000056567808 */ /* 0x000fe40004800000 */
        /* <DEDUP_REMOVED lines=28> */
[----:B------:R-:W-:Y:S02]  /*3970*/  ISETP.GT.AND P1, PT, R23, 0x49, !P5 ;  /* 0x000000491700780c */ /* 0x000fe40006f24270 */
[----:B------:R-:W-:Y:S02]  /*3980*/  LOP3.LUT P5, RZ, R16, 0x10, RZ, 0xc0, !PT ;  /* 0x0000001010ff7812 */ /* 0x000fe400078ac0ff */
        /* <DEDUP_REMOVED lines=19> */
[C---:B------:R-:W-:Y:S02]  /*3ac0*/  ISETP.GT.AND P1, PT, R23.reuse, 0x58, !P1 ;  /* 0x000000581700780c */ /* 0x040fe40004f24270 */
[----:B------:R-:W-:Y:S01]  /*3ad0*/  ISETP.GT.AND P6, PT, R23, RZ, !P6 ;  /* 0x000000ff1700720c */ /* 0x000fe200077c4270 */
[----:B------:R-:W0:Y:S01]  /*3ae0*/  SHFL.BFLY PT, R5, R6, 0x2, 0x1f ;  /* 0x0c401f0006057f89 */ /* 0x000e2200000e0000 */
[C---:B------:R-:W-:Y:S02]  /*3af0*/  ISETP.LT.OR P1, PT, R8.reuse, 0x59, P1 ;  /* 0x000000590800780c */ /* 0x040fe40000f21670 */
[----:B------:R-:W-:Y:S02]  /*3b00*/  ISETP.LT.OR P6, PT, R8, 0x1, P6 ;  /* 0x000000010800780c */ /* 0x000fe400037c1670 */
[----:B------:R-:W-:Y:S02]  /*3b10*/  FSEL R70, R70, -INF , !P1 ;  /* 0xff80000046467808 */ /* 0x000fe40004800000 */
[----:B------:R-:W-:-:S02]  /*3b20*/  LOP3.LUT P1, RZ, R16, 0x800, RZ, 0xc0, !PT ;  /* 0x0000080010ff7812 */ /* 0x000fc4000782c0ff */
[----:B------:R-:W-:Y:S02]  /*3b30*/  FSEL R90, R90, -INF , !P6 ;  /* 0xff8000005a5a7808 */ /* 0x000fe40007000000 */
[C---:B------:R-:W-:Y:S02]  /*3b40*/  ISETP.GT.AND P1, PT, R23.reuse, 0x59, !P1 ;  /* 0x000000591700780c */ /* 0x040fe40004f24270 */
[----:B------:R-:W-:Y:S02]  /*3b50*/  LOP3.LUT P6, RZ, R16, 0x800000, RZ, 0xc0, !PT ;  /* 0x0080000010ff7812 */ /* 0x000fe400078cc0ff */
[----:B------:R-:W-:Y:S02]  /*3b60*/  ISETP.LT.OR P1, PT, R8, 0x5a, P1 ;  /* 0x0000005a0800780c */ /* 0x000fe40000f21670 */
[----:B------:R-:W-:Y:S02]  /*3b70*/  ISETP.GT.AND P2, PT, R23, 0x90, !P2 ;  /* 0x000000901700780c */ /* 0x000fe40005744270 */
[----:B------:R-:W-:-:S02]  /*3b80*/  FSEL R71, R71, -INF , !P1 ;  /* 0xff80000047477808 */ /* 0x000fc40004800000 */
[----:B------:R-:W-:Y:S02]  /*3b90*/  LOP3.LUT P1, RZ, R16, 0x400, RZ, 0xc0, !PT ;  /* 0x0000040010ff7812 */ /* 0x000fe4000782c0ff */
[C---:B------:R-:W-:Y:S02]  /*3ba0*/  ISETP.GT.AND P3, PT, R23.reuse, 0x91, !P3 ;  /* 0x000000911700780c */ /* 0x040fe40005f64270 */
[----:B------:R-:W-:Y:S02]  /*3bb0*/  ISETP.GT.AND P1, PT, R23, 0x60, !P1 ;  /* 0x000000601700780c */ /* 0x000fe40004f24270 */
[----:B0-----:R-:W-:Y:S02]  /*3bc0*/  FMNMX.FTZ R9, R6, R5, !PT ;  /* 0x0000000506097209 */ /* 0x001fe40007810000 */
[C---:B------:R-:W-:Y:S02]  /*3bd0*/  ISETP.LT.OR P1, PT, R8.reuse, 0x61, P1 ;  /* 0x000000610800780c */ /* 0x040fe40000f21670 */
[----:B------:R-:W-:Y:S01]  /*3be0*/  ISETP.LT.OR P2, PT, R8, 0x91, P2 ;  /* 0x000000910800780c */ /* 0x000fe20001741670 */
[----:B------:R-:W0:Y:S01]  /*3bf0*/  SHFL.BFLY PT, R10, R9, 0x1, 0x1f ;  /* 0x0c201f00090a7f89 */ /* 0x000e2200000e0000 */
[----:B------:R-:W-:-:S02]  /*3c00*/  FSEL R42, R42, -INF , !P1 ;  /* 0xff8000002a2a7808 */ /* 0x000fc40004800000 */
[----:B------:R-:W-:Y:S02]  /*3c10*/  LOP3.LUT P1, RZ, R16, 0x200, RZ, 0xc0, !PT ;  /* 0x0000020010ff7812 */ /* 0x000fe4000782c0ff */
[C---:B------:R-:W-:Y:S02]  /*3c20*/  ISETP.GT.AND P4, PT, R23.reuse, 0x98, !P4 ;  /* 0x000000981700780c */ /* 0x040fe40006784270 */
[----:B------:R-:W-:Y:S02]  /*3c30*/  ISETP.GT.AND P1, PT, R23, 0x61, !P1 ;  /* 0x000000611700780c */ /* 0x000fe40004f24270 */
[C---:B------:R-:W-:Y:S02]  /*3c40*/  ISETP.LT.OR P3, PT, R8.reuse, 0x92, P3 ;  /* 0x000000920800780c */ /* 0x040fe40001f61670 */
[----:B------:R-:W-:Y:S02]  /*3c50*/  ISETP.LT.OR P1, PT, R8, 0x62, P1 ;  /* 0x000000620800780c */ /* 0x000fe40000f21670 */
[----:B------:R-:W-:-:S02]  /*3c60*/  FSEL R34, R34, -INF , !P2 ;  /* 0xff80000022227808 */ /* 0x000fc40005000000 */
[----:B------:R-:W-:Y:S02]  /*3c70*/  FSEL R43, R43, -INF , !P1 ;  /* 0xff8000002b2b7808 */ /* 0x000fe40004800000 */
[----:B------:R-:W-:Y:S02]  /*3c80*/  LOP3.LUT P1, RZ, R16, 0x100, RZ, 0xc0, !PT ;  /* 0x0000010010ff7812 */ /* 0x000fe4000782c0ff */
[C---:B------:R-:W-:Y:S02]  /*3c90*/  ISETP.LT.OR P4, PT, R8.reuse, 0x99, P4 ;  /* 0x000000990800780c */ /* 0x040fe40002781670 */
[----:B------:R-:W-:Y:S02]  /*3ca0*/  ISETP.GT.AND P1, PT, R23, 0x68, !P1 ;  /* 0x000000681700780c */ /* 0x000fe40004f24270 */
[----:B------:R-:W-:Y:S02]  /*3cb0*/  FSEL R35, R35, -INF , !P3 ;  /* 0xff80000023237808 */ /* 0x000fe40005800000 */
[----:B------:R-:W-:-:S02]  /*3cc0*/  ISETP.LT.OR P1, PT, R8, 0x69, P1 ;  /* 0x000000690800780c */ /* 0x000fc40000f21670 */
[----:B0-----:R-:W-:Y:S02]  /*3cd0*/  FMNMX.FTZ R5, R9, R10, !PT ;  /* 0x0000000a09057209 */ /* 0x001fe40007810000 */
[----:B------:R-:W-:Y:S02]  /*3ce0*/  FSEL R46, R46, -INF , !P1 ;  /* 0xff8000002e2e7808 */ /* 0x000fe40004800000 */
[----:B------:R-:W-:Y:S01]  /*3cf0*/  LOP3.LUT P1, RZ, R16, 0x80, RZ, 0xc0, !PT ;  /* 0x0000008010ff7812 */ /* 0x000fe2000782c0ff */
[----:B------:R-:W-:Y:S01]  /*3d00*/  FFMA.FTZ R88, R5, R88, -8 ;  /* 0xc100000005587423 */ /* 0x000fe20000010058 */
[----:B------:R-:W-:Y:S02]  /*3d10*/  FSEL R38, R38, -INF , !P4 ;  /* 0xff80000026267808 */ /* 0x000fe40006000000 */
[----:B------:R-:W-:Y:S02]  /*3d20*/  ISETP.GT.AND P1, PT, R23, 0x69, !P1 ;  /* 0x000000691700780c */ /* 0x000fe40004f24270 */
[----:B------:R-:W-:-:S02]  /*3d30*/  R2UR UR7, R19 ;  /* 0x00000000130772ca */ /* 0x000fc400000e0000 */
[----:B------:R-:W-:-:S04]  /*3d40*/  ISETP.LT.OR P1, PT, R8, 0x6a, P1 ;  /* 0x0000006a0800780c */ /* 0x000fc80000f21670 */
[----:B------:R-:W-:Y:S02]  /*3d50*/  FSEL R47, R47, -INF , !P1 ;  /* 0xff8000002f2f7808 */ /* 0x000fe40004800000 */
[----:B------:R-:W-:-:S04]  /*3d60*/  LOP3.LUT P1, RZ, R16, 0x40, RZ, 0xc0, !PT ;  /* 0x0000004010ff7812 */ /* 0x000fc8000782c0ff */
[----:B------:R-:W-:Y:S01]  /*3d70*/  ISETP.GT.AND P1, PT, R23, 0x70, !P1 ;  /* 0x000000701700780c */ /* 0x000fe20004f24270 */
[----:B------:R-:W-:-:S03]  /*3d80*/  UIADD3 UR38, UR7, UR38, URZ ;  /* 0x0000002607267290 */ /* 0x000fc6000fffe03f */
[----:B------:R-:W-:Y:S01]  /*3d90*/  ISETP.LT.OR P1, PT, R8, 0x71, P1 ;  /* 0x000000710800780c */ /* 0x000fe20000f21670 */
[----:B------:R-:W-:-:S03]  /*3da0*/  UIADD3 UR4, UR38, UR4, URZ ;  /* 0x0000000426047290 */ /* 0x000fc6000fffe03f */
[----:B------:R-:W-:Y:S02]  /*3db0*/  FSEL R50, R50, -INF , !P1 ;  /* 0xff80000032327808 */ /* 0x000fe40004800000 */
[----:B------:R-:W-:-:S04]  /*3dc0*/  LOP3.LUT P1, RZ, R16, 0x20, RZ, 0xc0, !PT ;  /* 0x0000002010ff7812 */ /* 0x000fc8000782c0ff */
[----:B------:R-:W-:-:S04]  /*3dd0*/  ISETP.GT.AND P1, PT, R23, 0x71, !P1 ;  /* 0x000000711700780c */ /* 0x000fc80004f24270 */
[----:B------:R-:W-:-:S04]  /*3de0*/  ISETP.LT.OR P1, PT, R8, 0x72, P1 ;  /* 0x000000720800780c */ /* 0x000fc80000f21670 */
[----:B------:R-:W-:Y:S02]  /*3df0*/  FSEL R51, R51, -INF , !P1 ;  /* 0xff80000033337808 */ /* 0x000fe40004800000 */
[----:B------:R-:W-:Y:S02]  /*3e00*/  ISETP.GT.AND P1, PT, R23, 0x78, !P5 ;  /* 0x000000781700780c */ /* 0x000fe40006f24270 */
[----:B------:R-:W-:Y:S02]  /*3e10*/  LOP3.LUT P5, RZ, R16, 0x1000000, RZ, 0xc0, !PT ;  /* 0x0100000010ff7812 */ /* 0x000fe400078ac0ff */
[----:B------:R-:W-:-:S04]  /*3e20*/  ISETP.LT.OR P1, PT, R8, 0x79, P1 ;  /* 0x000000790800780c */ /* 0x000fc80000f21670 */
[----:B------:R-:W-:Y:S02]  /*3e30*/  FSEL R54, R54, -INF , !P1 ;  /* 0xff80000036367808 */ /* 0x000fe40004800000 */
[----:B------:R-:W-:-:S04]  /*3e40*/  LOP3.LUT P1, RZ, R16, 0x8, RZ, 0xc0, !PT ;  /* 0x0000000810ff7812 */ /* 0x000fc8000782c0ff */
[----:B------:R-:W-:-:S04]  /*3e50*/  ISETP.GT.AND P1, PT, R23, 0x79, !P1 ;  /* 0x000000791700780c */ /* 0x000fc80004f24270 */
[----:B------:R-:W-:-:S04]  /*3e60*/  ISETP.LT.OR P1, PT, R8, 0x7a, P1 ;  /* 0x0000007a0800780c */ /* 0x000fc80000f21670 */
[----:B------:R-:W-:Y:S02]  /*3e70*/  FSEL R55, R55, -INF , !P1 ;  /* 0xff80000037377808 */ /* 0x000fe40004800000 */
[----:B------:R-:W-:-:S04]  /*3e80*/  LOP3.LUT P1, RZ, R16, 0x20000000, RZ, 0xc0, !PT ;  /* 0x2000000010ff7812 */ /* 0x000fc8000782c0ff */
[----:B------:R-:W-:-:S04]  /*3e90*/  ISETP.GT.AND P1, PT, R23, 0x1, !P1 ;  /* 0x000000011700780c */ /* 0x000fc80004f24270 */
[----:B------:R-:W-:-:S04]  /*3ea0*/  ISETP.LT.OR P1, PT, R8, 0x2, P1 ;  /* 0x000000020800780c */ /* 0x000fc80000f21670 */
[----:B------:R-:W-:Y:S02]  /*3eb0*/  FSEL R91, R91, -INF , !P1 ;  /* 0xff8000005b5b7808 */ /* 0x000fe40004800000 */
[----:B------:R-:W-:Y:S02]  /*3ec0*/  LOP3.LUT P1, RZ, R16, 0x40000000, RZ, 0xc0, !PT ;  /* 0x4000000010ff7812 */ /* 0x000fe4000782c0ff */
[----:B------:R-:W-:Y:S02]  /*3ed0*/  FMNMX.FTZ R15, R90, R91, !PT ;  /* 0x0000005b5a0f7209 */ /* 0x000fe40007810000 */
        /* <DEDUP_REMOVED lines=33> */
[----:B------:R-:W-:-:S04]  /*40f0*/  FSETP.NEU.FTZ.AND P1, PT, R5, -INF , PT ;  /* 0xff8000000500780b */ /* 0x000fc80003f3d000 */
[----:B------:R-:W-:Y:S02]  /*4100*/  FSEL R88, R88, RZ, P1 ;  /* 0x000000ff58587208 */ /* 0x000fe40000800000 */
[----:B------:R-:W-:Y:S02]  /*4110*/  ISETP.GT.AND P1, PT, R23, 0x88, !P5 ;  /* 0x000000881700780c */ /* 0x000fe40006f24270 */
[----:B------:R-:W-:Y:S01]  /*4120*/  LOP3.LUT P5, RZ, R16, 0x10000000, RZ, 0xc0, !PT ;  /* 0x1000000010ff7812 */ /* 0x000fe200078ac0ff */
        /* <DEDUP_REMOVED lines=8> */
[----:B------:R0:W-:Y:S01]  /*41b0*/  MUFU.EX2 R15, R89 ;  /* 0x00000059000f7308 */ /* 0x0001e20000000800 */
[--C-:B------:R-:W-:Y:S01]  /*41c0*/  FFMA.FTZ R9, R92, UR45, -R88.reuse ;  /* 0x0000002d5c097c23 */ /* 0x100fe20008010858 */
[--C-:B------:R-:W-:Y:S01]  /*41d0*/  FFMA.FTZ R92, R84, UR45, -R88.reuse ;  /* 0x0000002d545c7c23 */ /* 0x100fe20008010858 */
[----:B------:R-:W-:Y:S01]  /*41e0*/  FMNMX.FTZ R72, R102, R21, !PT ;  /* 0x0000001566487209 */ /* 0x000fe20007810000 */
[--C-:B------:R-:W-:Y:S01]  /*41f0*/  FFMA.FTZ R10, R93, UR45, -R88.reuse ;  /* 0x0000002d5d0a7c23 */ /* 0x100fe20008010858 */
[----:B------:R-:W-:Y:S01]  /*4200*/  ISETP.LT.OR P1, PT, R8, 0x89, P1 ;  /* 0x000000890800780c */ /* 0x000fe20000f21670 */
[--C-:B------:R-:W-:Y:S01]  /*4210*/  FFMA.FTZ R11, R96, UR45, -R88.reuse ;  /* 0x0000002d600b7c23 */ /* 0x100fe20008010858 */
[----:B------:R-:W-:Y:S01]  /*4220*/  FMNMX.FTZ R21, R103, R72, !PT ;  /* 0x0000004867157209 */ /* 0x000fe20007810000 */
[----:B------:R-:W-:Y:S01]  /*4230*/  MUFU.EX2 R6, R6 ;  /* 0x0000000600067308 */ /* 0x000fe20000000800 */
[--C-:B0-----:R-:W-:Y:S01]  /*4240*/  FFMA.FTZ R89, R80, UR45, -R88.reuse ;  /* 0x0000002d50597c23 */ /* 0x101fe20008010858 */
[----:B------:R-:W-:Y:S01]  /*4250*/  FSEL R30, R30, -INF , !P1 ;  /* 0xff8000001e1e7808 */ /* 0x000fe20004800000 */
[--C-:B------:R-:W-:Y:S01]  /*4260*/  FFMA.FTZ R12, R97, UR45, -R88.reuse ;  /* 0x0000002d610c7c23 */ /* 0x100fe20008010858 */
[----:B------:R-:W-:Y:S01]  /*4270*/  FMNMX.FTZ R72, R74, R21, !PT ;  /* 0x000000154a487209 */ /* 0x000fe20007810000 */
[--C-:B------:R-:W-:Y:S01]  /*4280*/  FFMA.FTZ R13, R100, UR45, -R88.reuse ;  /* 0x0000002d640d7c23 */ /* 0x100fe20008010858 */
[----:B------:R-:W-:Y:S01]  /*4290*/  ISETP.GT.AND P1, PT, R23, 0x89, !P6 ;  /* 0x000000891700780c */ /* 0x000fe20007724270 */
[--C-:B------:R-:W-:Y:S01]  /*42a0*/  FFMA.FTZ R14, R101, UR45, -R88.reuse ;  /* 0x0000002d650e7c23 */ /* 0x100fe20008010858 */
[----:B------:R-:W-:Y:S01]  /*42b0*/  FMNMX.FTZ R21, R75, R72, !PT ;  /* 0x000000484b157209 */ /* 0x000fe20007810000 */
[----:B------:R-:W-:Y:S01]  /*42c0*/  MUFU.EX2 R7, R7 ;  /* 0x0000000700077308 */ /* 0x000fe20000000800 */
[----:B------:R-:W-:Y:S01]  /*42d0*/  ISETP.LT.OR P1, PT, R8, 0x8a, P1 ;  /* 0x0000008a0800780c */ /* 0x000fe20000f21670 */
[--C-:B------:R-:W-:Y:S01]  /*42e0*/  FFMA.FTZ R56, R56, UR45, -R88.reuse ;  /* 0x0000002d38387c23 */ /* 0x100fe20008010858 */
[----:B------:R-:W-:Y:S01]  /*42f0*/  FMNMX.FTZ R72, R78, R21, !PT ;  /* 0x000000154e487209 */ /* 0x000fe20007810000 */
[--C-:B------:R-:W-:Y:S01]  /*4300*/  FFMA.FTZ R57, R57, UR45, -R88.reuse ;  /* 0x0000002d39397c23 */ /* 0x100fe20008010858 */
[----:B------:R-:W-:Y:S01]  /*4310*/  FSEL R31, R31, -INF , !P1 ;  /* 0xff8000001f1f7808 */ /* 0x000fe20004800000 */
[--C-:B------:R-:W-:Y:S01]  /*4320*/  FFMA.FTZ R60, R60, UR45, -R88.reuse ;  /* 0x0000002d3c3c7c23 */ /* 0x100fe20008010858 */
[----:B------:R-:W-:Y:S01]  /*4330*/  FMNMX.FTZ R77, R79, R72, !PT ;  /* 0x000000484f4d7209 */ /* 0x000fe20007810000 */
[--C-:B------:R-:W-:Y:S01]  /*4340*/  FFMA.FTZ R72, R81, UR45, -R88.reuse ;  /* 0x0000002d51487c23 */ /* 0x100fe20008010858 */
[----:B------:R-:W-:Y:S01]  /*4350*/  ISETP.GT.AND P5, PT, R23, 0x99, !P5 ;  /* 0x000000991700780c */ /* 0x000fe20006fa4270 */
[----:B------:R-:W-:Y:S01]  /*4360*/  MUFU.EX2 R9, R9 ;  /* 0x0000000900097308 */ /* 0x000fe20000000800 */
[----:B------:R-:W-:Y:S01]  /*4370*/  FMNMX.FTZ R80, R82, R77, !PT ;  /* 0x0000004d52507209 */ /* 0x000fe20007810000 */
[--C-:B------:R-:W-:Y:S01]  /*4380*/  FFMA.FTZ R61, R61, UR45, -R88.reuse ;  /* 0x0000002d3d3d7c23 */ /* 0x100fe20008010858 */
[----:B------:R-:W-:Y:S01]  /*4390*/  ISETP.LT.OR P5, PT, R8, 0x9a, P5 ;  /* 0x0000009a0800780c */ /* 0x000fe20002fa1670 */
[--C-:B------:R-:W-:Y:S01]  /*43a0*/  FFMA.FTZ R64, R64, UR45, -R88.reuse ;  /* 0x0000002d40407c23 */ /* 0x100fe20008010858 */
[----:B------:R-:W-:Y:S01]  /*43b0*/  FMNMX.FTZ R77, R83, R80, !PT ;  /* 0x00000050534d7209 */ /* 0x000fe20007810000 */
[--C-:B------:R-:W-:Y:S01]  /*43c0*/  FFMA.FTZ R65, R65, UR45, -R88.reuse ;  /* 0x0000002d41417c23 */ /* 0x100fe20008010858 */
[----:B------:R-:W-:Y:S01]  /*43d0*/  FSEL R39, R39, -INF , !P5 ;  /* 0xff80000027277808 */ /* 0x000fe20006800000 */
[----:B------:R-:W0:Y:S01]  /*43e0*/  MUFU.EX2 R10, R10 ;  /* 0x0000000a000a7308 */ /* 0x000e220000000800 */
[----:B------:R-:W-:Y:S01]  /*43f0*/  FMNMX.FTZ R80, R86, R77, !PT ;  /* 0x0000004d56507209 */ /* 0x000fe20007810000 */
[--C-:B------:R-:W-:Y:S01]  /*4400*/  FFMA.FTZ R68, R68, UR45, -R88.reuse ;  /* 0x0000002d44447c23 */ /* 0x100fe20008010858 */
[--C-:B------:R-:W-:Y:S01]  /*4410*/  FFMA.FTZ R40, R40, UR45, -R88.reuse ;  /* 0x0000002d28287c23 */ /* 0x100fe20008010858 */
[--C-:B------:R-:W-:Y:S01]  /*4420*/  FFMA.FTZ R41, R41, UR45, -R88.reuse ;  /* 0x0000002d29297c23 */ /* 0x100fe20008010858 */
[----:B------:R-:W-:Y:S01]  /*4430*/  FMNMX.FTZ R81, R87, R80, !PT ;  /* 0x0000005057517209 */ /* 0x000fe20007810000 */
[--C-:B------:R-:W-:Y:S01]  /*4440*/  FFMA.FTZ R80, R85, UR45, -R88.reuse ;  /* 0x0000002d55507c23 */ /* 0x100fe20008010858 */
[--C-:B------:R-:W-:Y:S01]  /*4450*/  FFMA.FTZ R85, R69, UR45, -R88.reuse ;  /* 0x0000002d45557c23 */ /* 0x100fe20008010858 */
[----:B------:R-:W-:Y:S01]  /*4460*/  MUFU.EX2 R11, R11 ;  /* 0x0000000b000b7308 */ /* 0x000fe20000000800 */
        /* <DEDUP_REMOVED lines=19> */
[----:B------:R-:W-:Y:S01]  /*45a0*/  FFMA.FTZ R36, R36, UR45, -R88 ;  /* 0x0000002d24247c23 */ /* 0x000fe20008010858 */
[----:B------:R-:W-:-:S02]  /*45b0*/  FMNMX.FTZ R81, R67, R84, !PT ;  /* 0x0000005443517209 */ /* 0x000fc40007810000 */
[----:B0-----:R-:W-:Y:S01]  /*45c0*/  F2FP.SATFINITE.E4M3.F32.PACK_AB_MERGE_C R152, R10, R9, RZ ;  /* 0x000000090a98723e */ /* 0x001fe200048070ff */
[----:B------:R-:W-:Y:S01]  /*45d0*/  MUFU.EX2 R13, R13 ;  /* 0x0000000d000d7308 */ /* 0x000fe20000000800 */
[----:B------:R-:W-:Y:S02]  /*45e0*/  FMNMX.FTZ R84, R70, R81, !PT ;  /* 0x0000005146547209 */ /* 0x000fe40007810000 */
[----:B------:R-:W-:Y:S02]  /*45f0*/  F2FP.SATFINITE.E4M3.F32.PACK_AB_MERGE_C R152, R7, R6, R152 ;  /* 0x000000060798723e */ /* 0x000fe40004807098 */
        /* <DEDUP_REMOVED lines=11> */
[----:B------:R-:W-:Y:S02]  /*46b0*/  FMNMX.FTZ R84, R54, R81, !PT ;  /* 0x0000005136547209 */ /* 0x000fe40007810000 */
[----:B0-----:R-:W-:Y:S02]  /*46c0*/  F2FP.SATFINITE.E4M3.F32.PACK_AB_MERGE_C R154, R14, R13, RZ ;  /* 0x0000000d0e9a723e */ /* 0x001fe400048070ff */
[----:B------:R-:W-:Y:S02]  /*46d0*/  FMNMX.FTZ R81, R55, R84, !PT ;  /* 0x0000005437517209 */ /* 0x000fe40007810000 */
[----:B------:R-:W-:Y:S01]  /*46e0*/  F2FP.SATFINITE.E4M3.F32.PACK_AB_MERGE_C R154, R12, R11, R154 ;  /* 0x0000000b0c9a723e */ /* 0x000fe2000480709a */
[----:B------:R-:W-:Y:S01]  /*46f0*/  MUFU.EX2 R73, R73 ;  /* 0x0000004900497308 */ /* 0x000fe20000000800 */
[----:B------:R-:W-:Y:S01]  /*4700*/  FMNMX.FTZ R84, R26, R81, !PT ;  /* 0x000000511a547209 */ /* 0x000fe20007810000 */
[----:B------:R-:W-:-:S03]  /*4710*/  IMAD.U32 R81, RZ, RZ, UR45 ;  /* 0x0000002dff517e24 */ /* 0x000fc6000f8e00ff */
[----:B------:R-:W-:-:S03]  /*4720*/  FMNMX.FTZ R69, R27, R84, !PT ;  /* 0x000000541b457209 */ /* 0x000fc60007810000 */
[----:B------:R-:W0:Y:S01]  /*4730*/  MUFU.EX2 R76, R76 ;  /* 0x0000004c004c7308 */ /* 0x000e220000000800 */
[----:B------:R-:W-:-:S04]  /*4740*/  FMNMX.FTZ R84, R30, R69, !PT ;  /* 0x000000451e547209 */ /* 0x000fc80007810000 */
[----:B------:R-:W-:-:S03]  /*4750*/  FMNMX.FTZ R69, R31, R84, !PT ;  /* 0x000000541f457209 */ /* 0x000fc60007810000 */
[----:B------:R-:W-:Y:S01]  /*4760*/  MUFU.EX2 R72, R72 ;  /* 0x0000004800487308 */ /* 0x000fe20000000800 */
[----:B------:R-:W-:-:S04]  /*4770*/  FMNMX.FTZ R84, R34, R69, !PT ;  /* 0x0000004522547209 */ /* 0x000fc80007810000 */
[----:B------:R-:W-:-:S03]  /*4780*/  FMNMX.FTZ R69, R35, R84, !PT ;  /* 0x0000005423457209 */ /* 0x000fc60007810000 */
[----:B------:R-:W1:Y:S01]  /*4790*/  MUFU.EX2 R80, R80 ;  /* 0x0000005000507308 */ /* 0x000e620000000800 */
[----:B------:R-:W-:Y:S02]  /*47a0*/  FMNMX.FTZ R8, R38, R69, !PT ;  /* 0x0000004526087209 */ /* 0x000fe40007810000 */
[----:B0-----:R-:W-:Y:S02]  /*47b0*/  F2FP.SATFINITE.E4M3.F32.PACK_AB_MERGE_C R148, R76, R73, RZ ;  /* 0x000000494c94723e */ /* 0x001fe400048070ff */
[----:B------:R-:W-:Y:S02]  /*47c0*/  FMNMX.FTZ R8, R39, R8, !PT ;  /* 0x0000000827087209 */ /* 0x000fe40007810000 */
[----:B------:R-:W-:Y:S01]  /*47d0*/  F2FP.SATFINITE.E4M3.F32.PACK_AB_MERGE_C R148, R20, R15, R148 ;  /* 0x0000000f1494723e */ /* 0x000fe20004807094 */
[----:B------:R-:W-:Y:S02]  /*47e0*/  MUFU.EX2 R56, R56 ;  /* 0x0000003800387308 */ /* 0x000fe40000000800 */
[----:B------:R-:W0:Y:S06]  /*47f0*/  SHFL.BFLY PT, R69, R8, 0x2, 0x1f ;  /* 0x0c401f0008457f89 */ /* 0x000e2c00000e0000 */
[----:B------:R-:W-:Y:S01]  /*4800*/  MUFU.EX2 R57, R57 ;  /* 0x0000003900397308 */ /* 0x000fe20000000800 */
[----:B-1----:R-:W-:-:S04]  /*4810*/  F2FP.SATFINITE.E4M3.F32.PACK_AB_MERGE_C R150, R80, R77, RZ ;  /* 0x0000004d5096723e */ /* 0x002fc800048070ff */
[----:B------:R-:W-:-:S03]  /*4820*/  F2FP.SATFINITE.E4M3.F32.PACK_AB_MERGE_C R150, R72, R21, R150 ;  /* 0x000000154896723e */ /* 0x000fc60004807096 */
[----:B------:R-:W-:Y:S08]  /*4830*/  MUFU.EX2 R60, R60 ;  /* 0x0000003c003c7308 */ /* 0x000ff00000000800 */
[----:B------:R-:W1:Y:S01]  /*4840*/  MUFU.EX2 R61, R61 ;  /* 0x0000003d003d7308 */ /* 0x000e620000000800 */
[----:B0-----:R-:W-:-:S05]  /*4850*/  FMNMX.FTZ R69, R8, R69, !PT ;  /* 0x0000004508457209 */ /* 0x001fca0007810000 */
[----:B------:R-:W0:Y:S02]  /*4860*/  SHFL.BFLY PT, R8, R69, 0x1, 0x1f ;  /* 0x0c201f0045087f89 */ /* 0x000e2400000e0000 */
[----:B------:R-:W2:Y:S08]  /*4870*/  MUFU.EX2 R68, R68 ;  /* 0x0000004400447308 */ /* 0x000eb00000000800 */
[----:B------:R-:W-:Y:S01]  /*4880*/  MUFU.EX2 R64, R64 ;  /* 0x0000004000407308 */ /* 0x000fe20000000800 */
[----:B-1----:R-:W-:-:S04]  /*4890*/  F2FP.SATFINITE.E4M3.F32.PACK_AB_MERGE_C R144, R61, R60, RZ ;  /* 0x0000003c3d90723e */ /* 0x002fc800048070ff */
[----:B------:R-:W-:-:S03]  /*48a0*/  F2FP.SATFINITE.E4M3.F32.PACK_AB_MERGE_C R144, R57, R56, R144 ;  /* 0x000000383990723e */ /* 0x000fc60004807090 */
[----:B------:R-:W1:Y:S01]  /*48b0*/  MUFU.EX2 R65, R65 ;  /* 0x0000004100417308 */ /* 0x000e620000000800 */
[----:B--2---:R-:W-:Y:S02]  /*48c0*/  F2FP.SATFINITE.E4M3.F32.PACK_AB_MERGE_C R146, R23, R68, RZ ;  /* 0x000000441792723e */ /* 0x004fe400048070ff */
[----:B0-----:R-:W-:Y:S01]  /*48d0*/  FMNMX.FTZ R8, R69, R8, !PT ;  /* 0x0000000845087209 */ /* 0x001fe20007810000 */
[----:B------:R-:W-:-:S04]  /*48e0*/  FFMA.FTZ R69, R37, UR45, -R88 ;  /* 0x0000002d25457c23 */ /* 0x000fc80008010858 */
[----:B------:R-:W-:Y:S01]  /*48f0*/  MUFU.EX2 R44, R44 ;  /* 0x0000002c002c7308 */ /* 0x000fe20000000800 */
[C---:B------:R-:W-:Y:S01]  /*4900*/  FSETP.NEU.FTZ.AND P1, PT, R8.reuse, -INF , PT ;  /* 0xff8000000800780b */ /* 0x040fe20003f3d000 */
[----:B------:R-:W-:-:S05]  /*4910*/  FFMA.FTZ R81, R8, R81, -8 ;  /* 0xc100000008517423 */ /* 0x000fca0000010051 */
[----:B------:R-:W-:Y:S01]  /*4920*/  FSEL R37, R81, RZ, P1 ;  /* 0x000000ff51257208 */ /* 0x000fe20000800000 */
[----:B------:R-:W-:Y:S01]  /*4930*/  MUFU.EX2 R45, R45 ;  /* 0x0000002d002d7308 */ /* 0x000fe20000000800 */
[----:B-1----:R-:W-:Y:S02]  /*4940*/  F2FP.SATFINITE.E4M3.F32.PACK_AB_MERGE_C R146, R65, R64, R146 ;  /* 0x000000404192723e */ /* 0x002fe40004807092 */
[----:B------:R-:W-:Y:S01]  /*4950*/  PLOP3.LUT P1, PT, PT, PT, UP1, 0x40, 0x0 ;  /* 0x000000000000781c */ /* 0x000fe20003f2e818 */
[--C-:B------:R-:W-:Y:S01]  /*4960*/  FFMA.FTZ R81, R90, UR45, -R37.reuse ;  /* 0x0000002d5a517c23 */ /* 0x100fe20008010825 */
[--C-:B------:R-:W-:Y:S01]  /*4970*/  FFMA.FTZ R84, R91, UR45, -R37.reuse ;  /* 0x0000002d5b547c23 */ /* 0x100fe20008010825 */
[--C-:B------:R-:W-:Y:S01]  /*4980*/  FFMA.FTZ R85, R94, UR45, -R37.reuse ;  /* 0x0000002d5e557c23 */ /* 0x100fe20008010825 */
[--C-:B------:R-:W-:Y:S01]  /*4990*/  FFMA.FTZ R93, R79, UR45, -R37.reuse ;  /* 0x0000002d4f5d7c23 */ /* 0x100fe20008010825 */
[----:B------:R-:W-:Y:S01]  /*49a0*/  FFMA.FTZ R79, R82, UR45, -R37 ;  /* 0x0000002d524f7c23 */ /* 0x000fe20008010825 */
[----:B------:R-:W-:Y:S01]  /*49b0*/  FADD.FTZ R94, R6, R7 ;  /* 0x00000007065e7221 */ /* 0x000fe20000010000 */
[----:B------:R-:W-:Y:S01]  /*49c0*/  MUFU.EX2 R81, R81 ;  /* 0x0000005100517308 */ /* 0x000fe20000000800 */
[--C-:B------:R-:W-:Y:S01]  /*49d0*/  FFMA.FTZ R82, R83, UR45, -R37.reuse ;  /* 0x0000002d53527c23 */ /* 0x100fe20008010825 */
[--C-:B------:R-:W-:Y:S01]  /*49e0*/  FFMA.FTZ R88, R95, UR45, -R37.reuse ;  /* 0x0000002d5f587c23 */ /* 0x100fe20008010825 */
[--C-:B------:R-:W-:Y:S01]  /*49f0*/  FFMA.FTZ R83, R86, UR45, -R37.reuse ;  /* 0x0000002d56537c23 */ /* 0x100fe20008010825 */
[--C-:B------:R-:W-:Y:S01]  /*4a00*/  FFMA.FTZ R86, R87, UR45, -R37.reuse ;  /* 0x0000002d57567c23 */ /* 0x100fe20008010825 */
[--C-:B------:R-:W-:Y:S01]  /*4a10*/  FFMA.FTZ R87, R63, UR45, -R37.reuse ;  /* 0x0000002d3f577c23 */ /* 0x100fe20008010825 */
[----:B------:R-:W-:Y:S01]  /*4a20*/  FADD.FTZ R95, R9, R94 ;  /* 0x0000005e095f7221 */ /* 0x000fe20000010000 */
[--C-:B------:R-:W-:Y:S01]  /*4a30*/  FFMA.FTZ R63, R66, UR45, -R37.reuse ;  /* 0x0000002d423f7c23 */ /* 0x100fe20008010825 */
[----:B------:R-:W0:Y:S01]  /*4a40*/  MUFU.EX2 R84, R84 ;  /* 0x0000005400547308 */ /* 0x000e220000000800 */
[--C-:B------:R-:W-:Y:S01]  /*4a50*/  FFMA.FTZ R89, R98, UR45, -R37.reuse ;  /* 0x0000002d62597c23 */ /* 0x100fe20008010825 */
[--C-:B------:R-:W-:Y:S01]  /*4a60*/  FFMA.FTZ R66, R67, UR45, -R37.reuse ;  /* 0x0000002d43427c23 */ /* 0x100fe20008010825 */
[----:B------:R-:W-:Y:S01]  /*4a70*/  FFMA.FTZ R67, R70, UR45, -R37 ;  /* 0x0000002d46437c23 */ /* 0x000fe20008010825 */
[----:B------:R-:W-:Y:S01]  /*4a80*/  FADD.FTZ R70, R10, R95 ;  /* 0x0000005f0a467221 */ /* 0x000fe20000010000 */
[--C-:B------:R-:W-:Y:S01]  /*4a90*/  FFMA.FTZ R90, R99, UR45, -R37.reuse ;  /* 0x0000002d635a7c23 */ /* 0x100fe20008010825 */
[--C-:B------:R-:W-:Y:S01]  /*4aa0*/  FFMA.FTZ R91, R102, UR45, -R37.reuse ;  /* 0x0000002d665b7c23 */ /* 0x100fe20008010825 */
[--C-:B------:R-:W-:Y:S01]  /*4ab0*/  FFMA.FTZ R92, R103, UR45, -R37.reuse ;  /* 0x0000002d675c7c23 */ /* 0x100fe20008010825 */
[----:B------:R-:W1:Y:S01]  /*4ac0*/  MUFU.EX2 R85, R85 ;  /* 0x0000005500557308 */ /* 0x000e620000000800 */
[----:B------:R-:W-:Y:S01]  /*4ad0*/  FADD.FTZ R95, R11, R70 ;  /* 0x000000460b5f7221 */ /* 0x000fe20000010000 */
[--C-:B------:R-:W-:Y:S01]  /*4ae0*/  FFMA.FTZ R70, R71, UR45, -R37.reuse ;  /* 0x0000002d47467c23 */ /* 0x100fe20008010825 */
[--C-:B------:R-:W-:Y:S01]  /*4af0*/  FFMA.FTZ R74, R74, UR45, -R37.reuse ;  /* 0x0000002d4a4a7c23 */ /* 0x100fe20008010825 */
[----:B------:R-:W-:Y:S01]  /*4b00*/  FFMA.FTZ R75, R75, UR45, -R37 ;  /* 0x0000002d4b4b7c23 */ /* 0x000fe20008010825 */
[----:B------:R-:W-:Y:S01]  /*4b10*/  FADD.FTZ R96, R12, R95 ;  /* 0x0000005f0c607221 */ /* 0x000fe20000010000 */
[--C-:B------:R-:W-:Y:S01]  /*4b20*/  FFMA.FTZ R78, R78, UR45, -R37.reuse ;  /* 0x0000002d4e4e7c23 */ /* 0x100fe20008010825 */
[--C-:B------:R-:W-:Y:S01]  /*4b30*/  FFMA.FTZ R58, R58, UR45, -R37.reuse ;  /* 0x0000002d3a3a7c23 */ /* 0x100fe20008010825 */
[----:B------:R-:W2:Y:S01]  /*4b40*/  MUFU.EX2 R88, R88 ;  /* 0x0000005800587308 */ /* 0x000ea20000000800 */
[----:B0-----:R-:W-:Y:S01]  /*4b50*/  FADD.FTZ R94, R81, R84 ;  /* 0x00000054515e7221 */ /* 0x001fe20000010000 */
[----:B------:R-:W-:Y:S01]  /*4b60*/  FADD.FTZ R95, R13, R96 ;  /* 0x000000600d5f7221 */ /* 0x000fe20000010000 */
[--C-:B------:R-:W-:Y:S01]  /*4b70*/  FFMA.FTZ R59, R59, UR45, -R37.reuse ;  /* 0x0000002d3b3b7c23 */ /* 0x100fe20008010825 */
[--C-:B------:R-:W-:Y:S01]  /*4b80*/  FFMA.FTZ R62, R62, UR45, -R37.reuse ;  /* 0x0000002d3e3e7c23 */ /* 0x100fe20008010825 */
[----:B------:R-:W-:Y:S01]  /*4b90*/  FFMA.FTZ R42, R42, UR45, -R37 ;  /* 0x0000002d2a2a7c23 */ /* 0x000fe20008010825 */
[----:B------:R-:W-:Y:S01]  /*4ba0*/  FADD.FTZ R96, R14, R95 ;  /* 0x0000005f0e607221 */ /* 0x000fe20000010000 */
[--C-:B------:R-:W-:Y:S01]  /*4bb0*/  FFMA.FTZ R43, R43, UR45, -R37.reuse ;  /* 0x0000002d2b2b7c23 */ /* 0x100fe20008010825 */
[----:B------:R-:W0:Y:S01]  /*4bc0*/  MUFU.EX2 R89, R89 ;  /* 0x0000005900597308 */ /* 0x000e220000000800 */
[----:B-1----:R-:W-:Y:S01]  /*4bd0*/  FADD.FTZ R71, R85, R94 ;  /* 0x0000005e55477221 */ /* 0x002fe20000010000 */
[--C-:B------:R-:W-:Y:S01]  /*4be0*/  FFMA.FTZ R47, R47, UR45, -R37.reuse ;  /* 0x0000002d2f2f7c23 */ /* 0x100fe20008010825 */
[--C-:B------:R-:W-:Y:S01]  /*4bf0*/  FFMA.FTZ R54, R54, UR45, -R37.reuse ;  /* 0x0000002d36367c23 */ /* 0x100fe20008010825 */
[--C-:B------:R-:W-:Y:S01]  /*4c00*/  FFMA.FTZ R55, R55, UR45, -R37.reuse ;  /* 0x0000002d37377c23 */ /* 0x100fe20008010825 */
[--C-:B------:R-:W-:Y:S01]  /*4c10*/  FFMA.FTZ R26, R26, UR45, -R37.reuse ;  /* 0x0000002d1a1a7c23 */ /* 0x100fe20008010825 */
[--C-:B------:R-:W-:Y:S01]  /*4c20*/  FFMA.FTZ R27, R27, UR45, -R37.reuse ;  /* 0x0000002d1b1b7c23 */ /* 0x100fe20008010825 */
[----:B------:R-:W-:Y:S01]  /*4c30*/  FFMA.FTZ R30, R30, UR45, -R37 ;  /* 0x0000002d1e1e7c23 */ /* 0x000fe20008010825 */
[----:B------:R-:W1:Y:S01]  /*4c40*/  MUFU.EX2 R90, R90 ;  /* 0x0000005a005a7308 */ /* 0x000e620000000800 */
[----:B--2---:R-:W-:Y:S01]  /*4c50*/  FADD.FTZ R94, R88, R71 ;  /* 0x00000047585e7221 */ /* 0x004fe20000010000 */
[----:B------:R-:W-:Y:S01]  /*4c60*/  FADD.FTZ R71, R15, R96 ;  /* 0x000000600f477221 */ /* 0x000fe20000010000 */
[--C-:B------:R-:W-:Y:S01]  /*4c70*/  FFMA.FTZ R31, R31, UR45, -R37.reuse ;  /* 0x0000002d1f1f7c23 */ /* 0x100fe20008010825 */
[--C-:B------:R-:W-:Y:S01]  /*4c80*/  FFMA.FTZ R34, R34, UR45, -R37.reuse ;  /* 0x0000002d22227c23 */ /* 0x100fe20008010825 */
[----:B------:R-:W-:Y:S01]  /*4c90*/  FFMA.FTZ R35, R35, UR45, -R37 ;  /* 0x0000002d23237c23 */ /* 0x000fe20008010825 */
[----:B------:R-:W-:Y:S01]  /*4ca0*/  FADD.FTZ R10, R20, R71 ;  /* 0x00000047140a7221 */ /* 0x000fe20000010000 */
[----:B------:R-:W-:Y:S01]  /*4cb0*/  FFMA.FTZ R38, R38, UR45, -R37 ;  /* 0x0000002d26267c23 */ /* 0x000fe20008010825 */
[----:B------:R-:W2:Y:S01]  /*4cc0*/  MUFU.EX2 R91, R91 ;  /* 0x0000005b005b7308 */ /* 0x000ea20000000800 */
[----:B0-----:R-:W-:Y:S01]  /*4cd0*/  FADD.FTZ R19, R89, R94 ;  /* 0x0000005e59137221 */ /* 0x001fe20000010000 */
[----:B------:R-:W-:-:S04]  /*4ce0*/  F2FP.SATFINITE.E4M3.F32.PACK_AB_MERGE_C R85, R88, R85, RZ ;  /* 0x000000555855723e */ /* 0x000fc800048070ff */
[----:B------:R-:W-:Y:S02]  /*4cf0*/  F2FP.SATFINITE.E4M3.F32.PACK_AB_MERGE_C R153, R84, R81, R85 ;  /* 0x000000515499723e */ /* 0x000fe40004807055 */
[----:B------:R-:W0:Y:S01]  /*4d00*/  MUFU.EX2 R92, R92 ;  /* 0x0000005c005c7308 */ /* 0x000e220000000800 */
[----:B-1----:R-:W-:Y:S01]  /*4d10*/  FADD.FTZ R14, R90, R19 ;  /* 0x000000135a0e7221 */ /* 0x002fe20000010000 */
[----:B------:R-:W-:Y:S01]  /*4d20*/  FADD.FTZ R19, R73, R10 ;  /* 0x0000000a49137221 */ /* 0x000fe20000010000 */
[----:B------:R-:W-:-:S03]  /*4d30*/  FFMA.FTZ R10, R46, UR45, -R37 ;  /* 0x0000002d2e0a7c23 */ /* 0x000fc60008010825 */
[----:B------:R-:W-:Y:S02]  /*4d40*/  FADD.FTZ R76, R76, R19 ;  /* 0x000000134c4c7221 */ /* 0x000fe40000010000 */
[----:B------:R-:W1:Y:S01]  /*4d50*/  MUFU.EX2 R74, R74 ;  /* 0x0000004a004a7308 */ /* 0x000e620000000800 */
[----:B--2---:R-:W-:Y:S01]  /*4d60*/  FADD.FTZ R13, R91, R14 ;  /* 0x0000000e5b0d7221 */ /* 0x004fe20000010000 */
[----:B------:R-:W-:-:S04]  /*4d70*/  FADD.FTZ R7, R21, R76 ;  /* 0x0000004c15077221 */ /* 0x000fc80000010000 */
[----:B------:R-:W-:Y:S02]  /*4d80*/  FADD.FTZ R12, R72, R7 ;  /* 0x00000007480c7221 */ /* 0x000fe40000010000 */
[----:B------:R-:W2:Y:S01]  /*4d90*/  MUFU.EX2 R75, R75 ;  /* 0x0000004b004b7308 */ /* 0x000ea20000000800 */
[C---:B0-----:R-:W-:Y:S01]  /*4da0*/  FADD.FTZ R13, R92.reuse, R13 ;  /* 0x0000000d5c0d7221 */ /* 0x041fe20000010000 */
[----:B------:R-:W-:-:S04]  /*4db0*/  F2FP.SATFINITE.E4M3.F32.PACK_AB_MERGE_C R91, R92, R91, RZ ;  /* 0x0000005b5c5b723e */ /* 0x000fc800048070ff */
[----:B------:R-:W-:Y:S02]  /*4dc0*/  F2FP.SATFINITE.E4M3.F32.PACK_AB_MERGE_C R155, R90, R89, R91 ;  /* 0x000000595a9b723e */ /* 0x000fe4000480705b */
[----:B------:R-:W0:Y:S01]  /*4dd0*/  MUFU.EX2 R78, R78 ;  /* 0x0000004e004e7308 */ /* 0x000e220000000800 */
[----:B-1----:R-:W-:Y:S01]  /*4de0*/  FADD.FTZ R6, R74, R13 ;  /* 0x0000000d4a067221 */ /* 0x002fe20000010000 */
[----:B------:R-:W-:-:S04]  /*4df0*/  FADD.FTZ R13, R77, R12 ;  /* 0x0000000c4d0d7221 */ /* 0x000fc80000010000 */
[----:B------:R-:W-:Y:S02]  /*4e00*/  FADD.FTZ R13, R80, R13 ;  /* 0x0000000d500d7221 */ /* 0x000fe40000010000 */
[----:B------:R-:W1:Y:S01]  /*4e10*/  MUFU.EX2 R93, R93 ;  /* 0x0000005d005d7308 */ /* 0x000e620000000800 */
[----:B--2---:R-:W-:Y:S01]  /*4e20*/  FADD.FTZ R7, R75, R6 ;  /* 0x000000064b077221 */ /* 0x004fe20000010000 */
[----:B------:R-:W-:Y:S01]  /*4e30*/  FADD.FTZ R14, R56, R13 ;  /* 0x0000000d380e7221 */ /* 0x000fe20000010000 */
[----:B------:R-:W-:-:S03]  /*4e40*/  FFMA.FTZ R6, R50, UR45, -R37 ;  /* 0x0000002d32067c23 */ /* 0x000fc60008010825 */
[----:B------:R-:W-:Y:S01]  /*4e50*/  FADD.FTZ R15, R57, R14 ;  /* 0x0000000e390f7221 */ /* 0x000fe20000010000 */
[----:B------:R-:W-:Y:S01]  /*4e60*/  F2FP.SATFINITE.E4M3.F32.PACK_AB_MERGE_C R14, R45, R44, RZ ;  /* 0x0000002c2d0e723e */ /* 0x000fe200048070ff */
[----:B------:R-:W2:Y:S01]  /*4e70*/  MUFU.EX2 R79, R79 ;  /* 0x0000004f004f7308 */ /* 0x000ea20000000800 */
[----:B0-----:R-:W-:Y:S01]  /*4e80*/  FADD.FTZ R12, R78, R7 ;  /* 0x000000074e0c7221 */ /* 0x001fe20000010000 */
[----:B------:R-:W-:Y:S01]  /*4e90*/  FADD.FTZ R60, R60, R15 ;  /* 0x0000000f3c3c7221 */ /* 0x000fe20000010000 */
[--C-:B------:R-:W-:Y:S01]  /*4ea0*/  FFMA.FTZ R7, R51, UR45, -R37.reuse ;  /* 0x0000002d33077c23 */ /* 0x100fe20008010825 */
[----:B------:R-:W-:Y:S02]  /*4eb0*/  FFMA.FTZ R37, R39, UR45, -R37 ;  /* 0x0000002d27257c23 */ /* 0x000fe40008010825 */
[----:B------:R-:W-:Y:S02]  /*4ec0*/  FADD.FTZ R61, R61, R60 ;  /* 0x0000003c3d3d7221 */ /* 0x000fe40000010000 */
[----:B------:R-:W0:Y:S01]  /*4ed0*/  MUFU.EX2 R82, R82 ;  /* 0x0000005200527308 */ /* 0x000e220000000800 */
[C---:B-1----:R-:W-:Y:S01]  /*4ee0*/  FADD.FTZ R12, R93.reuse, R12 ;  /* 0x0000000c5d0c7221 */ /* 0x042fe20000010000 */
[----:B------:R-:W-:Y:S01]  /*4ef0*/  FADD.FTZ R64, R64, R61 ;  /* 0x0000003d40407221 */ /* 0x000fe20000010000 */
[----:B------:R-:W-:-:S03]  /*4f00*/  F2FP.SATFINITE.E4M3.F32.PACK_AB_MERGE_C R78, R93, R78, RZ ;  /* 0x0000004e5d4e723e */ /* 0x000fc600048070ff */
[----:B------:R-:W-:Y:S01]  /*4f10*/  FADD.FTZ R65, R65, R64 ;  /* 0x0000004041417221 */ /* 0x000fe20000010000 */
[----:B------:R-:W-:Y:S01]  /*4f20*/  F2FP.SATFINITE.E4M3.F32.PACK_AB_MERGE_C R149, R75, R74, R78 ;  /* 0x0000004a4b95723e */ /* 0x000fe2000480704e */
[----:B------:R-:W1:Y:S01]  /*4f30*/  MUFU.EX2 R83, R83 ;  /* 0x0000005300537308 */ /* 0x000e620000000800 */
[----:B--2---:R-:W-:Y:S01]  /*4f40*/  FADD.FTZ R13, R79, R12 ;  /* 0x0000000c4f0d7221 */ /* 0x004fe20000010000 */
[----:B------:R-:W-:-:S04]  /*4f50*/  FADD.FTZ R68, R68, R65 ;  /* 0x0000004144447221 */ /* 0x000fc80000010000 */
[----:B------:R-:W-:Y:S02]  /*4f60*/  FADD.FTZ R23, R23, R68 ;  /* 0x0000004417177221 */ /* 0x000fe40000010000 */
[----:B------:R-:W2:Y:S01]  /*4f70*/  MUFU.EX2 R86, R86 ;  /* 0x0000005600567308 */ /* 0x000ea20000000800 */
[----:B0-----:R-:W-:-:S07]  /*4f80*/  FADD.FTZ R12, R82, R13 ;  /* 0x0000000d520c7221 */ /* 0x001fce0000010000 */
[----:B------:R-:W0:Y:S01]  /*4f90*/  MUFU.EX2 R58, R58 ;  /* 0x0000003a003a7308 */ /* 0x000e220000000800 */
[----:B-1----:R-:W-:-:S07]  /*4fa0*/  FADD.FTZ R13, R83, R12 ;  /* 0x0000000c530d7221 */ /* 0x002fce0000010000 */
[----:B------:R-:W1:Y:S01]  /*4fb0*/  MUFU.EX2 R59, R59 ;  /* 0x0000003b003b7308 */ /* 0x000e620000000800 */
[C---:B--2---:R-:W-:Y:S01]  /*4fc0*/  FADD.FTZ R13, R86.reuse, R13 ;  /* 0x0000000d560d7221 */ /* 0x044fe20000010000 */
[----:B------:R-:W-:-:S04]  /*4fd0*/  F2FP.SATFINITE.E4M3.F32.PACK_AB_MERGE_C R83, R86, R83, RZ ;  /* 0x000000535653723e */ /* 0x000fc800048070ff */
[----:B------:R-:W-:Y:S02]  /*4fe0*/  F2FP.SATFINITE.E4M3.F32.PACK_AB_MERGE_C R151, R82, R79, R83 ;  /* 0x0000004f5297723e */ /* 0x000fe40004807053 */
[----:B------:R-:W2:Y:S01]  /*4ff0*/  MUFU.EX2 R62, R62 ;  /* 0x0000003e003e7308 */ /* 0x000ea20000000800 */
[----:B0-----:R-:W-:-:S07]  /*5000*/  FADD.FTZ R12, R58, R13 ;  /* 0x0000000d3a0c7221 */ /* 0x001fce0000010000 */
[----:B------:R-:W0:Y:S01]  /*5010*/  MUFU.EX2 R87, R87 ;  /* 0x0000005700577308 */ /* 0x000e220000000800 */
[----:B-1----:R-:W-:-:S07]  /*5020*/  FADD.FTZ R13, R59, R12 ;  /* 0x0000000c3b0d7221 */ /* 0x002fce0000010000 */
[----:B------:R-:W1:Y:S01]  /*5030*/  MUFU.EX2 R63, R63 ;  /* 0x0000003f003f7308 */ /* 0x000e620000000800 */
[----:B--2---:R-:W-:-:S07]  /*5040*/  FADD.FTZ R12, R62, R13 ;  /* 0x0000000d3e0c7221 */ /* 0x004fce0000010000 */
[----:B------:R-:W2:Y:S01]  /*5050*/  MUFU.EX2 R66, R66 ;  /* 0x0000004200427308 */ /* 0x000ea20000000800 */
[C---:B0-----:R-:W-:Y:S01]  /*5060*/  FADD.FTZ R12, R87.reuse, R12 ;  /* 0x0000000c570c7221 */ /* 0x041fe20000010000 */
[----:B------:R-:W-:-:S04]  /*5070*/  F2FP.SATFINITE.E4M3.F32.PACK_AB_MERGE_C R62, R87, R62, RZ ;  /* 0x0000003e573e723e */ /* 0x000fc800048070ff */
[----:B------:R-:W-:Y:S02]  /*5080*/  F2FP.SATFINITE.E4M3.F32.PACK_AB_MERGE_C R145, R59, R58, R62 ;  /* 0x0000003a3b91723e */ /* 0x000fe4000480703e */
[----:B------:R-:W0:Y:S01]  /*5090*/  MUFU.EX2 R67, R67 ;  /* 0x0000004300437308 */ /* 0x000e220000000800 */
[----:B-1----:R-:W-:-:S07]  /*50a0*/  FADD.FTZ R13, R63, R12 ;  /* 0x0000000c3f0d7221 */ /* 0x002fce0000010000 */
[----:B------:R-:W1:Y:S01]  /*50b0*/  MUFU.EX2 R70, R70 ;  /* 0x0000004600467308 */ /* 0x000e620000000800 */
[----:B--2---:R-:W-:-:S07]  /*50c0*/  FADD.FTZ R12, R66, R13 ;  /* 0x0000000d420c7221 */ /* 0x004fce0000010000 */
[----:B------:R-:W-:Y:S01]  /*50d0*/  MUFU.EX2 R40, R40 ;  /* 0x0000002800287308 */ /* 0x000fe20000000800 */
[----:B0-----:R-:W-:-:S07]  /*50e0*/  FADD.FTZ R13, R67, R12 ;  /* 0x0000000c430d7221 */ /* 0x001fce0000010000 */
[----:B------:R-:W0:Y:S01]  /*50f0*/  MUFU.EX2 R41, R41 ;  /* 0x0000002900297308 */ /* 0x000e220000000800 */
[C---:B-1----:R-:W-:Y:S01]  /*5100*/  FADD.FTZ R13, R70.reuse, R13 ;  /* 0x0000000d460d7221 */ /* 0x042fe20000010000 */
[----:B------:R-:W-:-:S04]  /*5110*/  F2FP.SATFINITE.E4M3.F32.PACK_AB_MERGE_C R67, R70, R67, RZ ;  /* 0x000000434643723e */ /* 0x000fc800048070ff */
[----:B------:R-:W-:Y:S02]  /*5120*/  F2FP.SATFINITE.E4M3.F32.PACK_AB_MERGE_C R147, R66, R63, R67 ;  /* 0x0000003f4293723e */ /* 0x000fe40004807043 */
[----:B------:R-:W1:Y:S08]  /*5130*/  MUFU.EX2 R42, R42 ;  /* 0x0000002a002a7308 */ /* 0x000e700000000800 */
[----:B------:R-:W2:Y:S01]  /*5140*/  MUFU.EX2 R9, R43 ;  /* 0x0000002b00097308 */ /* 0x000ea20000000800 */
[----:B0-----:R-:W-:Y:S01]  /*5150*/  F2FP.SATFINITE.E4M3.F32.PACK_AB_MERGE_C R140, R41, R40, R14 ;  /* 0x00000028298c723e */ /* 0x001fe2000480700e */
[----:B------:R-:W-:-:S04]  /*5160*/  FADD.FTZ R40, R40, R23 ;  /* 0x0000001728287221 */ /* 0x000fc80000010000 */
[----:B------:R-:W-:Y:S02]  /*5170*/  FADD.FTZ R41, R41, R40 ;  /* 0x0000002829297221 */ /* 0x000fe40000010000 */
[----:B------:R-:W0:Y:S01]  /*5180*/  MUFU.EX2 R10, R10 ;  /* 0x0000000a000a7308 */ /* 0x000e220000000800 */
[----:B-1----:R-:W-:Y:S01]  /*5190*/  FADD.FTZ R12, R42, R13 ;  /* 0x0000000d2a0c7221 */ /* 0x002fe20000010000 */
[----:B------:R-:W-:-:S04]  /*51a0*/  FADD.FTZ R44, R44, R41 ;  /* 0x000000292c2c7221 */ /* 0x000fc80000010000 */
[----:B------:R-:W-:Y:S02]  /*51b0*/  FADD.FTZ R45, R45, R44 ;  /* 0x0000002c2d2d7221 */ /* 0x000fe40000010000 */
[----:B------:R-:W-:Y:S01]  /*51c0*/  MUFU.EX2 R52, R52 ;  /* 0x0000003400347308 */ /* 0x000fe20000000800 */
[----:B--2---:R-:W-:-:S07]  /*51d0*/  FADD.FTZ R13, R9, R12 ;  /* 0x0000000c090d7221 */ /* 0x004fce0000010000 */
[----:B------:R-:W1:Y:S01]  /*51e0*/  MUFU.EX2 R53, R53 ;  /* 0x0000003500357308 */ /* 0x000e620000000800 */
[----:B0-----:R-:W-:-:S07]  /*51f0*/  FADD.FTZ R12, R10, R13 ;  /* 0x0000000d0a0c7221 */ /* 0x001fce0000010000 */
[----:B------:R-:W0:Y:S08]  /*5200*/  MUFU.EX2 R11, R47 ;  /* 0x0000002f000b7308 */ /* 0x000e300000000800 */
[----:B------:R-:W-:Y:S01]  /*5210*/  MUFU.EX2 R48, R48 ;  /* 0x0000003000307308 */ /* 0x000fe20000000800 */
[----:B-1----:R-:W-:-:S07]  /*5220*/  F2FP.SATFINITE.E4M3.F32.PACK_AB_MERGE_C R14, R53, R52, RZ ;  /* 0x00000034350e723e */ /* 0x002fce00048070ff */
[----:B------:R-:W1:Y:S01]  /*5230*/  MUFU.EX2 R49, R49 ;  /* 0x0000003100317308 */ /* 0x000e620000000800 */
[C---:B0-----:R-:W-:Y:S01]  /*5240*/  F2FP.SATFINITE.E4M3.F32.PACK_AB_MERGE_C R13, R11.reuse, R10, RZ ;  /* 0x0000000a0b0d723e */ /* 0x041fe200048070ff */
[----:B------:R-:W-:-:S03]  /*5250*/  FADD.FTZ R11, R11, R12 ;  /* 0x0000000c0b0b7221 */ /* 0x000fc60000010000 */
[----:B------:R-:W-:-:S03]  /*5260*/  F2FP.SATFINITE.E4M3.F32.PACK_AB_MERGE_C R141, R9, R42, R13 ;  /* 0x0000002a098d723e */ /* 0x000fc6000480700d */
[----:B------:R-:W0:Y:S08]  /*5270*/  MUFU.EX2 R6, R6 ;  /* 0x0000000600067308 */ /* 0x000e300000000800 */
[----:B------:R-:W2:Y:S01]  /*5280*/  MUFU.EX2 R7, R7 ;  /* 0x0000000700077308 */ /* 0x000ea20000000800 */
[----:B-1----:R-:W-:Y:S01]  /*5290*/  F2FP.SATFINITE.E4M3.F32.PACK_AB_MERGE_C R142, R49, R48, R14 ;  /* 0x00000030318e723e */ /* 0x002fe2000480700e */
[----:B------:R-:W-:-:S04]  /*52a0*/  FADD.FTZ R48, R48, R45 ;  /* 0x0000002d30307221 */ /* 0x000fc80000010000 */
[----:B------:R-:W-:Y:S02]  /*52b0*/  FADD.FTZ R49, R49, R48 ;  /* 0x0000003031317221 */ /* 0x000fe40000010000 */
[----:B------:R-:W1:Y:S01]  /*52c0*/  MUFU.EX2 R54, R54 ;  /* 0x0000003600367308 */ /* 0x000e620000000800 */
[----:B0-----:R-:W-:Y:S01]  /*52d0*/  FADD.FTZ R10, R6, R11 ;  /* 0x0000000b060a7221 */ /* 0x001fe20000010000 */
[----:B------:R-:W-:-:S04]  /*52e0*/  FADD.FTZ R52, R52, R49 ;  /* 0x0000003134347221 */ /* 0x000fc80000010000 */
[----:B------:R-:W-:Y:S02]  /*52f0*/  FADD.FTZ R53, R53, R52 ;  /* 0x0000003435357221 */ /* 0x000fe40000010000 */
[----:B------:R-:W-:Y:S01]  /*5300*/  MUFU.EX2 R28, R28 ;  /* 0x0000001c001c7308 */ /* 0x000fe20000000800 */
[----:B--2---:R-:W-:-:S07]  /*5310*/  FADD.FTZ R11, R7, R10 ;  /* 0x0000000a070b7221 */ /* 0x004fce0000010000 */
[----:B------:R-:W0:Y:S01]  /*5320*/  MUFU.EX2 R29, R29 ;  /* 0x0000001d001d7308 */ /* 0x000e220000000800 */
[----:B-1----:R-:W-:-:S07]  /*5330*/  FADD.FTZ R10, R54, R11 ;  /* 0x0000000b360a7221 */ /* 0x002fce0000010000 */
[----:B------:R-:W1:Y:S08]  /*5340*/  MUFU.EX2 R55, R55 ;  /* 0x0000003700377308 */ /* 0x000e700000000800 */
[----:B------:R-:W-:Y:S01]  /*5350*/  MUFU.EX2 R24, R24 ;  /* 0x0000001800187308 */ /* 0x000fe20000000800 */
[----:B0-----:R-:W-:-:S07]  /*5360*/  F2FP.SATFINITE.E4M3.F32.PACK_AB_MERGE_C R12, R29, R28, RZ ;  /* 0x0000001c1d0c723e */ /* 0x001fce00048070ff */
[----:B------:R-:W0:Y:S01]  /*5370*/  MUFU.EX2 R25, R25 ;  /* 0x0000001900197308 */ /* 0x000e220000000800 */
[C---:B-1----:R-:W-:Y:S01]  /*5380*/  F2FP.SATFINITE.E4M3.F32.PACK_AB_MERGE_C R54, R55.reuse, R54, RZ ;  /* 0x000000363736723e */ /* 0x042fe200048070ff */
[----:B------:R-:W-:-:S03]  /*5390*/  FADD.FTZ R55, R55, R10 ;  /* 0x0000000a37377221 */ /* 0x000fc60000010000 */
[----:B------:R-:W-:-:S03]  /*53a0*/  F2FP.SATFINITE.E4M3.F32.PACK_AB_MERGE_C R143, R7, R6, R54 ;  /* 0x00000006078f723e */ /* 0x000fc60004807036 */
        /* <DEDUP_REMOVED lines=27> */
[----:B------:R-:W-:-:S06]  /*5560*/  FADD.FTZ R36, R36, R33 ;  /* 0x0000002124247221 */ /* 0x000fcc0000010000 */
[----:B------:R-:W0:Y:S01]  /*5570*/  MUFU.EX2 R37, R37 ;  /* 0x0000002500257308 */ /* 0x000e220000000800 */
[----:B--2---:R-:W-:-:S04]  /*5580*/  FADD.FTZ R7, R35, R6 ;  /* 0x0000000623077221 */ /* 0x004fc80000010000 */
[----:B-1----:R-:W-:Y:S01]  /*5590*/  FADD.FTZ R6, R38, R7 ;  /* 0x0000000726067221 */ /* 0x002fe20000010000 */
[----:B------:R-:W-:Y:S01]  /*55a0*/  FADD.FTZ R7, R69, R36 ;  /* 0x0000002445077221 */ /* 0x000fe20000010000 */
[C---:B0-----:R-:W-:Y:S02]  /*55b0*/  F2FP.SATFINITE.E4M3.F32.PACK_AB_MERGE_C R9, R37.reuse, R38, RZ ;  /* 0x000000262509723e */ /* 0x041fe400048070ff */
[----:B------:R-:W-:Y:S02]  /*55c0*/  FADD.FTZ R6, R37, R6 ;  /* 0x0000000625067221 */ /* 0x000fe40000010000 */
[----:B------:R-:W-:Y:S01]  /*55d0*/  F2FP.SATFINITE.E4M3.F32.PACK_AB_MERGE_C R139, R35, R34, R9 ;  /* 0x00000022238b723e */ /* 0x000fe20004807009 */
[----:B------:R-:W-:Y:S01]  /*55e0*/  VIADD R9, R22, 0xfffffffe ;  /* 0xfffffffe16097836 */ /* 0x000fe20000000000 */
[----:B------:R-:W-:Y:S06]  /*55f0*/  @P1 BRA `(.L_x_669) ;  /* 0x0000000000441947 */ /* 0x000fec0003800000 */
        /* <DEDUP_REMOVED lines=10> */
.L_x_670:
[----:B------:R-:W-:-:S11]  /*56a0*/  UISETP.NE.AND UP2, UPT, UR5, 0x1, UPT ;  /* 0x000000010500788c */ /* 0x000fd6000bf45270 */
[----:B------:R-:W-:Y:S02]  /*56b0*/  @UP2 ULDC.64 UR12, c[0x0][0x9e8] ;  /* 0x00027a00000c2ab9 */ /* 0x000fe40000000a00 */
[----:B------:R-:W-:-:S04]  /*56c0*/  UIMAD.WIDE.U32 UR10, UR7, UR12, URZ ;  /* 0x0000000c070a72a5 */ /* 0x000fc8000f8e003f */
[----:B------:R-:W-:-:S12]  /*56d0*/  @UP2 USHF.R.U32.HI UR7, URZ, UR13, UR11 ;  /* 0x0000000d3f072299 */ /* 0x000fd8000801160b */
.L_x_671:
[----:B------:R-:W-:-:S04]  /*56e0*/  UIMAD UR5, UR7, UR5, UR5 ;  /* 0x00000005070572a4 */ /* 0x000fc8000f8e0205 */
[----:B------:R-:W-:-:S04]  /*56f0*/  UISETP.LT.AND UP2, UPT, UR4, UR5, UPT ;  /* 0x000000050400728c */ /* 0x000fc8000bf41270 */
[----:B------:R-:W-:-:S12]  /*5700*/  USEL UR4, UR4, UR5, UP2 ;  /* 0x0000000504047287 */ /* 0x000fd80009000000 */
.L_x_669:
[----:B------:R-:W-:Y:S01]  /*5710*/  UIMAD.WIDE UR10, UR4, 0x66666667, URZ ;  /* 0x66666667040a78a5 */ /* 0x000fe2000f8e023f */
[----:B------:R-:W0:Y:S01]  /*5720*/  S2UR UR5, SR_CgaCtaId ;  /* 0x00000000000579c3 */ /* 0x000e220000008800 */
[----:B------:R-:W-:Y:S01]  /*5730*/  UMOV UR7, URZ ;  /* 0x0000003f00077c82 */ /* 0x000fe20008000000 */
[----:B------:R-:W-:Y:S01]  /*5740*/  CS2R R24, SRZ ;  /* 0x0000000000187805 */ /* 0x000fe2000001ff00 */
[----:B------:R-:W-:Y:S01]  /*5750*/  USHF.R.U32.HI UR4, URZ, 0x1f, UR11 ;  /* 0x0000001f3f047899 */ /* 0x000fe2000801160b */
[----:B------:R-:W-:Y:S02]  /*5760*/  CS2R R26, SRZ ;  /* 0x00000000001a7805 */ /* 0x000fe4000001ff00 */
[----:B------:R-:W-:Y:S02]  /*5770*/  CS2R R28, SRZ ;  /* 0x00000000001c7805 */ /* 0x000fe4000001ff00 */
[----:B------:R-:W-:Y:S01]  /*5780*/  CS2R R30, SRZ ;  /* 0x00000000001e7805 */ /* 0x000fe2000001ff00 */
[----:B------:R-:W-:Y:S01]  /*5790*/  ULEA.HI.SX32 UR4, UR11, UR4, 0x1a ;  /* 0x000000040b047291 */ /* 0x000fe2000f8fd23f */
[----:B------:R-:W-:-:S02]  /*57a0*/  CS2R R32, SRZ ;  /* 0x0000000000207805 */ /* 0x000fc4000001ff00 */
[----:B------:R-:W-:Y:S02]  /*57b0*/  CS2R R34, SRZ ;  /* 0x0000000000227805 */ /* 0x000fe4000001ff00 */
[----:B------:R-:W-:Y:S01]  /*57c0*/  CS2R R36, SRZ ;  /* 0x0000000000247805 */ /* 0x000fe2000001ff00 */
[----:B------:R-:W-:Y:S01]  /*57d0*/  UISETP.LT.AND UP2, UPT, UR46, UR4, UPT ;  /* 0x000000042e00728c */ /* 0x000fe2000bf41270 */
[----:B------:R-:W-:Y:S02]  /*57e0*/  CS2R R38, SRZ ;  /* 0x0000000000267805 */ /* 0x000fe4000001ff00 */
[----:B------:R-:W-:Y:S02]  /*57f0*/  CS2R R40, SRZ ;  /* 0x0000000000287805 */ /* 0x000fe4000001ff00 */
[----:B------:R-:W-:Y:S01]  /*5800*/  CS2R R42, SRZ ;  /* 0x00000000002a7805 */ /* 0x000fe2000001ff00 */
[----:B------:R-:W-:Y:S01]  /*5810*/  USEL UR22, UR46, UR4, !UP2 ;  /* 0x000000042e167287 */ /* 0x000fe2000d000000 */
[----:B------:R-:W-:-:S02]  /*5820*/  CS2R R44, SRZ ;  /* 0x00000000002c7805 */ /* 0x000fc4000001ff00 */
[----:B------:R-:W-:Y:S01]  /*5830*/  CS2R R46, SRZ ;  /* 0x00000000002e7805 */ /* 0x000fe2000001ff00 */
[----:B------:R-:W-:Y:S01]  /*5840*/  UMOV UR4, URZ ;  /* 0x0000003f00047c82 */ /* 0x000fe20008000000 */
[----:B------:R-:W-:Y:S02]  /*5850*/  CS2R R48, SRZ ;  /* 0x0000000000307805 */ /* 0x000fe4000001ff00 */
[----:B------:R-:W-:Y:S02]  /*5860*/  CS2R R50, SRZ ;  /* 0x0000000000327805 */ /* 0x000fe4000001ff00 */
[----:B------:R-:W-:Y:S02]  /*5870*/  ISETP.GE.AND P1, PT, R9, UR22, PT ;  /* 0x0000001609007c0c */ /* 0x000fe4000bf26270 */
[----:B------:R-:W-:Y:S02]  /*5880*/  CS2R R52, SRZ ;  /* 0x0000000000347805 */ /* 0x000fe4000001ff00 */
[----:B------:R-:W-:-:S09]  /*5890*/  CS2R R54, SRZ ;  /* 0x0000000000367805 */ /* 0x000fd2000001ff00 */
[----:B0-----:R-:W-:Y:S05]  /*58a0*/  @!P1 BRA `(.L_x_672) ;  /* 0x0000004000189947 */ /* 0x001fea0003800000 */
        /* <DEDUP_REMOVED lines=17> */
[----:B------:R-:W-:Y:S01]  /*59c0*/  UMOV UR23, URZ ;  /* 0x0000003f00177c82 */ /* 0x000fe20008000000 */
[----:B------:R-:W-:Y:S01]  /*59d0*/  ULDC UR16, c[0x0][0x9e4] ;  /* 0x0002790000107ab9 */ /* 0x000fe20000000800 */
[----:B------:R-:W-:Y:S01]  /*59e0*/  ULDC UR17, c[0x0][0x288] ;  /* 0x0000a20000117ab9 */ /* 0x000fe20000000800 */
[----:B------:R-:W-:Y:S01]  /*59f0*/  ULDC UR19, c[0x0][0x2f0] ;  /* 0x0000bc0000137ab9 */ /* 0x000fe20000000800 */
[----:B------:R-:W-:-:S05]  /*5a00*/  ULDC UR18, c[0x0][0x9e0] ;  /* 0x0002780000127ab9 */ /* 0x000fca0000000800 */
.L_x_690:
[----:B------:R-:W-:-:S04]  /*5a10*/  UIADD3 UR4, UR23, 0x1, URZ ;  /* 0x0000000117047890 */ /* 0x000fc8000fffe03f */
[----:B------:R-:W-:-:S04]  /*5a20*/  UISETP.NE.AND UP2, UPT, UR4, 0x2, UPT ;  /* 0x000000020400788c */ /* 0x000fc8000bf45270 */
[----:B------:R-:W-:Y:S02]  /*5a30*/  USEL UR10, URZ, 0x1, UP2 ;  /* 0x000000013f0a7887 */ /* 0x000fe40009000000 */
[----:B------:R-:W-:Y:S02]  /*5a40*/  USEL UR7, UR4, URZ, UP2 ;  /* 0x0000003f04077287 */ /* 0x000fe40009000000 */
[----:B------:R-:W-:Y:S01]  /*5a50*/  ULOP3.LUT UR4, UR24, UR10, URZ, 0x3c, !UPT ;  /* 0x0000000a18047292 */ /* 0x000fe2000f8e3c3f */
[----:B------:R-:W-:Y:S11]  /*5a60*/  @!P0 BRA `(.L_x_673) ;  /* 0x0000000000048947 */ /* 0x000ff60003800000 */
[----:B------:R-:W-:Y:S01]  /*5a70*/  BPT.TRAP 0x1 ;  /* 0x000000040000795c */ /* 0x000fe20000300000 */
.L_x_673:
[----:B------:R-:W-:Y:S01]  /*5a80*/  ULEA UR21, UR7, UR47, 0x3 ;  /* 0x0000002f07157291 */ /* 0x000fe2000f8e183f */
[----:B------:R-:W-:-:S05]  /*5a90*/  IMAD.U32 R10, RZ, RZ, UR4 ;  /* 0x00000004ff0a7e24 */ /* 0x000fca000f8e00ff */
[----:B------:R-:W-:-:S04]  /*5aa0*/  SHF.L.U32 R10, R10, 0x1f, RZ ;  /* 0x0000001f0a0a7819 */ /* 0x000fc800000006ff */
[----:B------:R0:W1:Y:S01]  /*5ab0*/  SYNCS.PHASECHK.TRANS64.TRYWAIT P1, [UR21+0x12430], R10 ;  /* 0x0124300aff0075a7 */ /* 0x0000620008020155 */
[----:B------:R-:W-:Y:S05]  /*5ac0*/  @!P0 BRA `(.L_x_674) ;  /* 0x0000000000048947 */ /* 0x000fea0003800000 */
[----:B------:R-:W-:Y:S01]  /*5ad0*/  BPT.TRAP 0x1 ;  /* 0x000000040000795c */ /* 0x000fe20000300000 */
.L_x_674:
[----:B-1----:R-:W-:Y:S05]  /*5ae0*/  @P1 BRA `(.L_x_675) ;  /* 0x0000000000081947 */ /* 0x002fea0003800000 */
[----:B------:R-:W1:Y:S02]  /*5af0*/  SYNCS.PHASECHK.TRANS64.TRYWAIT P1, [UR21+0x12430], R10 ;  /* 0x0124300aff0075a7 */ /* 0x000e640008020155 */
[----:B-1----:R-:W-:Y:S05]  /*5b00*/  @!P1 BRA `(.L_x_676) ;  /* 0x000000f800249947 */ /* 0x002fea0003800000 */
.L_x_675:
[----:B------:R-:W-:Y:S01]  /*5b10*/  UIMAD UR25, UR7, 0x280, UR6 ;  /* 0x00000280071978a4 */ /* 0x000fe2000f8e0206 */
[----:B------:R-:W-:Y:S01]  /*5b20*/  WARPGROUP.ARRIVE ;  /* 0x00000000000079c5 */ /* 0x000fe20000000000 */
[----:B------:R-:W-:Y:S01]  /*5b30*/  UMOV UR39, 0x80000020 ;  /* 0x8000002000277882 */ /* 0x000fe20000000000 */
[----:B------:R-:W-:Y:S01]  /*5b40*/  UMOV UR12, UR36 ;  /* 0x00000024000c7c82 */ /* 0x000fe20008000000 */
[----:B------:R-:W-:Y:S02]  /*5b50*/  UIADD3 UR10, UR25, 0x80, URZ ;  /* 0x00000080190a7890 */ /* 0x000fe4000fffe03f */
[----:B------:R-:W-:Y:S02]  /*5b60*/  UIADD3 UR14, UR25, 0x100, URZ ;  /* 0x00000100190e7890 */ /* 0x000fe4000fffe03f */
[----:B------:R-:W-:Y:S01]  /*5b70*/  UMOV UR38, UR25 ;  /* 0x0000001900267c82 */ /* 0x000fe20008000000 */
[----:B------:R-:W-:Y:S01]  /*5b80*/  UMOV UR13, UR37 ;  /* 0x00000025000d7c82 */ /* 0x000fe20008000000 */
[----:B------:R-:W-:Y:S01]  /*5b90*/  QGMMA.64x32x32.F32.E4M3.E4M3 R120, gdesc[UR36], RZ, !UPT, gsb0 ;  /* 0x00600000247879f3 */ /* 0x000fe2000c0008ff */
[----:B------:R-:W-:Y:S01]  /*5ba0*/  UMOV UR38, UR10 ;  /* 0x0000000a00267c82 */ /* 0x000fe20008000000 */
[----:B------:R-:W-:Y:S01]  /*5bb0*/  UMOV UR39, 0x80000020 ;  /* 0x8000002000277882 */ /* 0x000fe20000000000 */
[----:B------:R-:W-:Y:S01]  /*5bc0*/  UMOV UR15, 0x80000020 ;  /* 0x80000020000f7882 */ /* 0x000fe20000000000 */
[----:B------:R-:W-:-:S02]  /*5bd0*/  UIADD3 UR11, UR25, 0x180, URZ ;  /* 0x00000180190b7890 */ /* 0x000fc4000fffe03f */
[----:B------:R-:W-:Y:S02]  /*5be0*/  UIADD3 UR10, UR25, 0x200, URZ ;  /* 0x00000200190a7890 */ /* 0x000fe4000fffe03f */
[----:B------:R-:W-:Y:S02]  /*5bf0*/  UIADD3 UR26, UR25, 0x102, URZ ;  /* 0x00000102191a7890 */ /* 0x000fe4000fffe03f */
[----:B------:R-:W-:Y:S01]  /*5c00*/  UIADD3 UR27, UR25, 0x182, URZ ;  /* 0x00000182191b7890 */ /* 0x000fe2000fffe03f */
        /* <DEDUP_REMOVED lines=18> */
[----:B------:R-:W-:Y:S02]  /*5d30*/  UIADD3 UR10, UR25, 0x2, URZ ;  /* 0x00000002190a7890 */ /* 0x000fe4000fffe03f */
[----:B------:R-:W-:Y:S01]  /*5d40*/  UIADD3 UR25, UR25, 0x202, URZ ;  /* 0x0000020219197890 */ /* 0x000fe2000fffe03f */
        /* <DEDUP_REMOVED lines=8> */
[----:B------:R-:W-:Y:S01]  /*5dd0*/  UMOV UR14, UR26 ;  /* 0x0000001a000e7c82 */ /* 0x000fe20008000000 */
        /* <DEDUP_REMOVED lines=19> */
.L_x_677:
[----:B------:R-:W-:Y:S01]  /*5f10*/  ULEA UR13, UR23, UR47, 0x3 ;  /* 0x0000002f170d7291 */ /* 0x000fe2000f8e183f */
[----:B01----:R-:W-:-:S05]  /*5f20*/  IMAD.U32 R10, RZ, RZ, UR24 ;  /* 0x00000018ff0a7e24 */ /* 0x003fca000f8e00ff */
[----:B------:R-:W-:-:S04]  /*5f30*/  SHF.L.U32 R10, R10, 0x1f, RZ ;  /* 0x0000001f0a0a7819 */ /* 0x000fc800000006ff */
[----:B------:R0:W1:Y:S01]  /*5f40*/  SYNCS.PHASECHK.TRANS64.TRYWAIT P1, [UR13+0x12450], R10 ;  /* 0x0124500aff0075a7 */ /* 0x000062000802014d */
[----:B------:R-:W-:Y:S05]  /*5f50*/  @!P0 BRA `(.L_x_678) ;  /* 0x0000000000048947 */ /* 0x000fea0003800000 */
[----:B------:R-:W-:Y:S01]  /*5f60*/  BPT.TRAP 0x1 ;  /* 0x000000040000795c */ /* 0x000fe20000300000 */
.L_x_678:
[----:B-1----:R-:W-:Y:S05]  /*5f70*/  @P1 BRA `(.L_x_679) ;  /* 0x0000000000081947 */ /* 0x002fea0003800000 */
[----:B------:R-:W1:Y:S02]  /*5f80*/  SYNCS.PHASECHK.TRANS64.TRYWAIT P1, [UR13+0x12450], R10 ;  /* 0x0124500aff0075a7 */ /* 0x000e64000802014d */
[----:B-1----:R-:W-:Y:S05]  /*5f90*/  @!P1 BRA `(.L_x_680) ;  /* 0x000000f400189947 */ /* 0x002fea0003800000 */
.L_x_679:
[----:B------:R-:W-:Y:S01]  /*5fa0*/  UIADD3 UR10, UR47, 0x200, URZ ;  /* 0x000002002f0a7890 */ /* 0x000fe2000fffe03f */
[----:B------:R-:W-:Y:S01]  /*5fb0*/  WARPGROUP.ARRIVE ;  /* 0x00000000000079c5 */ /* 0x000fe20000000000 */
[----:B------:R-:W-:Y:S01]  /*5fc0*/  UMOV UR11, 0xc0000010 ;  /* 0xc0000010000b7882 */ /* 0x000fe20000000000 */
[----:B------:R-:W-:Y:S01]  /*5fd0*/  PLOP3.LUT P1, PT, PT, PT, UP0, 0x80, 0x0 ;  /* 0x000000000000781c */ /* 0x000fe20003f2f008 */
[----:B------:R-:W-:Y:S01]  /*5fe0*/  USHF.R.U32.HI UR10, URZ, 0x4, UR10 ;  /* 0x000000043f0a7899 */ /* 0x000fe2000801160a */
[----:B------:R-:W-:Y:S01]  /*5ff0*/  PLOP3.LUT P2, PT, PT, PT, UP0, 0x80, 0x0 ;  /* 0x000000000000781c */ /* 0x000fe20003f4f008 */
[----:B------:R-:W-:Y:S01]  /*6000*/  IMAD.MOV.U32 R15, RZ, RZ, R0 ;  /* 0x000000ffff0f7224 */ /* 0x000fe200078e0000 */
[----:B------:R-:W-:Y:S01]  /*6010*/  ISETP.NE.AND P3, PT, R2, RZ, PT ;  /* 0x000000ff0200720c */ /* 0x000fe20003f65270 */
[----:B------:R-:W-:Y:S01]  /*6020*/  ULOP3.LUT UR10, UR10, 0x3fff, URZ, 0xc0, !UPT ;  /* 0x00003fff0a0a7892 */ /* 0x000fe2000f8ec03f */
[----:B01----:R-:W-:Y:S02]  /*6030*/  IMAD.U32 R10, RZ, RZ, UR21 ;  /* 0x00000015ff0a7e24 */ /* 0x003fe4000f8e00ff */
[----:B------:R-:W-:Y:S01]  /*6040*/  IMAD R19, R9, -0xa0, RZ ;  /* 0xffffff6009137824 */ /* 0x000fe200078e02ff */
[----:B------:R-:W-:-:S03]  /*6050*/  ULOP3.LUT UR10, UR10, 0x10000, URZ, 0xfc, !UPT ;  /* 0x000100000a0a7892 */ /* 0x000fc6000f8efc3f */
[----:B------:R-:W-:Y:S01]  /*6060*/  VIADD R12, R19, 0x1 ;  /* 0x00000001130c7836 */ /* 0x000fe20000000000 */
[----:B------:R-:W-:-:S04]  /*6070*/  UIMAD UR12, UR23, 0x280, UR10 ;  /* 0x00000280170c78a4 */ /* 0x000fc8000f8e020a */
[----:B------:R-:W-:-:S03]  /*6080*/  @!P3 VIADD R10, R10, 0x12440 ;  /* 0x000124400a0ab836 */ /* 0x000fc60000000000 */
[----:B------:R-:W-:Y:S02]  /*6090*/  UMOV UR10, UR12 ;  /* 0x0000000c000a7c82 */ /* 0x000fe40008000000 */
[----:B------:R-:W-:Y:S01]  /*60a0*/  QGMMA.64x64x32.F32.E4M3.E4M3 R24, R152, gdesc[UR8], R24, gsb0 ;  /* 0x00e0000898187df3 */ /* 0x000fe20008000818 */
[----:B------:R-:W-:Y:S01]  /*60b0*/  UIADD3 UR10, UR12, 0x80, URZ ;  /* 0x000000800c0a7890 */ /* 0x000fe2000fffe03f */
[----:B------:R-:W-:Y:S01]  /*60c0*/  @!P3 PRMT R10, RZ, 0x654, R10 ;  /* 0x00000654ff0ab816 */ /* 0x000fe2000000000a */
[----:B------:R-:W-:Y:S01]  /*60d0*/  UMOV UR11, 0xc0000010 ;  /* 0xc0000010000b7882 */ /* 0x000fe20000000000 */
[----:B------:R-:W-:Y:S02]  /*60e0*/  WARPGROUP.DEPBAR.LE gsb0, 0x0 ;  /* 0x00008000000079c5 */ /* 0x000fe40000010000 */
[----:B------:R-:W-:-:S06]  /*60f0*/  WARPGROUP.ARRIVE ;  /* 0x00000000000079c5 */ /* 0x000fcc0000000000 */
[----:B------:R-:W-:Y:S01]  /*6100*/  QGMMA.64x64x32.F32.E4M3.E4M3 R24, R148, gdesc[UR8], R24, gsb0 ;  /* 0x00e0000894187df3 */ /* 0x000fe20008000818 */
[----:B------:R-:W-:Y:S01]  /*6110*/  UIADD3 UR10, UR12, 0x100, URZ ;  /* 0x000001000c0a7890 */ /* 0x000fe2000fffe03f */
        /* <DEDUP_REMOVED lines=14> */
[----:B------:R-:W-:Y:S02]  /*6200*/  @UP0 ULDC UR10, c[0x0][0x44c] ;  /* 0x00011300000a0ab9 */ /* 0x000fe40000000800 */
[----:B------:R-:W-:Y:S01]  /*6210*/  @P1 IMAD.HI.U32 R11, R0, UR10, RZ ;  /* 0x0000000a000b1c27 */ /* 0x000fe2000f8e00ff */
[----:B------:R-:W-:Y:S01]  /*6220*/  @UP0 ULDC UR10, c[0x0][0x450] ;  /* 0x00011400000a0ab9 */ /* 0x000fe20000000800 */
[----:B------:R-:W-:-:S03]  /*6230*/  PLOP3.LUT P1, PT, PT, PT, UP1, 0x40, 0x0 ;  /* 0x000000000000781c */ /* 0x000fc60003f2e818 */
[----:B------:R-:W-:Y:S01]  /*6240*/  @P2 SHF.R.U32.HI R15, RZ, UR10, R11 ;  /* 0x0000000aff0f2c19 */ /* 0x000fe2000801160b */
[----:B------:R-:W-:-:S04]  /*6250*/  IMAD R11, R3, -0x2, R12 ;  /* 0xfffffffe030b7824 */ /* 0x000fc800078e020c */
[----:B------:R-:W0:Y:S01]  /*6260*/  SHFL.IDX PT, R21, R15, RZ, 0x1c1f ;  /* 0x001c1fff0f157589 */ /* 0x000e2200000e0000 */
[----:B------:R-:W-:Y:S02]  /*6270*/  WARPGROUP.DEPBAR.LE gsb0, 0x0 ;  /* 0x00008000000079c5 */ /* 0x000fe40000010000 */
[----:B------:R1:W-:Y:S02]  /*6280*/  @!P3 SYNCS.ARRIVE.TRANS64.RED.A1T0 RZ, [R10+URZ], RZ ;  /* 0x000000ff0affb9a7 */ /* 0x0003e4000810043f */
[----:B-1----:R-:W-:-:S04]  /*6290*/  IMAD R10, R18, UR19, R11 ;  /* 0x00000013120a7c24 */ /* 0x002fc8000f8e020b */
[----:B------:R-:W-:-:S04]  /*62a0*/  VIADD R10, R10, -UR17 ;  /* 0x800000110a0a7c36 */ /* 0x000fc80008000000 */
[C---:B------:R-:W-:Y:S02]  /*62b0*/  VIADD R14, R10.reuse, UR18 ;  /* 0x000000120a0e7c36 */ /* 0x040fe40008000000 */
[----:B------:R-:W-:Y:S02]  /*62c0*/  VIADD R13, R10, UR20 ;  /* 0x000000140a0d7c36 */ /* 0x000fe40008000000 */
[----:B------:R-:W-:Y:S02]  /*62d0*/  VIADD R10, R11, 0xffffffff ;  /* 0xffffffff0b0a7836 */ /* 0x000fe40000000000 */
[--C-:B0-----:R-:W-:Y:S02]  /*62e0*/  IMAD.IADD R12, R14, 0x1, R21.reuse ;  /* 0x000000010e0c7824 */ /* 0x101fe400078e0215 */
[----:B------:R-:W-:Y:S01]  /*62f0*/  IMAD.IADD R11, R13, 0x1, R21 ;  /* 0x000000010d0b7824 */ /* 0x000fe200078e0215 */
[----:B------:R-:W-:Y:S06]  /*6300*/  @P1 BRA `(.L_x_681) ;  /* 0x0000000000581947 */ /* 0x000fec0003800000 */
[----:B------:R-:W-:Y:S01]  /*6310*/  IMAD R20, R18, UR19, R21 ;  /* 0x0000001312147c24 */ /* 0x000fe2000f8e0215 */
[----:B------:R-:W-:Y:S03]  /*6320*/  BSSY B0, `(.L_x_682) ;  /* 0x0000011000007945 */ /* 0x000fe60003800000 */
[----:B------:R-:W-:-:S05]  /*6330*/  VIADD R23, R20, -UR17 ;  /* 0x8000001114177c36 */ /* 0x000fca0008000000 */
[----:B------:R-:W-:-:S13]  /*6340*/  ISETP.GT.AND P1, PT, R23, -0x1, PT ;  /* 0xffffffff1700780c */ /* 0x000fda0003f24270 */
[----:B------:R-:W-:Y:S05]  /*6350*/  @P1 BRA `(.L_x_683) ;  /* 0x0000000000201947 */ /* 0x000fea0003800000 */
[----:B------:R-:W-:Y:S01]  /*6360*/  IMAD.U32 R22, RZ, RZ, UR16 ;  /* 0x00000010ff167e24 */ /* 0x000fe2000f8e00ff */
[----:B------:R-:W-:-:S04]  /*6370*/  LOP3.LUT R23, RZ, R23, RZ, 0x33, !PT ;  /* 0x00000017ff177212 */ /* 0x000fc800078e33ff */
[----:B------:R-:W-:-:S13]  /*6380*/  ISETP.NE.AND P1, PT, R22, 0x1, PT ;  /* 0x000000011600780c */ /* 0x000fda0003f25270 */
[----:B------:R-:W0:Y:S02]  /*6390*/  @P1 LDC.64 R20, c[0x0][0x9e8] ;  /* 0x00027a00ff141b82 */ /* 0x000e240000000a00 */
[----:B0-----:R-:W-:-:S05]  /*63a0*/  @P1 IMAD.HI.U32 R20, R23, R20, RZ ;  /* 0x0000001417141227 */ /* 0x001fca00078e00ff */
[----:B------:R-:W-:-:S04]  /*63b0*/  @P1 SHF.R.U32.HI R23, RZ, R21, R20 ;  /* 0x00000015ff171219 */ /* 0x000fc80000011614 */
[----:B------:R-:W-:Y:S01]  /*63c0*/  LOP3.LUT R23, RZ, R23, RZ, 0x33, !PT ;  /* 0x00000017ff177212 */ /* 0x000fe200078e33ff */
[----:B------:R-:W-:Y:S06]  /*63d0*/  BRA `(.L_x_684) ;  /* 0x0000000000147947 */ /* 0x000fec0003800000 */
.L_x_683:
[----:B------:R-:W-:-:S05]  /*63e0*/  IMAD.U32 R22, RZ, RZ, UR16 ;  /* 0x00000010ff167e24 */ /* 0x000fca000f8e00ff */
[----:B------:R-:W-:-:S13]  /*63f0*/  ISETP.NE.AND P1, PT, R22, 0x1, PT ;  /* 0x000000011600780c */ /* 0x000fda0003f25270 */
[----:B------:R-:W0:Y:S02]  /*6400*/  @P1 LDC.64 R20, c[0x0][0x9e8] ;  /* 0x00027a00ff141b82 */ /* 0x000e240000000a00 */
[----:B0-----:R-:W-:-:S05]  /*6410*/  @P1 IMAD.HI.U32 R20, R23, R20, RZ ;  /* 0x0000001417141227 */ /* 0x001fca00078e00ff */
[----:B------:R-:W-:-:S07]  /*6420*/  @P1 SHF.R.U32.HI R23, RZ, R21, R20 ;  /* 0x00000015ff171219 */ /* 0x000fce0000011614 */
.L_x_684:
[----:B------:R-:W-:Y:S05]  /*6430*/  BSYNC B0 ;  /* 0x0000000000007941 */ /* 0x000fea0003800000 */
.L_x_682:
[----:B------:R-:W-:-:S05]  /*6440*/  IMAD R23, R23, R22, R10 ;  /* 0x0000001617177224 */ /* 0x000fca00078e020a */
[----:B------:R-:W-:Y:S02]  /*6450*/  VIADDMNMX R12, R23, R22, R12, PT ;  /* 0x00000016170c7246 */ /* 0x000fe4000380010c */
[----:B------:R-:W-:-:S07]  /*6460*/  VIMNMX R11, R11, R23, !PT ;  /* 0x000000170b0b7248 */ /* 0x000fce0007fe0100 */
.L_x_681:
[C---:B------:R-:W-:Y:S01]  /*6470*/  ISETP.GE.AND P1, PT, R19.reuse, 0x2, PT ;  /* 0x000000021300780c */ /* 0x040fe20003f26270 */
[----:B------:R-:W0:Y:S01]  /*6480*/  SHFL.IDX PT, R15, R15, 0x1, 0x1c1f ;  /* 0x003c1f000f0f7f89 */ /* 0x000e2200000e0000 */
[C---:B------:R-:W-:Y:S02]  /*6490*/  ISETP.GE.AND P2, PT, R19.reuse, 0x9, PT ;  /* 0x000000091300780c */ /* 0x040fe40003f46270 */
[----:B------:R-:W-:Y:S02]  /*64a0*/  LOP3.LUT R16, R16, 0xdfffffff, RZ, 0xc0, !PT ;  /* 0xdfffffff10107812 */ /* 0x000fe400078ec0ff */
[----:B------:R-:W-:Y:S02]  /*64b0*/  ISETP.GE.AND P3, PT, R19, 0xa, PT ;  /* 0x0000000a1300780c */ /* 0x000fe40003f66270 */
[----:B------:R-:W-:-:S05]  /*64c0*/  LOP3.LUT R4, R4, 0xfffffffe, RZ, 0xc0, !PT ;  /* 0xfffffffe04047812 */ /* 0x000fca00078ec0ff */
[----:B------:R-:W-:Y:S02]  /*64d0*/  @P1 LOP3.LUT R16, R16, 0x20000000, RZ, 0xfc, !PT ;  /* 0x2000000010101812 */ /* 0x000fe400078efcff */
[----:B------:R-:W-:Y:S02]  /*64e0*/  ISETP.GT.AND P1, PT, R11, 0x1, !P1 ;  /* 0x000000010b00780c */ /* 0x000fe40004f24270 */
[----:B------:R-:W-:Y:S02]  /*64f0*/  LOP3.LUT R16, R16, 0xbfffffff, RZ, 0xc0, !PT ;  /* 0xbfffffff10107812 */ /* 0x000fe400078ec0ff */
[----:B------:R-:W-:Y:S02]  /*6500*/  ISETP.LT.OR P1, PT, R12, 0x2, P1 ;  /* 0x000000020c00780c */ /* 0x000fe40000f21670 */
[----:B------:R-:W-:Y:S02]  /*6510*/  @P2 LOP3.LUT R16, R16, 0x40000000, RZ, 0xfc, !PT ;  /* 0x4000000010102812 */ /* 0x000fe400078efcff */
[----:B------:R-:W-:-:S02]  /*6520*/  FSEL R121, R121, -INF , !P1 ;  /* 0xff80000079797808 */ /* 0x000fc40004800000 */
[----:B------:R-:W-:Y:S01]  /*6530*/  LOP3.LUT R16, R16, 0x7fffffff, RZ, 0xc0, !PT ;  /* 0x7fffffff10107812 */ /* 0x000fe200078ec0ff */
[----:B0-----:R-:W-:Y:S01]  /*6540*/  IMAD.IADD R14, R14, 0x1, R15 ;  /* 0x000000010e0e7824 */ /* 0x001fe200078e020f */
[C---:B------:R-:W-:Y:S02]  /*6550*/  ISETP.GT.AND P2, PT, R11.reuse, 0x8, !P2 ;  /* 0x000000080b00780c */ /* 0x040fe40005744270 */
        /* <DEDUP_REMOVED lines=34> */
[----:B------:R-:W-:Y:S02]  /*6780*/  ISETP.LT.OR P2, PT, R12, 0x21, P2 ;  /* 0x000000210c00780c */ /* 0x000fe40001741670 */
        /* <DEDUP_REMOVED lines=171> */
[----:B------:R-:W-:-:S13]  /*7240*/  ISETP.GE.AND P6, PT, R19, 0x1, PT ;  /* 0x000000011300780c */ /* 0x000fda0003fc6270 */
[----:B------:R-:W-:Y:S02]  /*7250*/  @P6 LOP3.LUT R16, R16, 0x1, RZ, 0xfc, !PT ;  /* 0x0000000110106812 */ /* 0x000fe400078efcff */
[----:B------:R-:W-:Y:S02]  /*7260*/  ISETP.GT.AND P6, PT, R11, RZ, !P6 ;  /* 0x000000ff0b00720c */ /* 0x000fe400077c4270 */
[----:B------:R-:W-:Y:S02]  /*7270*/  LOP3.LUT R16, R16, 0xefffffff, RZ, 0xc0, !PT ;  /* 0xefffffff10107812 */ /* 0x000fe400078ec0ff */
[----:B------:R-:W-:-:S04]  /*7280*/  ISETP.LT.OR P6, PT, R12, 0x1, P6 ;  /* 0x000000010c00780c */ /* 0x000fc800037c1670 */
[----:B------:R-:W-:Y:S02]  /*7290*/  FSEL R120, R120, -INF , !P6 ;  /* 0xff80000078787808 */ /* 0x000fe40007000000 */
[----:B------:R-:W-:-:S13]  /*72a0*/  ISETP.GE.AND P6, PT, R19, 0x9a, PT ;  /* 0x0000009a1300780c */ /* 0x000fda0003fc6270 */
[----:B------:R-:W-:Y:S02]  /*72b0*/  @P6 LOP3.LUT R16, R16, 0x10000000, RZ, 0xfc, !PT ;  /* 0x1000000010106812 */ /* 0x000fe400078efcff */
[----:B------:R-:W-:Y:S01]  /*72c0*/  ISETP.GT.AND P6, PT, R11, 0x99, !P6 ;  /* 0x000000990b00780c */ /* 0x000fe200077c4270 */
[----:B------:R-:W-:-:S03]  /*72d0*/  IMAD.IADD R11, R13, 0x1, R15 ;  /* 0x000000010d0b7824 */ /* 0x000fc600078e020f */
[----:B------:R-:W-:-:S04]  /*72e0*/  ISETP.LT.OR P6, PT, R12, 0x9a, P6 ;  /* 0x0000009a0c00780c */ /* 0x000fc800037c1670 */
[----:B------:R-:W-:Y:S02]  /*72f0*/  FSEL R69, R69, -INF , !P6 ;  /* 0xff80000045457808 */ /* 0x000fe40007000000 */
[----:B------:R-:W-:-:S13]  /*7300*/  PLOP3.LUT P6, PT, PT, PT, UP1, 0x40, 0x0 ;  /* 0x000000000000781c */ /* 0x000fda0003fce818 */
[----:B------:R-:W-:Y:S05]  /*7310*/  @P6 BRA `(.L_x_685) ;  /* 0x0000000000586947 */ /* 0x000fea0003800000 */
        /* <DEDUP_REMOVED lines=13> */
.L_x_687:
[----:B------:R-:W-:-:S05]  /*73f0*/  IMAD.U32 R19, RZ, RZ, UR16 ;  /* 0x00000010ff137e24 */ /* 0x000fca000f8e00ff */
[----:B------:R-:W-:-:S13]  /*7400*/  ISETP.NE.AND P6, PT, R19, 0x1, PT ;  /* 0x000000011300780c */ /* 0x000fda0003fc5270 */
[----:B------:R-:W0:Y:S02]  /*7410*/  @P6 LDC.64 R12, c[0x0][0x9e8] ;  /* 0x00027a00ff0c6b82 */ /* 0x000e240000000a00 */
[----:B0-----:R-:W-:-:S05]  /*7420*/  @P6 IMAD.HI.U32 R12, R15, R12, RZ ;  /* 0x0000000c0f0c6227 */ /* 0x001fca00078e00ff */
[----:B------:R-:W-:-:S07]  /*7430*/  @P6 SHF.R.U32.HI R15, RZ, R13, R12 ;  /* 0x0000000dff0f6219 */ /* 0x000fce000001160c */
.L_x_688:
[----:B------:R-:W-:Y:S05]  /*7440*/  BSYNC B0 ;  /* 0x0000000000007941 */ /* 0x000fea0003800000 */
.L_x_686:
[----:B------:R-:W-:-:S05]  /*7450*/  IMAD R10, R15, R19, R10 ;  /* 0x000000130f0a7224 */ /* 0x000fca00078e020a */
[----:B------:R-:W-:Y:S02]  /*7460*/  VIADDMNMX R14, R10, R19, R14, PT ;  /* 0x000000130a0e7246 */ /* 0x000fe4000380010e */
[----:B------:R-:W-:-:S07]  /*7470*/  VIMNMX R11, R11, R10, !PT ;  /* 0x0000000a0b0b7248 */ /* 0x000fce0007fe0100 */
.L_x_685:
[----:B------:R-:W-:Y:S01]  /*7480*/  ISETP.GT.AND P1, PT, R11, 0x20, !P1 ;  /* 0x000000200b00780c */ /* 0x000fe20004f24270 */
[----:B------:R-:W-:Y:S01]  /*7490*/  IMAD.U32 R15, RZ, RZ, UR45 ;  /* 0x0000002dff0f7e24 */ /* 0x000fe2000f8e00ff */
[----:B------:R-:W-:Y:S02]  /*74a0*/  LOP3.LUT P6, RZ, R16, 0x20000, RZ, 0xc0, !PT ;  /* 0x0002000010ff7812 */ /* 0x000fe400078cc0ff */
        /* <DEDUP_REMOVED lines=97> */
[----:B------:R-:W-:Y:S01]  /*7ac0*/  ISETP.GT.AND P2, PT, R11, 0x89, !P2 ;  /* 0x000000890b00780c */ /* 0x000fe20005744270 */
[----:B------:R-:W0:Y:S01]  /*7ad0*/  SHFL.BFLY PT, R13, R12, 0x2, 0x1f ;  /* 0x0c401f000c0d7f89 */ /* 0x000e2200000e0000 */
[----:B------:R-:W-:Y:S02]  /*7ae0*/  FSEL R102, R102, -INF , !P1 ;  /* 0xff80000066667808 */ /* 0x000fe40004800000 */
[----:B------:R-:W-:-:S02]  /*7af0*/  LOP3.LUT P1, RZ, R16, 0x2000, RZ, 0xc0, !PT ;  /* 0x0000200010ff7812 */ /* 0x000fc4000782c0ff */
[C---:B------:R-:W-:Y:S02]  /*7b00*/  ISETP.LT.OR P2, PT, R14.reuse, 0x8a, P2 ;  /* 0x0000008a0e00780c */ /* 0x040fe40001741670 */
[C---:B------:R-:W-:Y:S02]  /*7b10*/  ISETP.GT.AND P1, PT, R11.reuse, 0x59, !P1 ;  /* 0x000000590b00780c */ /* 0x040fe40004f24270 */
[----:B------:R-:W-:Y:S02]  /*7b20*/  ISETP.GT.AND P3, PT, R11, 0x90, !P3 ;  /* 0x000000900b00780c */ /* 0x000fe40005f64270 */
[----:B------:R-:W-:Y:S02]  /*7b30*/  ISETP.LT.OR P1, PT, R14, 0x5a, P1 ;  /* 0x0000005a0e00780c */ /* 0x000fe40000f21670 */
[----:B------:R-:W-:Y:S02]  /*7b40*/  FSEL R63, R63, -INF , !P2 ;  /* 0xff8000003f3f7808 */ /* 0x000fe40005000000 */
[----:B------:R-:W-:-:S02]  /*7b50*/  FSEL R103, R103, -INF , !P1 ;  /* 0xff80000067677808 */ /* 0x000fc40004800000 */
[----:B------:R-:W-:Y:S02]  /*7b60*/  LOP3.LUT P1, RZ, R16, 0x1000, RZ, 0xc0, !PT ;  /* 0x0000100010ff7812 */ /* 0x000fe4000782c0ff */
[C---:B------:R-:W-:Y:S02]  /*7b70*/  ISETP.GT.AND P4, PT, R11.reuse, 0x91, !P4 ;  /* 0x000000910b00780c */ /* 0x040fe40006784270 */
[----:B------:R-:W-:Y:S02]  /*7b80*/  ISETP.GT.AND P1, PT, R11, 0x60, !P1 ;  /* 0x000000600b00780c */ /* 0x000fe40004f24270 */
[C---:B------:R-:W-:Y:S02]  /*7b90*/  ISETP.LT.OR P3, PT, R14.reuse, 0x91, P3 ;  /* 0x000000910e00780c */ /* 0x040fe40001f61670 */
[----:B------:R-:W-:Y:S02]  /*7ba0*/  ISETP.LT.OR P1, PT, R14, 0x61, P1 ;  /* 0x000000610e00780c */ /* 0x000fe40000f21670 */
[----:B0-----:R-:W-:-:S02]  /*7bb0*/  FMNMX.FTZ R19, R12, R13, !PT ;  /* 0x0000000d0c137209 */ /* 0x001fc40007810000 */
[----:B------:R-:W-:Y:S02]  /*7bc0*/  FSEL R74, R74, -INF , !P1 ;  /* 0xff8000004a4a7808 */ /* 0x000fe40004800000 */
[----:B------:R-:W-:Y:S01]  /*7bd0*/  LOP3.LUT P1, RZ, R16, 0x800, RZ, 0xc0, !PT ;  /* 0x0000080010ff7812 */ /* 0x000fe2000782c0ff */
[----:B------:R-:W0:Y:S01]  /*7be0*/  SHFL.BFLY PT, R10, R19, 0x1, 0x1f ;  /* 0x0c201f00130a7f89 */ /* 0x000e2200000e0000 */
[C---:B------:R-:W-:Y:S02]  /*7bf0*/  ISETP.GT.AND P5, PT, R11.reuse, 0x98, !P5 ;  /* 0x000000980b00780c */ /* 0x040fe40006fa4270 */
[----:B------:R-:W-:Y:S02]  /*7c00*/  ISETP.GT.AND P1, PT, R11, 0x61, !P1 ;  /* 0x000000610b00780c */ /* 0x000fe40004f24270 */
[C---:B------:R-:W-:Y:S02]  /*7c10*/  ISETP.LT.OR P4, PT, R14.reuse, 0x92, P4 ;  /* 0x000000920e00780c */ /* 0x040fe40002781670 */
[----:B------:R-:W-:-:S02]  /*7c20*/  ISETP.LT.OR P1, PT, R14, 0x62, P1 ;  /* 0x000000620e00780c */ /* 0x000fc40000f21670 */
[----:B------:R-:W-:Y:S02]  /*7c30*/  FSEL R66, R66, -INF , !P3 ;  /* 0xff80000042427808 */ /* 0x000fe40005800000 */
[----:B------:R-:W-:Y:S02]  /*7c40*/  FSEL R75, R75, -INF , !P1 ;  /* 0xff8000004b4b7808 */ /* 0x000fe40004800000 */
[----:B------:R-:W-:Y:S02]  /*7c50*/  LOP3.LUT P1, RZ, R16, 0x400, RZ, 0xc0, !PT ;  /* 0x0000040010ff7812 */ /* 0x000fe4000782c0ff */
[----:B------:R-:W-:Y:S02]  /*7c60*/  ISETP.LT.OR P5, PT, R14, 0x99, P5 ;  /* 0x000000990e00780c */ /* 0x000fe40002fa1670 */
[----:B------:R-:W-:Y:S02]  /*7c70*/  ISETP.GT.AND P1, PT, R11, 0x68, !P1 ;  /* 0x000000680b00780c */ /* 0x000fe40004f24270 */
[----:B------:R-:W-:-:S02]  /*7c80*/  FSEL R70, R70, -INF , !P5 ;  /* 0xff80000046467808 */ /* 0x000fc40006800000 */
[----:B------:R-:W-:Y:S02]  /*7c90*/  ISETP.LT.OR P1, PT, R14, 0x69, P1 ;  /* 0x000000690e00780c */ /* 0x000fe40000f21670 */
[----:B0-----:R-:W-:Y:S02]  /*7ca0*/  FMNMX.FTZ R10, R19, R10, !PT ;  /* 0x0000000a130a7209 */ /* 0x001fe40007810000 */
[----:B------:R-:W-:Y:S02]  /*7cb0*/  FSEL R78, R78, -INF , !P1 ;  /* 0xff8000004e4e7808 */ /* 0x000fe40004800000 */
[----:B------:R-:W-:Y:S01]  /*7cc0*/  LOP3.LUT P1, RZ, R16, 0x200, RZ, 0xc0, !PT ;  /* 0x0000020010ff7812 */ /* 0x000fe2000782c0ff */
[----:B------:R-:W-:-:S03]  /*7cd0*/  FFMA.FTZ R15, R10, R15, -8 ;  /* 0xc10000000a0f7423 */ /* 0x000fc6000001000f */
        /* <DEDUP_REMOVED lines=59> */
[C---:B------:R-:W-:Y:S02]  /*8090*/  ISETP.GT.AND P1, PT, R11.reuse, RZ, !P6 ;  /* 0x000000ff0b00720c */ /* 0x040fe40007724270 */
[----:B------:R-:W-:Y:S02]  /*80a0*/  LOP3.LUT P6, RZ, R16, 0x10000000, RZ, 0xc0, !PT ;  /* 0x1000000010ff7812 */ /* 0x000fe400078cc0ff */
[----:B------:R-:W-:Y:S02]  /*80b0*/  ISETP.LT.OR P1, PT, R14, 0x1, P1 ;  /* 0x000000010e00780c */ /* 0x000fe40000f21670 */
[----:B------:R-:W-:Y:S02]  /*80c0*/  ISETP.GT.AND P2, PT, R11, 0x99, !P6 ;  /* 0x000000990b00780c */ /* 0x000fe40007744270 */
[----:B------:R-:W-:-:S02]  /*80d0*/  FSEL R13, R122, -INF , !P1 ;  /* 0xff8000007a0d7808 */ /* 0x000fc40004800000 */
[----:B------:R-:W-:Y:S02]  /*80e0*/  FSETP.NEU.FTZ.AND P1, PT, R10, -INF , PT ;  /* 0xff8000000a00780b */ /* 0x000fe40003f3d000 */
[----:B------:R-:W-:Y:S02]  /*80f0*/  FMNMX.FTZ R122, R13, R8, !PT ;  /* 0x000000080d7a7209 */ /* 0x000fe40007810000 */
[----:B------:R-:W-:Y:S02]  /*8100*/  FSEL R15, R15, RZ, P1 ;  /* 0x000000ff0f0f7208 */ /* 0x000fe40000800000 */
[----:B------:R-:W-:-:S03]  /*8110*/  ISETP.LT.OR P2, PT, R14, 0x9a, P2 ;  /* 0x0000009a0e00780c */ /* 0x000fc60001741670 */
[--C-:B------:R-:W-:Y:S01]  /*8120*/  FFMA.FTZ R21, R125, UR45, -R15.reuse ;  /* 0x0000002d7d157c23 */ /* 0x100fe2000801080f */
[----:B------:R-:W-:Y:S01]  /*8130*/  FMNMX.FTZ R125, R123, R122, !PT ;  /* 0x0000007a7b7d7209 */ /* 0x000fe20007810000 */
[--C-:B------:R-:W-:Y:S01]  /*8140*/  FFMA.FTZ R20, R124, UR45, -R15.reuse ;  /* 0x0000002d7c147c23 */ /* 0x100fe2000801080f */
[----:B------:R-:W-:-:S01]  /*8150*/  FFMA.FTZ R124, R76, UR45, -R15 ;  /* 0x0000002d4c7c7c23 */ /* 0x000fc2000801080f */
[----:B------:R-:W-:Y:S01]  /*8160*/  FSEL R76, R67, -INF , !P4 ;  /* 0xff800000434c7808 */ /* 0x000fe20006000000 */
[----:B------:R-:W-:-:S01]  /*8170*/  FFMA.FTZ R14, R77, UR45, -R15 ;  /* 0x0000002d4d0e7c23 */ /* 0x000fc2000801080f */
[----:B------:R-:W-:Y:S01]  /*8180*/  FMNMX.FTZ R122, R126, R125, !PT ;  /* 0x0000007d7e7a7209 */ /* 0x000fe20007810000 */
[----:B------:R-:W-:-:S01]  /*8190*/  FFMA.FTZ R77, R80, UR45, -R15 ;  /* 0x0000002d504d7c23 */ /* 0x000fc2000801080f */
[----:B------:R-:W-:Y:S01]  /*81a0*/  FSEL R71, R71, -INF , !P2 ;  /* 0xff80000047477808 */ /* 0x000fe20005000000 */
[----:B------:R-:W-:-:S01]  /*81b0*/  FFMA.FTZ R80, R81, UR45, -R15 ;  /* 0x0000002d51507c23 */ /* 0x000fc2000801080f */
[----:B------:R-:W-:Y:S01]  /*81c0*/  FMNMX.FTZ R125, R127, R122, !PT ;  /* 0x0000007a7f7d7209 */ /* 0x000fe20007810000 */
[----:B------:R-:W-:-:S01]  /*81d0*/  FFMA.FTZ R12, R120, UR45, -R15 ;  /* 0x0000002d780c7c23 */ /* 0x000fc2000801080f */
[--C-:B------:R-:W-:Y:S01]  /*81e0*/  FFMA.FTZ R19, R121, UR45, -R15.reuse ;  /* 0x0000002d79137c23 */ /* 0x100fe2000801080f */
        /* <DEDUP_REMOVED lines=42> */
[----:B------:R0:W-:Y:S01]  /*8490*/  MUFU.EX2 R67, R124 ;  /* 0x0000007c00437308 */ /* 0x0001e20000000800 */
[----:B------:R-:W-:-:S02]  /*84a0*/  FFMA.FTZ R15, R69, UR45, -R15 ;  /* 0x0000002d450f7c23 */ /* 0x000fc4000801080f */
[----:B------:R-:W-:-:S04]  /*84b0*/  FMNMX.FTZ R125, R119, R122, !PT ;  /* 0x0000007a777d7209 */ /* 0x000fc80007810000 */
[----:B------:R-:W-:Y:S01]  /*84c0*/  FMNMX.FTZ R122, R90, R125, !PT ;  /* 0x0000007d5a7a7209 */ /* 0x000fe20007810000 */
[----:B------:R-:W-:Y:S01]  /*84d0*/  MUFU.EX2 R12, R12 ;  /* 0x0000000c000c7308 */ /* 0x000fe20000000800 */
[----:B0-----:R-:W-:Y:S02]  /*84e0*/  FSEL R124, R10, RZ, P1 ;  /* 0x000000ff0a7c7208 */ /* 0x001fe40000800000 */
[----:B------:R-:W-:-:S03]  /*84f0*/  FMNMX.FTZ R125, R91, R122, !PT ;  /* 0x0000007a5b7d7209 */ /* 0x000fc60007810000 */
[----:B------:R-:W-:Y:S01]  /*8500*/  FADD.FTZ R124, -R124, R5 ;  /* 0x000000057c7c7221 */ /* 0x000fe20000010100 */
[----:B------:R-:W-:Y:S01]  /*8510*/  FMNMX.FTZ R122, R94, R125, !PT ;  /* 0x0000007d5e7a7209 */ /* 0x000fe20007810000 */
[----:B------:R-:W-:Y:S02]  /*8520*/  MUFU.EX2 R19, R19 ;  /* 0x0000001300137308 */ /* 0x000fe40000000800 */
[----:B------:R-:W-:Y:S01]  /*8530*/  FMUL.FTZ R5, R124, UR45 ;  /* 0x0000002d7c057c20 */ /* 0x000fe20008410000 */
[----:B------:R-:W-:-:S04]  /*8540*/  FMNMX.FTZ R125, R95, R122, !PT ;  /* 0x0000007a5f7d7209 */ /* 0x000fc80007810000 */
[----:B------:R-:W-:Y:S01]  /*8550*/  FMNMX.FTZ R122, R98, R125, !PT ;  /* 0x0000007d627a7209 */ /* 0x000fe20007810000 */
[----:B------:R-:W0:Y:S03]  /*8560*/  MUFU.EX2 R5, R5 ;  /* 0x0000000500057308 */ /* 0x000e260000000800 */
[----:B------:R-:W-:-:S04]  /*8570*/  FMNMX.FTZ R125, R99, R122, !PT ;  /* 0x0000007a637d7209 */ /* 0x000fc80007810000 */
[----:B------:R-:W-:Y:S01]  /*8580*/  FMNMX.FTZ R122, R102, R125, !PT ;  /* 0x0000007d667a7209 */ /* 0x000fe20007810000 */
[----:B------:R-:W1:Y:S03]  /*8590*/  MUFU.EX2 R20, R20 ;  /* 0x0000001400147308 */ /* 0x000e660000000800 */
[----:B------:R-:W-:-:S04]  /*85a0*/  FMNMX.FTZ R125, R103, R122, !PT ;  /* 0x0000007a677d7209 */ /* 0x000fc80007810000 */
[----:B------:R-:W-:Y:S01]  /*85b0*/  FMNMX.FTZ R122, R74, R125, !PT ;  /* 0x0000007d4a7a7209 */ /* 0x000fe20007810000 */
[----:B------:R-:W2:Y:S03]  /*85c0*/  MUFU.EX2 R21, R21 ;  /* 0x0000001500157308 */ /* 0x000ea60000000800 */
[----:B------:R-:W-:-:S04]  /*85d0*/  FMNMX.FTZ R125, R75, R122, !PT ;  /* 0x0000007a4b7d7209 */ /* 0x000fc80007810000 */
[----:B------:R-:W-:Y:S01]  /*85e0*/  FMNMX.FTZ R122, R78, R125, !PT ;  /* 0x0000007d4e7a7209 */ /* 0x000fe20007810000 */
[----:B------:R-:W3:Y:S03]  /*85f0*/  MUFU.EX2 R22, R22 ;  /* 0x0000001600167308 */ /* 0x000ee60000000800 */
[----:B------:R-:W-:-:S04]  /*8600*/  FMNMX.FTZ R125, R79, R122, !PT ;  /* 0x0000007a4f7d7209 */ /* 0x000fc80007810000 */
[----:B------:R-:W-:Y:S01]  /*8610*/  FMNMX.FTZ R122, R82, R125, !PT ;  /* 0x0000007d527a7209 */ /* 0x000fe20007810000 */
[----:B------:R-:W4:Y:S03]  /*8620*/  MUFU.EX2 R23, R23 ;  /* 0x0000001700177308 */ /* 0x000f260000000800 */
[----:B------:R-:W-:-:S04]  /*8630*/  FMNMX.FTZ R125, R83, R122, !PT ;  /* 0x0000007a537d7209 */ /* 0x000fc80007810000 */
[----:B------:R-:W-:Y:S01]  /*8640*/  FMNMX.FTZ R122, R86, R125, !PT ;  /* 0x0000007d567a7209 */ /* 0x000fe20007810000 */
[----:B------:R-:W5:Y:S03]  /*8650*/  MUFU.EX2 R120, R120 ;  /* 0x0000007800787308 */ /* 0x000f660000000800 */
[----:B------:R-:W-:-:S04]  /*8660*/  FMNMX.FTZ R125, R87, R122, !PT ;  /* 0x0000007a577d7209 */ /* 0x000fc80007810000 */
[----:B------:R-:W-:Y:S01]  /*8670*/  FMNMX.FTZ R122, R58, R125, !PT ;  /* 0x0000007d3a7a7209 */ /* 0x000fe20007810000 */
[----:B------:R-:W5:Y:S03]  /*8680*/  MUFU.EX2 R121, R121 ;  /* 0x0000007900797308 */ /* 0x000f660000000800 */
[----:B------:R-:W-:-:S04]  /*8690*/  FMNMX.FTZ R125, R59, R122, !PT ;  /* 0x0000007a3b7d7209 */ /* 0x000fc80007810000 */
[----:B------:R-:W-:Y:S01]  /*86a0*/  FMNMX.FTZ R122, R62, R125, !PT ;  /* 0x0000007d3e7a7209 */ /* 0x000fe20007810000 */
[----:B------:R-:W-:Y:S03]  /*86b0*/  MUFU.EX2 R104, R104 ;  /* 0x0000006800687308 */ /* 0x000fe60000000800 */
[----:B------:R-:W-:-:S04]  /*86c0*/  FMNMX.FTZ R11, R63, R122, !PT ;  /* 0x0000007a3f0b7209 */ /* 0x000fc80007810000 */
[----:B------:R-:W-:Y:S01]  /*86d0*/  FMNMX.FTZ R11, R66, R11, !PT ;  /* 0x0000000b420b7209 */ /* 0x000fe20007810000 */
[----:B------:R-:W-:Y:S03]  /*86e0*/  MUFU.EX2 R105, R105 ;  /* 0x0000006900697308 */ /* 0x000fe60000000800 */
[----:B------:R-:W-:-:S04]  /*86f0*/  FMNMX.FTZ R11, R76, R11, !PT ;  /* 0x0000000b4c0b7209 */ /* 0x000fc80007810000 */
[----:B------:R-:W-:Y:S01]  /*8700*/  FMNMX.FTZ R122, R70, R11, !PT ;  /* 0x0000000b467a7209 */ /* 0x000fe20007810000 */
[----:B------:R-:W-:Y:S03]  /*8710*/  MUFU.EX2 R108, R108 ;  /* 0x0000006c006c7308 */ /* 0x000fe60000000800 */
[----:B------:R-:W-:-:S05]  /*8720*/  FMNMX.FTZ R122, R71, R122, !PT ;  /* 0x0000007a477a7209 */ /* 0x000fca0007810000 */
[----:B------:R-:W0:Y:S01]  /*8730*/  SHFL.BFLY PT, R11, R122, 0x2, 0x1f ;  /* 0x0c401f007a0b7f89 */ /* 0x000e2200000e0000 */
[----:B------:R-:W-:Y:S08]  /*8740*/  MUFU.EX2 R109, R109 ;  /* 0x0000006d006d7308 */ /* 0x000ff00000000800 */
[----:B------:R-:W-:Y:S08]  /*8750*/  MUFU.EX2 R112, R112 ;  /* 0x0000007000707308 */ /* 0x000ff00000000800 */
[----:B------:R-:W-:Y:S01]  /*8760*/  MUFU.EX2 R113, R113 ;  /* 0x0000007100717308 */ /* 0x000fe20000000800 */
[----:B0-----:R-:W-:-:S07]  /*8770*/  FMNMX.FTZ R11, R122, R11, !PT ;  /* 0x0000000b7a0b7209 */ /* 0x001fce0007810000 */
[----:B------:R-:W-:Y:S01]  /*8780*/  MUFU.EX2 R116, R116 ;  /* 0x0000007400747308 */ /* 0x000fe20000000800 */
[----:B------:R-:W0:Y:S07]  /*8790*/  SHFL.BFLY PT, R122, R11, 0x1, 0x1f ;  /* 0x0c201f000b7a7f89 */ /* 0x000e2e00000e0000 */
[----:B------:R-:W-:Y:S08]  /*87a0*/  MUFU.EX2 R117, R117 ;  /* 0x0000007500757308 */ /* 0x000ff00000000800 */
[----:B------:R-:W-:Y:S08]  /*87b0*/  MUFU.EX2 R88, R88 ;  /* 0x0000005800587308 */ /* 0x000ff00000000800 */
[----:B------:R-:W-:Y:S01]  /*87c0*/  MUFU.EX2 R89, R89 ;  /* 0x0000005900597308 */ /* 0x000fe20000000800 */
[----:B0-----:R-:W-:Y:S01]  /*87d0*/  FMNMX.FTZ R11, R11, R122, !PT ;  /* 0x0000007a0b0b7209 */ /* 0x001fe20007810000 */
[----:B------:R-:W-:-:S03]  /*87e0*/  IMAD.U32 R122, RZ, RZ, UR45 ;  /* 0x0000002dff7a7e24 */ /* 0x000fc6000f8e00ff */
[C---:B------:R-:W-:Y:S01]  /*87f0*/  FSETP.NEU.FTZ.AND P1, PT, R11.reuse, -INF , PT ;  /* 0xff8000000b00780b */ /* 0x040fe20003f3d000 */
[----:B------:R-:W-:-:S02]  /*8800*/  FFMA.FTZ R69, R11, R122, -8 ;  /* 0xc10000000b457423 */ /* 0x000fc4000001007a */
[----:B------:R-:W-:Y:S03]  /*8810*/  MUFU.EX2 R92, R92 ;  /* 0x0000005c005c7308 */ /* 0x000fe60000000800 */
[----:B------:R-:W-:-:S05]  /*8820*/  FSEL R69, R69, RZ, P1 ;  /* 0x000000ff45457208 */ /* 0x000fca0000800000 */
[----:B------:R-:W-:Y:S01]  /*8830*/  MUFU.EX2 R93, R93 ;  /* 0x0000005d005d7308 */ /* 0x000fe20000000800 */
[----:B------:R-:W-:-:S01]  /*8840*/  FFMA.FTZ R124, R127, UR45, -R69 ;  /* 0x0000002d7f7c7c23 */ /* 0x000fc20008010845 */
[----:B------:R-:W-:Y:S01]  /*8850*/  FSEL R127, R11, RZ, P1 ;  /* 0x000000ff0b7f7208 */ /* 0x000fe20000800000 */
[----:B------:R-:W-:-:S01]  /*8860*/  FFMA.FTZ R129, R94, UR45, -R69 ;  /* 0x0000002d5e817c23 */ /* 0x000fc20008010845 */
[--C-:B------:R-:W-:Y:S01]  /*8870*/  FFMA.FTZ R13, R13, UR45, -R69.reuse ;  /* 0x0000002d0d0d7c23 */ /* 0x100fe20008010845 */
[----:B------:R-:W-:-:S01]  /*8880*/  FFMA.FTZ R122, R123, UR45, -R69 ;  /* 0x0000002d7b7a7c23 */ /* 0x000fc20008010845 */
[----:B------:R-:W-:Y:S01]  /*8890*/  FFMA.FTZ R85, R126, UR45, -R69 ;  /* 0x0000002d7e557c23 */ /* 0x000fe20008010845 */
[----:B------:R-:W-:-:S01]  /*88a0*/  FADD.FTZ R127, -R127, R8 ;  /* 0x000000087f7f7221 */ /* 0x000fc20000010100 */
[--C-:B------:R-:W-:Y:S01]  /*88b0*/  FFMA.FTZ R123, R130, UR45, -R69.reuse ;  /* 0x0000002d827b7c23 */ /* 0x100fe20008010845 */
[----:B------:R-:W-:Y:S01]  /*88c0*/  MUFU.EX2 R124, R124 ;  /* 0x0000007c007c7308 */ /* 0x000fe20000000800 */
[----:B------:R-:W-:-:S01]  /*88d0*/  FFMA.FTZ R126, R131, UR45, -R69 ;  /* 0x0000002d837e7c23 */ /* 0x000fc20008010845 */
[----:B------:R-:W-:Y:S01]  /*88e0*/  FMUL.FTZ R94, R127, UR45 ;  /* 0x0000002d7f5e7c20 */ /* 0x000fe20008410000 */
[----:B------:R-:W-:-:S01]  /*88f0*/  FFMA.FTZ R130, R5, R7, R12 ;  /* 0x0000000705827223 */ /* 0x000fc2000001000c */
[--C-:B------:R-:W-:Y:S01]  /*8900*/  FFMA.FTZ R125, R134, UR45, -R69.reuse ;  /* 0x0000002d867d7c23 */ /* 0x100fe20008010845 */
[----:B------:R-:W-:-:S01]  /*8910*/  FFMA.FTZ R128, R135, UR45, -R69 ;  /* 0x0000002d87807c23 */ /* 0x000fc20008010845 */
[----:B------:R-:W-:Y:S01]  /*8920*/  FFMA.FTZ R106, R106, UR45, -R69 ;  /* 0x0000002d6a6a7c23 */ /* 0x000fe20008010845 */
[----:B------:R-:W-:-:S01]  /*8930*/  FADD.FTZ R127, R19, R130 ;  /* 0x00000082137f7221 */ /* 0x000fc20000010000 */
[----:B------:R-:W-:Y:S01]  /*8940*/  MUFU.EX2 R13, R13 ;  /* 0x0000000d000d7308 */ /* 0x000fe20000000800 */
[----:B------:R-:W-:-:S01]  /*8950*/  FFMA.FTZ R107, R107, UR45, -R69 ;  /* 0x0000002d6b6b7c23 */ /* 0x000fc20008010845 */
[----:B------:R-:W-:Y:S01]  /*8960*/  FFMA.FTZ R110, R110, UR45, -R69 ;  /* 0x0000002d6e6e7c23 */ /* 0x000fe20008010845 */
[----:B-1----:R-:W-:-:S01]  /*8970*/  FADD.FTZ R130, R20, R127 ;  /* 0x0000007f14827221 */ /* 0x002fc20000010000 */
[--C-:B------:R-:W-:Y:S01]  /*8980*/  FFMA.FTZ R111, R111, UR45, -R69.reuse ;  /* 0x0000002d6f6f7c23 */ /* 0x100fe20008010845 */
[----:B------:R-:W-:-:S01]  /*8990*/  FFMA.FTZ R114, R114, UR45, -R69 ;  /* 0x0000002d72727c23 */ /* 0x000fc20008010845 */
[----:B------:R-:W-:Y:S01]  /*89a0*/  FFMA.FTZ R115, R115, UR45, -R69 ;  /* 0x0000002d73737c23 */ /* 0x000fe20008010845 */
[----:B--2---:R-:W-:-:S01]  /*89b0*/  FADD.FTZ R127, R21, R130 ;  /* 0x00000082157f7221 */ /* 0x004fc20000010000 */
[----:B------:R-:W0:Y:S01]  /*89c0*/  MUFU.EX2 R94, R94 ;  /* 0x0000005e005e7308 */ /* 0x000e220000000800 */
[----:B------:R-:W-:-:S01]  /*89d0*/  FFMA.FTZ R118, R118, UR45, -R69 ;  /* 0x0000002d76767c23 */ /* 0x000fc20008010845 */
[----:B------:R-:W-:Y:S01]  /*89e0*/  FFMA.FTZ R119, R119, UR45, -R69 ;  /* 0x0000002d77777c23 */ /* 0x000fe20008010845 */
[----:B---3--:R-:W-:-:S01]  /*89f0*/  FADD.FTZ R130, R22, R127 ;  /* 0x0000007f16827221 */ /* 0x008fc20000010000 */
[--C-:B------:R-:W-:Y:S01]  /*8a00*/  FFMA.FTZ R90, R90, UR45, -R69.reuse ;  /* 0x0000002d5a5a7c23 */ /* 0x100fe20008010845 */
[----:B------:R-:W-:-:S01]  /*8a10*/  FFMA.FTZ R91, R91, UR45, -R69 ;  /* 0x0000002d5b5b7c23 */ /* 0x000fc20008010845 */
[----:B------:R-:W-:Y:S01]  /*8a20*/  FFMA.FTZ R95, R95, UR45, -R69 ;  /* 0x0000002d5f5f7c23 */ /* 0x000fe20008010845 */
[----:B----4-:R-:W-:-:S01]  /*8a30*/  FADD.FTZ R127, R23, R130 ;  /* 0x00000082177f7221 */ /* 0x010fc20000010000 */
[----:B------:R-:W1:Y:S01]  /*8a40*/  MUFU.EX2 R122, R122 ;  /* 0x0000007a007a7308 */ /* 0x000e620000000800 */
[----:B------:R-:W-:-:S01]  /*8a50*/  FFMA.FTZ R98, R98, UR45, -R69 ;  /* 0x0000002d62627c23 */ /* 0x000fc20008010845 */
[----:B------:R-:W-:Y:S01]  /*8a60*/  FFMA.FTZ R99, R99, UR45, -R69 ;  /* 0x0000002d63637c23 */ /* 0x000fe20008010845 */
[----:B-----5:R-:W-:-:S01]  /*8a70*/  FADD.FTZ R130, R120, R127 ;  /* 0x0000007f78827221 */ /* 0x020fc20000010000 */
[--C-:B------:R-:W-:Y:S01]  /*8a80*/  FFMA.FTZ R102, R102, UR45, -R69.reuse ;  /* 0x0000002d66667c23 */ /* 0x100fe20008010845 */
[----:B------:R-:W-:-:S01]  /*8a90*/  FFMA.FTZ R103, R103, UR45, -R69 ;  /* 0x0000002d67677c23 */ /* 0x000fc20008010845 */
[----:B------:R-:W-:Y:S01]  /*8aa0*/  FFMA.FTZ R74, R74, UR45, -R69 ;  /* 0x0000002d4a4a7c23 */ /* 0x000fe20008010845 */
[----:B------:R-:W-:-:S01]  /*8ab0*/  FADD.FTZ R127, R121, R130 ;  /* 0x00000082797f7221 */ /* 0x000fc20000010000 */
[----:B------:R-:W2:Y:S01]  /*8ac0*/  MUFU.EX2 R85, R85 ;  /* 0x0000005500557308 */ /* 0x000ea20000000800 */
        /* <DEDUP_REMOVED lines=8> */
[----:B-1----:R-:W-:-:S01]  /*8b50*/  FADD.FTZ R6, R122, R7 ;  /* 0x000000077a067221 */ /* 0x002fc20000010000 */
[--C-:B------:R-:W-:Y:S01]  /*8b60*/  FFMA.FTZ R87, R87, UR45, -R69.reuse ;  /* 0x0000002d57577c23 */ /* 0x100fe20008010845 */
[----:B------:R-:W-:-:S01]  /*8b70*/  FFMA.FTZ R58, R58, UR45, -R69 ;  /* 0x0000002d3a3a7c23 */ /* 0x000fc20008010845 */
[--C-:B------:R-:W-:Y:S01]  /*8b80*/  FFMA.FTZ R59, R59, UR45, -R69.reuse ;  /* 0x0000002d3b3b7c23 */ /* 0x100fe20008010845 */
[----:B------:R-:W-:-:S01]  /*8b90*/  FFMA.FTZ R62, R62, UR45, -R69 ;  /* 0x0000002d3e3e7c23 */ /* 0x000fc20008010845 */
[--C-:B------:R-:W-:Y:S01]  /*8ba0*/  FFMA.FTZ R63, R63, UR45, -R69.reuse ;  /* 0x0000002d3f3f7c23 */ /* 0x100fe20008010845 */
[----:B------:R-:W-:-:S01]  /*8bb0*/  FFMA.FTZ R66, R66, UR45, -R69 ;  /* 0x0000002d42427c23 */ /* 0x000fc20008010845 */
[----:B------:R-:W1:Y:S01]  /*8bc0*/  MUFU.EX2 R126, R126 ;  /* 0x0000007e007e7308 */ /* 0x000e620000000800 */
[----:B--2---:R-:W-:-:S01]  /*8bd0*/  FADD.FTZ R7, R85, R6 ;  /* 0x0000000655077221 */ /* 0x004fc20000010000 */
[----:B------:R-:W-:-:S03]  /*8be0*/  FFMA.FTZ R70, R70, UR45, -R69 ;  /* 0x0000002d46467c23 */ /* 0x000fc60008010845 */
[----:B------:R-:W-:-:S03]  /*8bf0*/  FADD.FTZ R6, R124, R7 ;  /* 0x000000077c067221 */ /* 0x000fc60000010000 */
[----:B------:R-:W2:Y:S01]  /*8c00*/  MUFU.EX2 R125, R125 ;  /* 0x0000007d007d7308 */ /* 0x000ea20000000800 */
[----:B0-----:R-:W-:-:S07]  /*8c10*/  FADD.FTZ R7, R123, R6 ;  /* 0x000000067b077221 */ /* 0x001fce0000010000 */
[----:B------:R-:W0:Y:S01]  /*8c20*/  MUFU.EX2 R128, R128 ;  /* 0x0000008000807308 */ /* 0x000e220000000800 */
[----:B-1----:R-:W-:-:S07]  /*8c30*/  FADD.FTZ R6, R126, R7 ;  /* 0x000000077e067221 */ /* 0x002fce0000010000 */
[----:B------:R-:W1:Y:S01]  /*8c40*/  MUFU.EX2 R106, R106 ;  /* 0x0000006a006a7308 */ /* 0x000e620000000800 */
[----:B--2---:R-:W-:-:S01]  /*8c50*/  FADD.FTZ R7, R125, R6 ;  /* 0x000000067d077221 */ /* 0x004fc20000010000 */
[----:B------:R-:W-:-:S06]  /*8c60*/  FADD.FTZ R6, R104, R127 ;  /* 0x0000007f68067221 */ /* 0x000fcc0000010000 */
[----:B------:R-:W2:Y:S01]  /*8c70*/  MUFU.EX2 R107, R107 ;  /* 0x0000006b006b7308 */ /* 0x000ea20000000800 */
[----:B0-----:R-:W-:-:S07]  /*8c80*/  FADD.FTZ R7, R128, R7 ;  /* 0x0000000780077221 */ /* 0x001fce0000010000 */
[----:B------:R-:W0:Y:S01]  /*8c90*/  MUFU.EX2 R110, R110 ;  /* 0x0000006e006e7308 */ /* 0x000e220000000800 */
[----:B-1----:R-:W-:-:S01]  /*8ca0*/  FADD.FTZ R130, R106, R7 ;  /* 0x000000076a827221 */ /* 0x002fc20000010000 */
[----:B------:R-:W-:-:S04]  /*8cb0*/  FADD.FTZ R7, R105, R6 ;  /* 0x0000000669077221 */ /* 0x000fc80000010000 */
[----:B------:R-:W-:Y:S02]  /*8cc0*/  FADD.FTZ R6, R108, R7 ;  /* 0x000000076c067221 */ /* 0x000fe40000010000 */
[----:B------:R-:W1:Y:S01]  /*8cd0*/  MUFU.EX2 R111, R111 ;  /* 0x0000006f006f7308 */ /* 0x000e620000000800 */
[----:B--2---:R-:W-:-:S01]  /*8ce0*/  FADD.FTZ R127, R107, R130 ;  /* 0x000000826b7f7221 */ /* 0x004fc20000010000 */
[----:B------:R-:W-:-:S04]  /*8cf0*/  FADD.FTZ R7, R109, R6 ;  /* 0x000000066d077221 */ /* 0x000fc80000010000 */
[----:B------:R-:W-:Y:S02]  /*8d00*/  FADD.FTZ R6, R112, R7 ;  /* 0x0000000770067221 */ /* 0x000fe40000010000 */
[----:B------:R-:W2:Y:S01]  /*8d10*/  MUFU.EX2 R114, R114 ;  /* 0x0000007200727308 */ /* 0x000ea20000000800 */
[----:B0-----:R-:W-:-:S01]  /*8d20*/  FADD.FTZ R130, R110, R127 ;  /* 0x0000007f6e827221 */ /* 0x001fc20000010000 */
[----:B------:R-:W-:-:S04]  /*8d30*/  FADD.FTZ R7, R113, R6 ;  /* 0x0000000671077221 */ /* 0x000fc80000010000 */
[----:B------:R-:W-:Y:S02]  /*8d40*/  FADD.FTZ R6, R116, R7 ;  /* 0x0000000774067221 */ /* 0x000fe40000010000 */
        /* <DEDUP_REMOVED lines=10> */
[----:B------:R-:W-:-:S06]  /*8df0*/  FADD.FTZ R7, R93, R6 ;  /* 0x000000065d077221 */ /* 0x000fcc0000010000 */
        /* <DEDUP_REMOVED lines=33> */
[----:B--2---:R-:W-:-:S04]  /*9010*/  FADD.FTZ R6, R73, R6 ;  /* 0x0000000649067221 */ /* 0x004fc80000010000 */
[----:B------:R-:W-:-:S03]  /*9020*/  FADD.FTZ R127, R67, R6 ;  /* 0x00000006437f7221 */ /* 0x000fc60000010000 */
        /* <DEDUP_REMOVED lines=14> */
[--C-:B------:R-:W-:Y:S01]  /*9110*/  FFMA.FTZ R127, R76, UR45, -R69.reuse ;  /* 0x0000002d4c7f7c23 */ /* 0x100fe20008010845 */
[----:B------:R-:W-:-:S05]  /*9120*/  FFMA.FTZ R69, R71, UR45, -R69 ;  /* 0x0000002d47457c23 */ /* 0x000fca0008010845 */
        /* <DEDUP_REMOVED lines=38> */
[----:B--2---:R-:W-:-:S03]  /*9390*/  FADD.FTZ R7, R15, R6 ;  /* 0x000000060f077221 */ /* 0x004fc60000010000 */
[----:B0-----:R-:W-:Y:S01]  /*93a0*/  FADD.FTZ R6, R69, R71 ;  /* 0x0000004745067221 */ /* 0x001fe20000010000 */
[----:B------:R-:W-:Y:S06]  /*93b0*/  @!P0 BRA `(.L_x_689) ;  /* 0x0000000000048947 */ /* 0x000fec0003800000 */
[----:B------:R-:W-:Y:S01]  /*93c0*/  BPT.TRAP 0x1 ;  /* 0x000000040000795c */ /* 0x000fe20000300000 */
.L_x_689:
[----:B------:R-:W-:Y:S01]  /*93d0*/  UIADD3 UR10, UR13, 0x12460, URZ ;  /* 0x000124600d0a7890 */ /* 0x000fe2000fffe03f */
[----:B------:R-:W-:Y:S01]  /*93e0*/  ISETP.GT.AND P1, PT, R9, UR22, PT ;  /* 0x0000001609007c0c */ /* 0x000fe2000bf24270 */
[----:B------:R-:W-:Y:S01]  /*93f0*/  UMOV UR24, UR4 ;  /* 0x0000000400187c82 */ /* 0x000fe20008000000 */
[----:B------:R-:W-:Y:S01]  /*9400*/  F2FP.SATFINITE.E4M3.F32.PACK_AB_MERGE_C R8, R95, R8, RZ ;  /* 0x000000085f08723e */ /* 0x000fe200048070ff */
[----:B------:R-:W-:Y:S01]  /*9410*/  UPRMT UR10, UR5, 0x654, UR10 ;  /* 0x00000654050a7896 */ /* 0x000fe2000800000a */
[----:B------:R-:W-:Y:S01]  /*9420*/  F2FP.SATFINITE.E4M3.F32.PACK_AB_MERGE_C R20, R21, R20, RZ ;  /* 0x000000141514723e */ /* 0x000fe200048070ff */
[----:B------:R-:W-:Y:S01]  /*9430*/  UMOV UR23, UR7 ;  /* 0x0000000700177c82 */ /* 0x000fe20008000000 */
[----:B------:R-:W-:Y:S01]  /*9440*/  F2FP.SATFINITE.E4M3.F32.PACK_AB_MERGE_C R85, R124, R85, RZ ;  /* 0x000000557c55723e */ /* 0x000fe200048070ff */
[-C--:B------:R-:W-:Y:S01]  /*9450*/  FMUL.FTZ R24, R24, R5.reuse ;  /* 0x0000000518187220 */ /* 0x080fe20000410000 */
[----:B------:R-:W-:Y:S01]  /*9460*/  F2FP.SATFINITE.E4M3.F32.PACK_AB_MERGE_C R120, R121, R120, RZ ;  /* 0x000000787978723e */ /* 0x000fe200048070ff */
[----:B------:R-:W-:Y:S01]  /*9470*/  FMUL.FTZ R25, R25, R5 ;  /* 0x0000000519197220 */ /* 0x000fe20000410000 */
[----:B------:R-:W-:Y:S01]  /*9480*/  F2FP.SATFINITE.E4M3.F32.PACK_AB_MERGE_C R125, R128, R125, RZ ;  /* 0x0000007d807d723e */ /* 0x000fe200048070ff */
[-C--:B------:R-:W-:Y:S01]  /*9490*/  FMUL.FTZ R28, R28, R5.reuse ;  /* 0x000000051c1c7220 */ /* 0x080fe20000410000 */
        /* <DEDUP_REMOVED lines=14> */
[----:B------:R-:W-:Y:S01]  /*9580*/  F2FP.SATFINITE.E4M3.F32.PACK_AB_MERGE_C R14, R14, R67, RZ ;  /* 0x000000430e0e723e */ /* 0x000fe200048070ff */
[-C--:B------:R-:W-:Y:S01]  /*9590*/  FMUL.FTZ R41, R41, R5.reuse ;  /* 0x0000000529297220 */ /* 0x080fe20000410000 */
        /* <DEDUP_REMOVED lines=13> */
[----:B------:R-:W-:Y:S01]  /*9670*/  VIADD R9, R9, 0xffffffff ;  /* 0xffffffff09097836 */ /* 0x000fe20000000000 */
[----:B------:R-:W-:Y:S01]  /*9680*/  F2FP.SATFINITE.E4M3.F32.PACK_AB_MERGE_C R145, R91, R90, R8 ;  /* 0x0000005a5b91723e */ /* 0x000fe20004807008 */
[----:B------:R-:W-:Y:S01]  /*9690*/  FMUL.FTZ R26, R26, R94 ;  /* 0x0000005e1a1a7220 */ /* 0x000fe20000410000 */
        /* <DEDUP_REMOVED lines=35> */
[----:B------:R-:W-:Y:S01]  /*98d0*/  F2FP.SATFINITE.E4M3.F32.PACK_AB_MERGE_C R139, R127, R66, R70 ;  /* 0x000000427f8b723e */ /* 0x000fe20004807046 */
[----:B------:R-:W-:Y:S06]  /*98e0*/  @P1 BRA `(.L_x_690) ;  /* 0xffffffc000481947 */ /* 0x000fec000383ffff */
[----:B------:R-:W-:Y:S02]  /*98f0*/  IMAD.MOV.U32 R8, RZ, RZ, R11 ;  /* 0x000000ffff087224 */ /* 0x000fe400078e000b */
[----:B------:R-:W-:-:S07]  /*9900*/  IMAD.MOV.U32 R5, RZ, RZ, R10 ;  /* 0x000000ffff057224 */ /* 0x000fce00078e000a */
.L_x_672:
[----:B------:R-:W0:Y:S01]  /*9910*/  LDC R11, c[0x0][0x2f0] ;  /* 0x0000bc00ff0b7b82 */ /* 0x000e220000000800 */
[----:B------:R-:W-:Y:S01]  /*9920*/  UIADD3 UR17, -UR17, 0x1, URZ ;  /* 0x0000000111117890 */ /* 0x000fe2000fffe13f */
[----:B------:R-:W-:Y:S01]  /*9930*/  ULDC UR11, c[0x0][0x448] ;  /* 0x00011200000b7ab9 */ /* 0x000fe20000000800 */
[----:B------:R-:W-:Y:S01]  /*9940*/  ULDC UR14, c[0x0][0x9e4] ;  /* 0x00027900000e7ab9 */ /* 0x000fe20000000800 */
[----:B------:R-:W-:Y:S01]  /*9950*/  UISETP.NE.AND UP0, UPT, UR11, 0x1, UPT ;  /* 0x000000010b00788c */ /* 0x000fe2000bf05270 */
[----:B------:R-:W-:-:S03]  /*9960*/  UMOV UR12, 0xc0 ;  /* 0x000000c0000c7882 */ /* 0x000fc60000000000 */
[----:B------:R-:W1:Y:S01]  /*9970*/  S2UR UR10, SR_CTAID.X ;  /* 0x00000000000a79c3 */ /* 0x000e620000002500 */
[----:B------:R-:W-:-:S06]  /*9980*/  UISETP.GE.AND UP1, UPT, UR14, 0x1, UPT ;  /* 0x000000010e00788c */ /* 0x000fcc000bf26270 */
[----:B------:R-:W-:Y:S01]  /*9990*/  PLOP3.LUT P1, PT, PT, PT, UP1, 0x40, 0x0 ;  /* 0x000000000000781c */ /* 0x000fe20003f2e818 */
[----:B------:R-:W-:Y:S01]  /*99a0*/  @UP0 ULDC UR15, c[0x0][0x450] ;  /* 0x00011400000f0ab9 */ /* 0x000fe20000000800 */
[----:B0-----:R-:W-:-:S05]  /*99b0*/  IMAD R11, R18, R11, UR17 ;  /* 0x00000011120b7e24 */ /* 0x001fca000f8e020b */
[----:B------:R-:W-:Y:S01]  /*99c0*/  R2UR UR13, R11 ;  /* 0x000000000b0d72ca */ /* 0x000fe200000e0000 */
[----:B-1----:R-:W-:-:S03]  /*99d0*/  UIMAD UR12, UR10, UR12, 0xbf ;  /* 0x000000bf0a0c74a4 */ /* 0x002fc6000f8e020c */
[----:B------:R-:W-:Y:S02]  /*99e0*/  @UP0 ULDC UR10, c[0x0][0x44c] ;  /* 0x00011300000a0ab9 */ /* 0x000fe40000000800 */
[----:B------:R-:W-:-:S04]  /*99f0*/  UIMAD.WIDE.U32 UR10, UR12, UR10, URZ ;  /* 0x0000000a0c0a72a5 */ /* 0x000fc8000f8e003f */
[----:B------:R-:W-:-:S04]  /*9a00*/  @UP0 USHF.R.U32.HI UR12, URZ, UR15, UR11 ;  /* 0x0000000f3f0c0299 */ /* 0x000fc8000801160b */
[----:B------:R-:W-:-:S03]  /*9a10*/  UIADD3 UR12, UR13, UR12, URZ ;  /* 0x0000000c0d0c7290 */ /* 0x000fc6000fffe03f */
[----:B------:R-:W-:Y:S02]  /*9a20*/  ULDC UR13, c[0x0][0x9dc] ;  /* 0x00027700000d7ab9 */ /* 0x000fe40000000800 */
[----:B------:R-:W-:Y:S01]  /*9a30*/  UIADD3 UR13, UR12, -UR13, URZ ;  /* 0x8000000d0c0d7290 */ /* 0x000fe2000fffe03f */
[----:B------:R-:W-:Y:S11]  /*9a40*/  @P1 BRA `(.L_x_691) ;  /* 0x0000000000441947 */ /* 0x000ff60003800000 */
        /* <DEDUP_REMOVED lines=10> */
.L_x_692:
[----:B------:R-:W-:-:S11]  /*9af0*/  UISETP.NE.AND UP2, UPT, UR14, 0x1, UPT ;  /* 0x000000010e00788c */ /* 0x000fd6000bf45270 */
[----:B------:R-:W-:Y:S02]  /*9b00*/  @UP2 ULDC.64 UR16, c[0x0][0x9e8] ;  /* 0x00027a0000102ab9 */ /* 0x000fe40000000a00 */
[----:B------:R-:W-:-:S04]  /*9b10*/  UIMAD.WIDE.U32 UR10, UR12, UR16, URZ ;  /* 0x000000100c0a72a5 */ /* 0x000fc8000f8e003f */
[----:B------:R-:W-:-:S12]  /*9b20*/  @UP2 USHF.R.U32.HI UR12, URZ, UR17, UR11 ;  /* 0x000000113f0c2299 */ /* 0x000fd8000801160b */
.L_x_693:
[----:B------:R-:W-:-:S04]  /*9b30*/  UIMAD UR12, UR12, UR14, URZ ;  /* 0x0000000e0c0c72a4 */ /* 0x000fc8000f8e023f */
[----:B------:R-:W-:-:S04]  /*9b40*/  UISETP.LT.AND UP2, UPT, UR13, UR12, UPT ;  /* 0x0000000c0d00728c */ /* 0x000fc8000bf41270 */
[----:B------:R-:W-:-:S12]  /*9b50*/  USEL UR13, UR13, UR12, !UP2 ;  /* 0x0000000c0d0d7287 */ /* 0x000fd8000d000000 */
.L_x_691:
[----:B------:R-:W-:-:S04]  /*9b60*/  UIADD3 UR10, UR13, 0x9f, URZ ;  /* 0x0000009f0d0a7890 */ /* 0x000fc8000fffe03f */
[----:B------:R-:W-:-:S04]  /*9b70*/  UIMAD.WIDE UR10, UR10, 0x66666667, URZ ;  /* 0x666666670a0a78a5 */ /* 0x000fc8000f8e023f */
[----:B------:R-:W-:-:S04]  /*9b80*/  USHF.R.U32.HI UR10, URZ, 0x1f, UR11 ;  /* 0x0000001f3f0a7899 */ /* 0x000fc8000801160b */
[----:B------:R-:W-:-:S04]  /*9b90*/  ULEA.HI.SX32 UR10, UR11, UR10, 0x1a ;  /* 0x0000000a0b0a7291 */ /* 0x000fc8000f8fd23f */
[----:B------:R-:W-:-:S04]  /*9ba0*/  UISETP.LT.AND UP2, UPT, UR46, UR10, UPT ;  /* 0x0000000a2e00728c */ /* 0x000fc8000bf41270 */
[----:B------:R-:W-:-:S06]  /*9bb0*/  USEL UR22, UR46, UR10, !UP2 ;  /* 0x0000000a2e167287 */ /* 0x000fcc000d000000 */
[----:B------:R-:W-:-:S13]  /*9bc0*/  ISETP.GE.AND P1, PT, R9, UR22, PT ;  /* 0x0000001609007c0c */ /* 0x000fda000bf26270 */
[----:B------:R-:W-:Y:S05]  /*9bd0*/  @!P1 BRA `(.L_x_694) ;  /* 0x0000002000a09947 */ /* 0x000fea0003800000 */
[----:B------:R-:W-:Y:S01]  /*9be0*/  IMAD.MOV.U32 R11, RZ, RZ, R8 ;  /* 0x000000ffff0b7224 */ /* 0x000fe200078e0008 */
[----:B------:R-:W-:Y:S01]  /*9bf0*/  UMOV UR24, UR4 ;  /* 0x0000000400187c82 */ /* 0x000fe20008000000 */
[----:B------:R-:W-:Y:S01]  /*9c00*/  IMAD.MOV.U32 R10, RZ, RZ, R5 ;  /* 0x000000ffff0a7224 */ /* 0x000fe200078e0005 */
[----:B------:R-:W-:Y:S01]  /*9c10*/  UMOV UR23, UR7 ;  /* 0x0000000700177c82 */ /* 0x000fe20008000000 */
[----:B------:R-:W-:-:S07]  /*9c20*/  IMAD.MOV.U32 R12, RZ, RZ, R9 ;  /* 0x000000ffff0c7224 */ /* 0x000fce00078e0009 */
.L_x_704:
[----:B------:R-:W-:-:S04]  /*9c30*/  UISETP.NE.AND UP2, UPT, UR23, 0x1, UPT ;  /* 0x000000011700788c */ /* 0x000fc8000bf45270 */
[----:B------:R-:W-:-:S04]  /*9c40*/  USEL UR4, URZ, 0x1, UP2 ;  /* 0x000000013f047887 */ /* 0x000fc80009000000 */
[----:B------:R-:W-:Y:S01]  /*9c50*/  ULOP3.LUT UR4, UR24, UR4, URZ, 0x3c, !UPT ;  /* 0x0000000418047292 */ /* 0x000fe2000f8e3c3f */
[----:B------:R-:W-:Y:S11]  /*9c60*/  @!P0 BRA `(.L_x_695) ;  /* 0x0000000000048947 */ /* 0x000ff60003800000 */
[----:B------:R-:W-:Y:S01]  /*9c70*/  BPT.TRAP 0x1 ;  /* 0x000000040000795c */ /* 0x000fe20000300000 */
.L_x_695:
[----:B------:R-:W-:Y:S01]  /*9c80*/  UIADD3 UR7, UR23, 0x1, URZ ;  /* 0x0000000117077890 */ /* 0x000fe2000fffe03f */
[----:B------:R-:W-:-:S03]  /*9c90*/  IMAD.U32 R5, RZ, RZ, UR4 ;  /* 0x00000004ff057e24 */ /* 0x000fc6000f8e00ff */
[----:B------:R-:W-:Y:S02]  /*9ca0*/  UISETP.NE.AND UP2, UPT, UR7, 0x2, UPT ;  /* 0x000000020700788c */ /* 0x000fe4000bf45270 */
[----:B------:R-:W-:Y:S02]  /*9cb0*/  SHF.L.U32 R5, R5, 0x1f, RZ ;  /* 0x0000001f05057819 */ /* 0x000fe400000006ff */
[----:B------:R-:W-:-:S04]  /*9cc0*/  USEL UR7, UR7, URZ, UP2 ;  /* 0x0000003f07077287 */ /* 0x000fc80009000000 */
[----:B------:R-:W-:-:S09]  /*9cd0*/  ULEA UR21, UR7, UR47, 0x3 ;  /* 0x0000002f07157291 */ /* 0x000fd2000f8e183f */
[----:B------:R0:W1:Y:S01]  /*9ce0*/  SYNCS.PHASECHK.TRANS64.TRYWAIT P1, [UR21+0x12430], R5 ;  /* 0x01243005ff0075a7 */ /* 0x0000620008020155 */
[----:B------:R-:W-:Y:S05]  /*9cf0*/  @!P0 BRA `(.L_x_696) ;  /* 0x0000000000048947 */ /* 0x000fea0003800000 */
[----:B------:R-:W-:Y:S01]  /*9d00*/  BPT.TRAP 0x1 ;  /* 0x000000040000795c */ /* 0x000fe20000300000 */
.L_x_696:
[----:B-1----:R-:W-:Y:S05]  /*9d10*/  @P1 BRA `(.L_x_697) ;  /* 0x0000000000081947 */ /* 0x002fea0003800000 */
[----:B------:R-:W1:Y:S02]  /*9d20*/  SYNCS.PHASECHK.TRANS64.TRYWAIT P1, [UR21+0x12430], R5 ;  /* 0x01243005ff0075a7 */ /* 0x000e640008020155 */
[----:B-1----:R-:W-:Y:S05]  /*9d30*/  @!P1 BRA `(.L_x_698) ;  /* 0x000000b400c89947 */ /* 0x002fea0003800000 */
.L_x_697:
[----:B------:R-:W-:Y:S01]  /*9d40*/  UIMAD UR25, UR7, 0x280, UR6 ;  /* 0x00000280071978a4 */ /* 0x000fe2000f8e0206 */
[----:B------:R-:W-:Y:S01]  /*9d50*/  WARPGROUP.ARRIVE ;  /* 0x00000000000079c5 */ /* 0x000fe20000000000 */
[----:B------:R-:W-:Y:S01]  /*9d60*/  UMOV UR39, 0x80000020 ;  /* 0x8000002000277882 */ /* 0x000fe20000000000 */
[----:B------:R-:W-:Y:S01]  /*9d70*/  UMOV UR12, UR36 ;  /* 0x00000024000c7c82 */ /* 0x000fe20008000000 */
[----:B------:R-:W-:Y:S01]  /*9d80*/  UIADD3 UR14, UR25, 0x80, URZ ;  /* 0x00000080190e7890 */ /* 0x000fe2000fffe03f */
[----:B------:R-:W-:Y:S02]  /*9d90*/  UMOV UR13, UR37 ;  /* 0x00000025000d7c82 */ /* 0x000fe40008000000 */
[----:B------:R-:W-:Y:S01]  /*9da0*/  UMOV UR38, UR25 ;  /* 0x0000001900267c82 */ /* 0x000fe20008000000 */
[----:B------:R-:W-:Y:S01]  /*9db0*/  UMOV UR15, 0x80000020 ;  /* 0x80000020000f7882 */ /* 0x000fe20000000000 */
[----:B------:R-:W-:Y:S01]  /*9dc0*/  QGMMA.64x32x32.F32.E4M3.E4M3 R120, gdesc[UR36], RZ, !UPT, gsb0 ;  /* 0x00600000247879f3 */ /* 0x000fe2000c0008ff */
[----:B------:R-:W-:Y:S01]  /*9dd0*/  UIADD3 UR18, UR25, 0x100, URZ ;  /* 0x0000010019127890 */ /* 0x000fe2000fffe03f */
[----:B------:R-:W-:Y:S01]  /*9de0*/  UMOV UR16, UR36 ;  /* 0x0000002400107c82 */ /* 0x000fe20008000000 */
[----:B------:R-:W-:Y:S01]  /*9df0*/  UMOV UR17, UR37 ;  /* 0x0000002500117c82 */ /* 0x000fe20008000000 */
[----:B------:R-:W-:Y:S01]  /*9e00*/  UMOV UR19, 0x80000020 ;  /* 0x8000002000137882 */ /* 0x000fe20000000000 */
[----:B------:R-:W-:Y:S01]  /*9e10*/  UIADD3 UR38, UR25, 0x180, URZ ;  /* 0x0000018019267890 */ /* 0x000fe2000fffe03f */
[----:B------:R-:W-:Y:S01]  /*9e20*/  UMOV UR39, 0x80000020 ;  /* 0x8000002000277882 */ /* 0x000fe20000000000 */
[----:B------:R-:W-:Y:S01]  /*9e30*/  UIADD3 UR10, UR25, 0x200, URZ ;  /* 0x00000200190a7890 */ /* 0x000fe2000fffe03f */
[----:B------:R-:W-:Y:S01]  /*9e40*/  UMOV UR11, 0x80000020 ;  /* 0x80000020000b7882 */ /* 0x000fe20000000000 */
[----:B------:R-:W-:-:S02]  /*9e50*/  WARPGROUP.DEPBAR.LE gsb0, 0x0 ;  /* 0x00008000000079c5 */ /* 0x000fc40000010000 */
        /* <DEDUP_REMOVED lines=45> */
.L_x_699:
[----:B------:R-:W-:Y:S01]  /*a130*/  ULEA UR13, UR23, UR47, 0x3 ;  /* 0x0000002f170d7291 */ /* 0x000fe2000f8e183f */
[----:B01----:R-:W-:-:S05]  /*a140*/  IMAD.U32 R5, RZ, RZ, UR24 ;  /* 0x00000018ff057e24 */ /* 0x003fca000f8e00ff */
[----:B------:R-:W-:-:S04]  /*a150*/  SHF.L.U32 R5, R5, 0x1f, RZ ;  /* 0x0000001f05057819 */ /* 0x000fc800000006ff */
[----:B------:R0:W1:Y:S01]  /*a160*/  SYNCS.PHASECHK.TRANS64.TRYWAIT P1, [UR13+0x12450], R5 ;  /* 0x01245005ff0075a7 */ /* 0x000062000802014d */
[----:B------:R-:W-:Y:S05]  /*a170*/  @!P0 BRA `(.L_x_700) ;  /* 0x0000000000048947 */ /* 0x000fea0003800000 */
[----:B------:R-:W-:Y:S01]  /*a180*/  BPT.TRAP 0x1 ;  /* 0x000000040000795c */ /* 0x000fe20000300000 */
.L_x_700:
        /* <DEDUP_REMOVED lines=82> */
.L_x_701:
[----:B------:R-:W-:Y:S01]  /*a6b0*/  UIADD3 UR10, UR47, 0x200, URZ ;  /* 0x000002002f0a7890 */ /* 0x000fe2000fffe03f */
[----:B------:R-:W-:Y:S01]  /*a6c0*/  WARPGROUP.ARRIVE ;  /* 0x00000000000079c5 */ /* 0x000fe20000000000 */
[----:B------:R-:W-:Y:S01]  /*a6d0*/  UMOV UR11, 0xc0000010 ;  /* 0xc0000010000b7882 */ /* 0x000fe20000000000 */
[----:B------:R-:W-:Y:S01]  /*a6e0*/  FMNMX.FTZ R14, R71, R14, !PT ;  /* 0x0000000e470e7209 */ /* 0x000fe20007810000 */
[----:B------:R-:W-:Y:S01]  /*a6f0*/  USHF.R.U32.HI UR10, URZ, 0x4, UR10 ;  /* 0x000000043f0a7899 */ /* 0x000fe2000801160a */
[----:B-1----:R-:W1:Y:S01]  /*a700*/  SHFL.BFLY PT, R8, R9, 0x2, 0x1f ;  /* 0x0c401f0009087f89 */ /* 0x002e6200000e0000 */
[----:B------:R-:W-:Y:S02]  /*a710*/  ISETP.NE.AND P1, PT, R2, RZ, PT ;  /* 0x000000ff0200720c */ /* 0x000fe40003f25270 */
[----:B------:R-:W-:Y:S01]  /*a720*/  ULOP3.LUT UR10, UR10, 0x3fff, URZ, 0xc0, !UPT ;  /* 0x00003fff0a0a7892 */ /* 0x000fe2000f8ec03f */
[----:B0-----:R-:W0:Y:S03]  /*a730*/  SHFL.BFLY PT, R5, R14, 0x2, 0x1f ;  /* 0x0c401f000e057f89 */ /* 0x001e2600000e0000 */
[----:B------:R-:W-:-:S04]  /*a740*/  ULOP3.LUT UR10, UR10, 0x10000, URZ, 0xfc, !UPT ;  /* 0x000100000a0a7892 */ /* 0x000fc8000f8efc3f */
[----:B------:R-:W-:-:S07]  /*a750*/  UIMAD UR12, UR23, 0x280, UR10 ;  /* 0x00000280170c78a4 */ /* 0x000fce000f8e020a */
[----:B------:R-:W-:Y:S02]  /*a760*/  UMOV UR10, UR12 ;  /* 0x0000000c000a7c82 */ /* 0x000fe40008000000 */
[----:B------:R-:W-:Y:S01]  /*a770*/  QGMMA.64x64x32.F32.E4M3.E4M3 R24, R152, gdesc[UR8], R24, gsb0 ;  /* 0x00e0000898187df3 */ /* 0x000fe20008000818 */
[----:B------:R-:W-:Y:S01]  /*a780*/  UIADD3 UR10, UR12, 0x80, URZ ;  /* 0x000000800c0a7890 */ /* 0x000fe2000fffe03f */
[----:B------:R-:W-:Y:S01]  /*a790*/  UMOV UR11, 0xc0000010 ;  /* 0xc0000010000b7882 */ /* 0x000fe20000000000 */
[----:B-1----:R-:W-:Y:S02]  /*a7a0*/  FMNMX.FTZ R13, R9, R8, !PT ;  /* 0x00000008090d7209 */ /* 0x002fe40007810000 */
[----:B0-----:R-:W-:-:S03]  /*a7b0*/  FMNMX.FTZ R15, R14, R5, !PT ;  /* 0x000000050e0f7209 */ /* 0x001fc60007810000 */
[----:B------:R-:W0:Y:S04]  /*a7c0*/  SHFL.BFLY PT, R8, R13, 0x1, 0x1f ;  /* 0x0c201f000d087f89 */ /* 0x000e2800000e0000 */
[----:B------:R-:W1:Y:S01]  /*a7d0*/  SHFL.BFLY PT, R20, R15, 0x1, 0x1f ;  /* 0x0c201f000f147f89 */ /* 0x000e6200000e0000 */
[----:B0-----:R-:W-:Y:S02]  /*a7e0*/  FMNMX.FTZ R5, R13, R8, !PT ;  /* 0x000000080d057209 */ /* 0x001fe40007810000 */
[----:B-1----:R-:W-:Y:S01]  /*a7f0*/  FMNMX.FTZ R8, R15, R20, !PT ;  /* 0x000000140f087209 */ /* 0x002fe20007810000 */
[----:B------:R-:W-:Y:S02]  /*a800*/  IMAD.U32 R20, RZ, RZ, UR45 ;  /* 0x0000002dff147e24 */ /* 0x000fe4000f8e00ff */
[----:B------:R-:W-:-:S02]  /*a810*/  FADD.FTZ R10, -R5, R10 ;  /* 0x0000000a050a7221 */ /* 0x000fc40000010100 */
[----:B------:R-:W-:Y:S01]  /*a820*/  FADD.FTZ R9, -R8, R11 ;  /* 0x0000000b08097221 */ /* 0x000fe20000010100 */
[----:B------:R-:W-:-:S01]  /*a830*/  FFMA.FTZ R11, R5, R20, -8 ;  /* 0xc1000000050b7423 */ /* 0x000fc20000010014 */
[----:B------:R-:W-:Y:S02]  /*a840*/  FMUL.FTZ R10, R10, UR45 ;  /* 0x0000002d0a0a7c20 */ /* 0x000fe40008410000 */
[----:B------:R-:W-:Y:S01]  /*a850*/  FMUL.FTZ R9, R9, UR45 ;  /* 0x0000002d09097c20 */ /* 0x000fe20008410000 */
[--C-:B------:R-:W-:Y:S01]  /*a860*/  FFMA.FTZ R23, R133, UR45, -R11.reuse ;  /* 0x0000002d85177c23 */ /* 0x100fe2000801080b */
[----:B------:R-:W-:Y:S02]  /*a870*/  IMAD.U32 R133, RZ, RZ, UR45 ;  /* 0x0000002dff857e24 */ /* 0x000fe4000f8e00ff */
[--C-:B------:R-:W-:Y:S01]  /*a880*/  FFMA.FTZ R13, R120, UR45, -R11.reuse ;  /* 0x0000002d780d7c23 */ /* 0x100fe2000801080b */
[----:B------:R-:W-:-:S01]  /*a890*/  FFMA.FTZ R14, R121, UR45, -R11 ;  /* 0x0000002d790e7c23 */ /* 0x000fc2000801080b */
[----:B------:R-:W-:Y:S01]  /*a8a0*/  FFMA.FTZ R19, R125, UR45, -R11 ;  /* 0x0000002d7d137c23 */ /* 0x000fe2000801080b */
[----:B------:R-:W-:-:S01]  /*a8b0*/  FFMA.FTZ R133, R8, R133, -8 ;  /* 0xc100000008857423 */ /* 0x000fc20000010085 */
        /* <DEDUP_REMOVED lines=30> */
[--C-:B------:R-:W-:Y:S01]  /*aaa0*/  FFMA.FTZ R124, R84, UR45, -R11.reuse ;  /* 0x0000002d547c7c23 */ /* 0x100fe2000801080b */
[----:B------:R-:W-:-:S01]  /*aab0*/  FFMA.FTZ R85, R85, UR45, -R11 ;  /* 0x0000002d55557c23 */ /* 0x000fc2000801080b */
[----:B------:R-:W-:Y:S01]  /*aac0*/  QGMMA.64x64x32.F32.E4M3.E4M3 R24, R148, gdesc[UR8], R24, gsb0 ;  /* 0x00e0000894187df3 */ /* 0x000fe20008000818 */
[----:B------:R-:W-:Y:S01]  /*aad0*/  UIADD3 UR10, UR12, 0x100, URZ ;  /* 0x000001000c0a7890 */ /* 0x000fe2000fffe03f */
[--C-:B------:R-:W-:Y:S01]  /*aae0*/  FFMA.FTZ R56, R56, UR45, -R11.reuse ;  /* 0x0000002d38387c23 */ /* 0x100fe2000801080b */
[----:B------:R-:W-:Y:S01]  /*aaf0*/  UMOV UR11, 0xc0000010 ;  /* 0xc0000010000b7882 */ /* 0x000fe20000000000 */
[--C-:B------:R-:W-:Y:S01]  /*ab00*/  FFMA.FTZ R57, R57, UR45, -R11.reuse ;  /* 0x0000002d39397c23 */ /* 0x100fe2000801080b */
[----:B------:R-:W-:-:S01]  /*ab10*/  FFMA.FTZ R60, R64, UR45, -R11 ;  /* 0x0000002d403c7c23 */ /* 0x000fc2000801080b */
[--C-:B------:R-:W-:Y:S01]  /*ab20*/  FFMA.FTZ R61, R65, UR45, -R11.reuse ;  /* 0x0000002d413d7c23 */ /* 0x100fe2000801080b */
[----:B------:R-:W-:-:S01]  /*ab30*/  FFMA.FTZ R129, R68, UR45, -R11 ;  /* 0x0000002d44817c23 */ /* 0x000fc2000801080b */
[----:B------:R-:W-:Y:S01]  /*ab40*/  FFMA.FTZ R132, R69, UR45, -R11 ;  /* 0x0000002d45847c23 */ /* 0x000fe2000801080b */
[----:B------:R-:W-:-:S01]  /*ab50*/  FFMA.FTZ R11, R122, UR45, -R133 ;  /* 0x0000002d7a0b7c23 */ /* 0x000fc20008010885 */
[--C-:B------:R-:W-:Y:S01]  /*ab60*/  FFMA.FTZ R64, R123, UR45, -R133.reuse ;  /* 0x0000002d7b407c23 */ /* 0x100fe20008010885 */
        /* <DEDUP_REMOVED lines=30> */
[----:B------:R-:W-:-:S02]  /*ad50*/  FFMA.FTZ R71, R71, UR45, -R133 ;  /* 0x0000002d47477c23 */ /* 0x000fc40008010885 */
[----:B------:R-:W0:Y:S08]  /*ad60*/  MUFU.EX2 R14, R14 ;  /* 0x0000000e000e7308 */ /* 0x000e300000000800 */
[----:B------:R-:W2:Y:S01]  /*ad70*/  MUFU.EX2 R64, R64 ;  /* 0x0000004000407308 */ /* 0x000ea20000000800 */
[----:B-1----:R-:W-:-:S07]  /*ad80*/  FFMA.FTZ R99, R9, R6, R11 ;  /* 0x0000000609637223 */ /* 0x002fce000001000b */
[----:B------:R-:W1:Y:S01]  /*ad90*/  MUFU.EX2 R15, R15 ;  /* 0x0000000f000f7308 */ /* 0x000e620000000800 */
[----:B0-----:R-:W-:-:S07]  /*ada0*/  FADD.FTZ R6, R14, R7 ;  /* 0x000000070e067221 */ /* 0x001fce0000010000 */
[----:B------:R-:W0:Y:S01]  /*adb0*/  MUFU.EX2 R122, R122 ;  /* 0x0000007a007a7308 */ /* 0x000e220000000800 */
[----:B--2---:R-:W-:-:S01]  /*adc0*/  FADD.FTZ R7, R64, R99 ;  /* 0x0000006340077221 */ /* 0x004fc20000010000 */
[----:B------:R-:W-:-:S06]  /*add0*/  FFMA.FTZ R99, R103, UR45, -R133 ;  /* 0x0000002d67637c23 */ /* 0x000fcc0008010885 */
[----:B------:R-:W2:Y:S01]  /*ade0*/  MUFU.EX2 R19, R19 ;  /* 0x0000001300137308 */ /* 0x000ea20000000800 */
[----:B-1----:R-:W-:-:S01]  /*adf0*/  FADD.FTZ R6, R15, R6 ;  /* 0x000000060f067221 */ /* 0x002fc20000010000 */
[----:B------:R-:W-:Y:S02]  /*ae00*/  WARPGROUP.DEPBAR.LE gsb0, 0x0 ;  /* 0x00008000000079c5 */ /* 0x000fe40000010000 */
[----:B------:R-:W-:-:S04]  /*ae10*/  WARPGROUP.ARRIVE ;  /* 0x00000000000079c5 */ /* 0x000fc80000000000 */
[----:B------:R-:W1:Y:S01]  /*ae20*/  MUFU.EX2 R123, R123 ;  /* 0x0000007b007b7308 */ /* 0x000e620000000800 */
[----:B0-----:R-:W-:-:S01]  /*ae30*/  FADD.FTZ R102, R122, R7 ;  /* 0x000000077a667221 */ /* 0x001fc20000010000 */
[----:B------:R-:W-:Y:S01]  /*ae40*/  QGMMA.64x64x32.F32.E4M3.E4M3 R24, R144, gdesc[UR8], R24, gsb0 ;  /* 0x00e0000890187df3 */ /* 0x000fe20008000818 */
[----:B------:R-:W-:Y:S01]  /*ae50*/  UIADD3 UR10, UR12, 0x180, URZ ;  /* 0x000001800c0a7890 */ /* 0x000fe2000fffe03f */
[----:B------:R-:W-:-:S04]  /*ae60*/  UMOV UR11, 0xc0000010 ;  /* 0xc0000010000b7882 */ /* 0x000fc80000000000 */
        /* <DEDUP_REMOVED lines=14> */
[--C-:B------:R-:W-:Y:S01]  /*af50*/  FFMA.FTZ R103, R79, UR45, -R133.reuse ;  /* 0x0000002d4f677c23 */ /* 0x100fe20008010885 */
[----:B------:R-:W-:-:S05]  /*af60*/  FFMA.FTZ R79, R83, UR45, -R133 ;  /* 0x0000002d534f7c23 */ /* 0x000fca0008010885 */
[----:B------:R-:W2:Y:S01]  /*af70*/  MUFU.EX2 R127, R127 ;  /* 0x0000007f007f7308 */ /* 0x000ea20000000800 */
[----:B-1----:R-:W-:-:S07]  /*af80*/  FADD.FTZ R102, R126, R7 ;  /* 0x000000077e667221 */ /* 0x002fce0000010000 */
[----:B------:R-:W1:Y:S01]  /*af90*/  MUFU.EX2 R104, R104 ;  /* 0x0000006800687308 */ /* 0x000e620000000800 */
[----:B0-----:R-:W-:-:S07]  /*afa0*/  FADD.FTZ R7, R23, R6 ;  /* 0x0000000617077221 */ /* 0x001fce0000010000 */
[----:B------:R-:W0:Y:S01]  /*afb0*/  MUFU.EX2 R69, R69 ;  /* 0x0000004500457308 */ /* 0x000e220000000800 */
[----:B------:R-:W-:Y:S02]  /*afc0*/  WARPGROUP.DEPBAR.LE gsb0, 0x0 ;  /* 0x00008000000079c5 */ /* 0x000fe40000010000 */
[----:B------:R-:W-:Y:S01]  /*afd0*/  WARPGROUP.ARRIVE ;  /* 0x00000000000079c5 */ /* 0x000fe20000000000 */
[----:B--2---:R-:W-:-:S01]  /*afe0*/  FADD.FTZ R6, R127, R102 ;  /* 0x000000667f067221 */ /* 0x004fc20000010000 */
[----:B------:R-:W-:-:S03]  /*aff0*/  FFMA.FTZ R102, R78, UR45, -R133 ;  /* 0x0000002d4e667c23 */ /* 0x000fc60008010885 */
[----:B------:R-:W2:Y:S01]  /*b000*/  MUFU.EX2 R105, R105 ;  /* 0x0000006900697308 */ /* 0x000ea20000000800 */
[----:B------:R-:W-:Y:S01]  /*b010*/  QGMMA.64x64x32.F32.E4M3.E4M3 R24, R140, gdesc[UR8], R24, gsb0 ;  /* 0x00e000088c187df3 */ /* 0x000fe20008000818 */
[----:B-1----:R-:W-:-:S01]  /*b020*/  FADD.FTZ R78, R104, R7 ;  /* 0x00000007684e7221 */ /* 0x002fc20000010000 */
[----:B------:R-:W-:Y:S01]  /*b030*/  UIADD3 UR10, UR12, 0x200, URZ ;  /* 0x000002000c0a7890 */ /* 0x000fe2000fffe03f */
[----:B------:R-:W-:-:S04]  /*b040*/  UMOV UR11, 0xc0000010 ;  /* 0xc0000010000b7882 */ /* 0x000fc80000000000 */
        /* <DEDUP_REMOVED lines=14> */
[----:B------:R-:W-:-:S06]  /*b130*/  FFMA.FTZ R78, R82, UR45, -R133 ;  /* 0x0000002d524e7c23 */ /* 0x000fcc0008010885 */
[----:B------:R-:W0:Y:S01]  /*b140*/  MUFU.EX2 R113, R113 ;  /* 0x0000007100717308 */ /* 0x000e220000000800 */
[----:B--2---:R-:W-:-:S07]  /*b150*/  FADD.FTZ R82, R112, R7 ;  /* 0x0000000770527221 */ /* 0x004fce0000010000 */
[----:B------:R-:W2:Y:S01]  /*b160*/  MUFU.EX2 R84, R84 ;  /* 0x0000005400547308 */ /* 0x000ea20000000800 */
[----:B-1----:R-:W-:-:S01]  /*b170*/  FADD.FTZ R7, R81, R6 ;  /* 0x0000000651077221 */ /* 0x002fc20000010000 */
[----:B------:R-:W-:-:S06]  /*b180*/  WARPGROUP.DEPBAR.LE gsb0, 0x0 ;  /* 0x00008000000079c5 */ /* 0x000fcc0000010000 */
[----:B------:R-:W1:Y:S01]  /*b190*/  MUFU.EX2 R116, R116 ;  /* 0x0000007400747308 */ /* 0x000e620000000800 */
[----:B0-----:R-:W-:-:S01]  /*b1a0*/  FADD.FTZ R119, R113, R82 ;  /* 0x0000005271777221 */ /* 0x001fc20000010000 */
[----:B------:R-:W-:-:S06]  /*b1b0*/  WARPGROUP.ARRIVE ;  /* 0x00000000000079c5 */ /* 0x000fcc0000000000 */
        /* <DEDUP_REMOVED lines=11> */
[----:B------:R-:W-:-:S06]  /*b270*/  FFMA.FTZ R82, R86, UR45, -R133 ;  /* 0x0000002d56527c23 */ /* 0x000fcc0008010885 */
[----:B------:R-:W1:Y:S01]  /*b280*/  MUFU.EX2 R89, R89 ;  /* 0x0000005900597308 */ /* 0x000e620000000800 */
[----:B0-----:R-:W-:-:S07]  /*b290*/  FADD.FTZ R6, R88, R7 ;  /* 0x0000000758067221 */ /* 0x001fce0000010000 */
        /* <DEDUP_REMOVED lines=66> */
[----:B------:R-:W-:-:S04]  /*b6c0*/  IMAD.U32 R6, RZ, RZ, UR21 ;  /* 0x00000015ff067e24 */ /* 0x000fc8000f8e00ff */
[----:B------:R-:W-:Y:S02]  /*b6d0*/  @!P1 VIADD R6, R6, 0x12440 ;  /* 0x0001244006069836 */ /* 0x000fe40000000000 */
[----:B------:R-:W0:Y:S01]  /*b6e0*/  MUFU.EX2 R58, R58 ;  /* 0x0000003a003a7308 */ /* 0x000e220000000800 */
[----:B--2---:R-:W-:-:S01]  /*b6f0*/  FADD.FTZ R67, R83, R66 ;  /* 0x0000004253437221 */ /* 0x004fc20000010000 */
[----:B------:R-:W-:Y:S01]  /*b700*/  FFMA.FTZ R66, R70, UR45, -R133 ;  /* 0x0000002d46427c23 */ /* 0x000fe20008010885 */
[----:B------:R-:W-:-:S04]  /*b710*/  @!P1 PRMT R6, RZ, 0x654, R6 ;  /* 0x00000654ff069816 */ /* 0x000fc80000000006 */
[----:B------:R2:W-:Y:S01]  /*b720*/  @!P1 SYNCS.ARRIVE.TRANS64.RED.A1T0 RZ, [R6+URZ], RZ ;  /* 0x000000ff06ff99a7 */ /* 0x0005e2000810043f */
[----:B------:R-:W3:Y:S01]  /*b730*/  MUFU.EX2 R57, R57 ;  /* 0x0000003900397308 */ /* 0x000ee20000000800 */
[----:B-1----:R-:W-:-:S07]  /*b740*/  FADD.FTZ R70, R56, R7 ;  /* 0x0000000738467221 */ /* 0x002fce0000010000 */
[----:B------:R-:W1:Y:S01]  /*b750*/  MUFU.EX2 R59, R59 ;  /* 0x0000003b003b7308 */ /* 0x000e620000000800 */
[----:B0-----:R-:W-:-:S07]  /*b760*/  FADD.FTZ R118, R58, R67 ;  /* 0x000000433a767221 */ /* 0x001fce0000010000 */
[----:B------:R-:W0:Y:S01]  /*b770*/  MUFU.EX2 R125, R125 ;  /* 0x0000007d007d7308 */ /* 0x000e220000000800 */
[----:B---3--:R-:W-:-:S07]  /*b780*/  FADD.FTZ R70, R57, R70 ;  /* 0x0000004639467221 */ /* 0x008fce0000010000 */
[----:B------:R-:W3:Y:S01]  /*b790*/  MUFU.EX2 R86, R86 ;  /* 0x0000005600567308 */ /* 0x000ee20000000800 */
[----:B-1----:R-:W-:-:S07]  /*b7a0*/  FADD.FTZ R7, R59, R118 ;  /* 0x000000763b077221 */ /* 0x002fce0000010000 */
[----:B------:R-:W1:Y:S01]  /*b7b0*/  MUFU.EX2 R128, R128 ;  /* 0x0000008000807308 */ /* 0x000e620000000800 */
[----:B0-----:R-:W-:-:S07]  /*b7c0*/  FADD.FTZ R67, R125, R70 ;  /* 0x000000467d437221 */ /* 0x001fce0000010000 */
[----:B------:R-:W0:Y:S01]  /*b7d0*/  MUFU.EX2 R87, R87 ;  /* 0x0000005700577308 */ /* 0x000e220000000800 */
[----:B---3--:R-:W-:-:S07]  /*b7e0*/  FADD.FTZ R70, R86, R7 ;  /* 0x0000000756467221 */ /* 0x008fce0000010000 */
        /* <DEDUP_REMOVED lines=20> */
.L_x_703:
[----:B------:R-:W-:Y:S01]  /*b930*/  UIADD3 UR10, UR13, 0x12460, URZ ;  /* 0x000124600d0a7890 */ /* 0x000fe2000fffe03f */
[----:B------:R-:W-:Y:S01]  /*b940*/  ISETP.GT.AND P1, PT, R12, UR22, PT ;  /* 0x000000160c007c0c */ /* 0x000fe2000bf24270 */
[-C--:B------:R-:W-:Y:S01]  /*b950*/  FMUL.FTZ R26, R26, R9.reuse ;  /* 0x000000091a1a7220 */ /* 0x080fe20000410000 */
[----:B------:R-:W-:Y:S01]  /*b960*/  F2FP.SATFINITE.E4M3.F32.PACK_AB_MERGE_C R122, R123, R122, RZ ;  /* 0x0000007a7b7a723e */ /* 0x000fe200048070ff */
        /* <DEDUP_REMOVED lines=16> */
[----:B------:R-:W-:Y:S01]  /*ba70*/  F2FP.SATFINITE.E4M3.F32.PACK_AB_MERGE_C R15, R19, R15, RZ ;  /* 0x0000000f130f723e */ /* 0x000fe200048070ff */
[----:B------:R-:W-:Y:S01]  /*ba80*/  VIADD R9, R12, 0xffffffff ;  /* 0xffffffff0c097836 */ /* 0x000fe20000000000 */
[----:B------:R-:W-:Y:S01]  /*ba90*/  F2FP.SATFINITE.E4M3.F32.PACK_AB_MERGE_C R22, R23, R22, RZ ;  /* 0x000000161716723e */ /* 0x000fe200048070ff */
[----:B------:R-:W-:Y:S01]  /*baa0*/  SYNCS.ARRIVE.TRANS64.RED.A1T0 RZ, [UR10], RZ ;  /* 0x000000ffffff79a7 */ /* 0x000fe2000810040a */
[----:B------:R-:W-:Y:S01]  /*bab0*/  F2FP.SATFINITE.E4M3.F32.PACK_AB_MERGE_C R126, R127, R126, RZ ;  /* 0x0000007e7f7e723e */ /* 0x000fe200048070ff */
[----:B------:R-:W-:Y:S01]  /*bac0*/  UMOV UR24, UR4 ;  /* 0x0000000400187c82 */ /* 0x000fe20008000000 */
[----:B------:R-:W-:Y:S01]  /*bad0*/  F2FP.SATFINITE.E4M3.F32.PACK_AB_MERGE_C R108, R109, R108, RZ ;  /* 0x0000006c6d6c723e */ /* 0x000fe200048070ff */
[----:B------:R-:W-:Y:S01]  /*bae0*/  UMOV UR23, UR7 ;  /* 0x0000000700177c82 */ /* 0x000fe20008000000 */
        /* <DEDUP_REMOVED lines=53> */
[----:B------:R-:W-:Y:S01]  /*be40*/  F2FP.SATFINITE.E4M3.F32.PACK_AB_MERGE_C R139, R63, R62, R66 ;  /* 0x0000003e3f8b723e */ /* 0x000fe20004807042 */
[----:B------:R-:W-:Y:S06]  /*be50*/  @P1 BRA `(.L_x_704) ;  /* 0xffffffdc00741947 */ /* 0x000fec000383ffff */
.L_x_694:
[----:B------:R-:W-:-:S13]  /*be60*/  ISETP.GE.AND P1, PT, R9, UR46, PT ;  /* 0x0000002e09007c0c */ /* 0x000fda000bf26270 */
[----:B------:R-:W-:Y:S05]  /*be70*/  @!P1 BRA `(.L_x_705) ;  /* 0x0000003c00d09947 */ /* 0x000fea0003800000 */
[----:B------:R-:W-:Y:S01]  /*be80*/  ULDC UR21, c[0x0][0x9e4] ;  /* 0x0002790000157ab9 */ /* 0x000fe20000000800 */
[----:B------:R-:W-:Y:S01]  /*be90*/  ULDC UR24, c[0x0][0x288] ;  /* 0x0000a20000187ab9 */ /* 0x000fe20000000800 */
[----:B------:R-:W-:Y:S01]  /*bea0*/  ULDC UR22, c[0x0][0x2f0] ;  /* 0x0000bc0000167ab9 */ /* 0x000fe20000000800 */
[----:B------:R-:W-:-:S05]  /*beb0*/  ULDC UR23, c[0x0][0x9e0] ;  /* 0x0002780000177ab9 */ /* 0x000fca0000000800 */
.L_x_723:
[----:B------:R-:W-:-:S04]  /*bec0*/  UIADD3 UR27, UR7, 0x1, URZ ;  /* 0x00000001071b7890 */ /* 0x000fc8000fffe03f */
[----:B------:R-:W-:-:S04]  /*bed0*/  UISETP.NE.AND UP2, UPT, UR27, 0x2, UPT ;  /* 0x000000021b00788c */ /* 0x000fc8000bf45270 */
[----:B------:R-:W-:Y:S02]  /*bee0*/  USEL UR26, URZ, 0x1, UP2 ;  /* 0x000000013f1a7887 */ /* 0x000fe40009000000 */
[----:B------:R-:W-:Y:S02]  /*bef0*/  USEL UR27, UR27, URZ, UP2 ;  /* 0x0000003f1b1b7287 */ /* 0x000fe40009000000 */
[----:B------:R-:W-:Y:S01]  /*bf00*/  ULOP3.LUT UR26, UR4, UR26, URZ, 0x3c, !UPT ;  /* 0x0000001a041a7292 */ /* 0x000fe2000f8e3c3f */
[----:B------:R-:W-:Y:S11]  /*bf10*/  @!P0 BRA `(.L_x_706) ;  /* 0x0000000000048947 */ /* 0x000ff60003800000 */
[----:B------:R-:W-:Y:S01]  /*bf20*/  BPT.TRAP 0x1 ;  /* 0x000000040000795c */ /* 0x000fe20000300000 */
.L_x_706:
[----:B------:R-:W-:Y:S01]  /*bf30*/  ULEA UR25, UR27, UR47, 0x3 ;  /* 0x0000002f1b197291 */ /* 0x000fe2000f8e183f */
[----:B------:R-:W-:-:S05]  /*bf40*/  IMAD.U32 R10, RZ, RZ, UR26 ;  /* 0x0000001aff0a7e24 */ /* 0x000fca000f8e00ff */
[----:B------:R-:W-:-:S04]  /*bf50*/  SHF.L.U32 R10, R10, 0x1f, RZ ;  /* 0x0000001f0a0a7819 */ /* 0x000fc800000006ff */
[----:B------:R0:W1:Y:S01]  /*bf60*/  SYNCS.PHASECHK.TRANS64.TRYWAIT P1, [UR25+0x12430], R10 ;  /* 0x0124300aff0075a7 */ /* 0x0000620008020159 */
[----:B------:R-:W-:Y:S05]  /*bf70*/  @!P0 BRA `(.L_x_707) ;  /* 0x0000000000048947 */ /* 0x000fea0003800000 */
[----:B------:R-:W-:Y:S01]  /*bf80*/  BPT.TRAP 0x1 ;  /* 0x000000040000795c */ /* 0x000fe20000300000 */
.L_x_707:
[----:B-1----:R-:W-:Y:S05]  /*bf90*/  @P1 BRA `(.L_x_708) ;  /* 0x0000000000081947 */ /* 0x002fea0003800000 */
[----:B------:R-:W1:Y:S02]  /*bfa0*/  SYNCS.PHASECHK.TRANS64.TRYWAIT P1, [UR25+0x12430], R10 ;  /* 0x0124300aff0075a7 */ /* 0x000e640008020159 */
[----:B-1----:R-:W-:Y:S05]  /*bfb0*/  @!P1 BRA `(.L_x_709) ;  /* 0x0000009400589947 */ /* 0x002fea0003800000 */
.L_x_708:
        /* <DEDUP_REMOVED lines=63> */
.L_x_710:
[----:B------:R-:W-:Y:S01]  /*c3b0*/  ULEA UR12, UR7, UR47, 0x3 ;  /* 0x0000002f070c7291 */ /* 0x000fe2000f8e183f */
[----:B01----:R-:W-:-:S05]  /*c3c0*/  IMAD.U32 R10, RZ, RZ, UR4 ;  /* 0x00000004ff0a7e24 */ /* 0x003fca000f8e00ff */
[----:B------:R-:W-:-:S04]  /*c3d0*/  SHF.L.U32 R10, R10, 0x1f, RZ ;  /* 0x0000001f0a0a7819 */ /* 0x000fc800000006ff */
[----:B------:R0:W1:Y:S01]  /*c3e0*/  SYNCS.PHASECHK.TRANS64.TRYWAIT P1, [UR12+0x12450], R10 ;  /* 0x0124500aff0075a7 */ /* 0x000062000802014c */
[----:B------:R-:W-:Y:S05]  /*c3f0*/  @!P0 BRA `(.L_x_711) ;  /* 0x0000000000048947 */ /* 0x000fea0003800000 */
[----:B------:R-:W-:Y:S01]  /*c400*/  BPT.TRAP 0x1 ;  /* 0x000000040000795c */ /* 0x000fe20000300000 */
.L_x_711:
[----:B-1----:R-:W-:Y:S05]  /*c410*/  @P1 BRA `(.L_x_712) ;  /* 0x0000000000081947 */ /* 0x002fea0003800000 */
[----:B------:R-:W1:Y:S02]  /*c420*/  SYNCS.PHASECHK.TRANS64.TRYWAIT P1, [UR12+0x12450], R10 ;  /* 0x0124500aff0075a7 */ /* 0x000e64000802014c */
[----:B-1----:R-:W-:Y:S05]  /*c430*/  @!P1 BRA `(.L_x_713) ;  /* 0x0000009000509947 */ /* 0x002fea0003800000 */
.L_x_712:
        /* <DEDUP_REMOVED lines=9> */
[----:B------:R-:W-:Y:S02]  /*c4d0*/  IMAD R15, R9, -0xa0, RZ ;  /* 0xffffff60090f7824 */ /* 0x000fe400078e02ff */
[----:B01----:R-:W-:Y:S01]  /*c4e0*/  IMAD.U32 R10, RZ, RZ, UR25 ;  /* 0x00000019ff0a7e24 */ /* 0x003fe2000f8e00ff */
[----:B------:R-:W-:Y:S01]  /*c4f0*/  ULOP3.LUT UR4, UR4, 0x10000, URZ, 0xfc, !UPT ;  /* 0x0001000004047892 */ /* 0x000fe2000f8efc3f */
[----:B------:R-:W-:-:S03]  /*c500*/  VIADD R12, R15, 0x1 ;  /* 0x000000010f0c7836 */ /* 0x000fc60000000000 */
[----:B------:R-:W-:Y:S01]  /*c510*/  UIMAD UR4, UR7, 0x280, UR4 ;  /* 0x00000280070478a4 */ /* 0x000fe2000f8e0204 */
[----:B------:R-:W-:-:S03]  /*c520*/  IMAD R12, R3, -0x2, R12 ;  /* 0xfffffffe030c7824 */ /* 0x000fc600078e020c */
[----:B------:R-:W-:Y:S02]  /*c530*/  @!P3 VIADD R10, R10, 0x12440 ;  /* 0x000124400a0ab836 */ /* 0x000fe40000000000 */
[----:B------:R-:W-:Y:S01]  /*c540*/  IADD3 R13, R12, -UR24, R17 ;  /* 0x800000180c0d7c10 */ /* 0x000fe2000fffe011 */
[----:B------:R-:W-:Y:S02]  /*c550*/  UMOV UR10, UR4 ;  /* 0x00000004000a7c82 */ /* 0x000fe40008000000 */
[----:B------:R-:W-:Y:S01]  /*c560*/  QGMMA.64x64x32.F32.E4M3.E4M3 R24, R152, gdesc[UR8], R24, gsb0 ;  /* 0x00e0000898187df3 */ /* 0x000fe20008000818 */
[----:B------:R-:W-:Y:S01]  /*c570*/  UIADD3 UR10, UR4, 0x80, URZ ;  /* 0x00000080040a7890 */ /* 0x000fe2000fffe03f */
[----:B------:R-:W-:Y:S01]  /*c580*/  @!P3 PRMT R10, RZ, 0x654, R10 ;  /* 0x00000654ff0ab816 */ /* 0x000fe2000000000a */
[----:B------:R-:W-:Y:S01]  /*c590*/  UMOV UR11, 0xc0000010 ;  /* 0xc0000010000b7882 */ /* 0x000fe20000000000 */
[C---:B------:R-:W-:Y:S02]  /*c5a0*/  VIADD R14, R13.reuse, UR23 ;  /* 0x000000170d0e7c36 */ /* 0x040fe40008000000 */
[----:B------:R-:W-:Y:S01]  /*c5b0*/  VIADD R13, R13, UR20 ;  /* 0x000000140d0d7c36 */ /* 0x000fe20008000000 */
[----:B------:R-:W-:-:S02]  /*c5c0*/  WARPGROUP.DEPBAR.LE gsb0, 0x0 ;  /* 0x00008000000079c5 */ /* 0x000fc40000010000 */
        /* <DEDUP_REMOVED lines=13> */
[----:B------:R-:W-:Y:S02]  /*c6a0*/  UMOV UR11, 0xc0000010 ;  /* 0xc0000010000b7882 */ /* 0x000fe40000000000 */
[----:B------:R-:W-:Y:S02]  /*c6b0*/  @UP0 ULDC UR4, c[0x0][0x44c] ;  /* 0x0001130000040ab9 */ /* 0x000fe40000000800 */
[----:B------:R-:W-:Y:S01]  /*c6c0*/  @P1 IMAD.HI.U32 R11, R0, UR4, RZ ;  /* 0x00000004000b1c27 */ /* 0x000fe2000f8e00ff */
[----:B------:R-:W-:Y:S01]  /*c6d0*/  @UP0 ULDC UR4, c[0x0][0x450] ;  /* 0x0001140000040ab9 */ /* 0x000fe20000000800 */
[----:B------:R-:W-:-:S03]  /*c6e0*/  PLOP3.LUT P1, PT, PT, PT, UP1, 0x40, 0x0 ;  /* 0x000000000000781c */ /* 0x000fc60003f2e818 */
[----:B------:R-:W-:-:S05]  /*c6f0*/  @P2 SHF.R.U32.HI R19, RZ, UR4, R11 ;  /* 0x00000004ff132c19 */ /* 0x000fca000801160b */
[----:B------:R-:W0:Y:S02]  /*c700*/  SHFL.IDX PT, R21, R19, RZ, 0x1c1f ;  /* 0x001c1fff13157589 */ /* 0x000e2400000e0000 */
[----:B0-----:R-:W-:Y:S01]  /*c710*/  IMAD.IADD R11, R13, 0x1, R21 ;  /* 0x000000010d0b7824 */ /* 0x001fe200078e0215 */
[----:B------:R-:W-:Y:S02]  /*c720*/  WARPGROUP.DEPBAR.LE gsb0, 0x0 ;  /* 0x00008000000079c5 */ /* 0x000fe40000010000 */
[----:B------:R-:W-:-:S06]  /*c730*/  WARPGROUP.ARRIVE ;  /* 0x00000000000079c5 */ /* 0x000fcc0000000000 */
[----:B------:R-:W-:Y:S03]  /*c740*/  QGMMA.64x64x32.F32.E4M3.E4M3 R24, R136, gdesc[UR8], R24, gsb0 ;  /* 0x00e0000888187df3 */ /* 0x000fe60008000818 */
[----:B------:R-:W-:Y:S02]  /*c750*/  WARPGROUP.DEPBAR.LE gsb0, 0x0 ;  /* 0x00008000000079c5 */ /* 0x000fe40000010000 */
[----:B------:R0:W-:Y:S02]  /*c760*/  @!P3 SYNCS.ARRIVE.TRANS64.RED.A1T0 RZ, [R10+URZ], RZ ;  /* 0x000000ff0affb9a7 */ /* 0x0001e4000810043f */
[----:B0-----:R-:W-:Y:S02]  /*c770*/  VIADD R10, R12, 0xffffffff ;  /* 0xffffffff0c0a7836 */ /* 0x001fe40000000000 */
        /* <DEDUP_REMOVED lines=15> */
.L_x_716:
[----:B------:R-:W-:-:S05]  /*c870*/  IMAD.U32 R22, RZ, RZ, UR21 ;  /* 0x00000015ff167e24 */ /* 0x000fca000f8e00ff */
[----:B------:R-:W-:-:S13]  /*c880*/  ISETP.NE.AND P1, PT, R22, 0x1, PT ;  /* 0x000000011600780c */ /* 0x000fda0003f25270 */
[----:B------:R-:W0:Y:S02]  /*c890*/  @P1 LDC.64 R20, c[0x0][0x9e8] ;  /* 0x00027a00ff141b82 */ /* 0x000e240000000a00 */
[----:B0-----:R-:W-:-:S05]  /*c8a0*/  @P1 IMAD.HI.U32 R20, R23, R20, RZ ;  /* 0x0000001417141227 */ /* 0x001fca00078e00ff */
[----:B------:R-:W-:-:S07]  /*c8b0*/  @P1 SHF.R.U32.HI R23, RZ, R21, R20 ;  /* 0x00000015ff171219 */ /* 0x000fce0000011614 */
.L_x_717:
[----:B------:R-:W-:Y:S05]  /*c8c0*/  BSYNC B0 ;  /* 0x0000000000007941 */ /* 0x000fea0003800000 */
.L_x_715:
[----:B------:R-:W-:-:S05]  /*c8d0*/  IMAD R23, R23, R22, R10 ;  /* 0x0000001617177224 */ /* 0x000fca00078e020a */
[----:B------:R-:W-:Y:S02]  /*c8e0*/  VIADDMNMX R12, R23, R22, R12, PT ;  /* 0x00000016170c7246 */ /* 0x000fe4000380010c */
[----:B------:R-:W-:-:S07]  /*c8f0*/  VIMNMX R11, R11, R23, !PT ;  /* 0x000000170b0b7248 */ /* 0x000fce0007fe0100 */
.L_x_714:
[C---:B------:R-:W-:Y:S02]  /*c900*/  ISETP.GE.AND P1, PT, R15.reuse, 0x2, PT ;  /* 0x000000020f00780c */ /* 0x040fe40003f26270 */
        /* <DEDUP_REMOVED lines=10> */
[----:B------:R-:W-:Y:S02]  /*c9b0*/  LOP3.LUT R16, R16, 0x7fffffff, RZ, 0xc0, !PT ;  /* 0x7fffffff10107812 */ /* 0x000fe400078ec0ff */
        /* <DEDUP_REMOVED lines=213> */
[----:B------:R-:W-:Y:S02]  /*d710*/  ISETP.GE.AND P6, PT, R15, 0x9a, PT ;  /* 0x0000009a0f00780c */ /* 0x000fe40003fc6270 */
[----:B------:R-:W0:Y:S11]  /*d720*/  SHFL.IDX PT, R15, R19, 0x1, 0x1c1f ;  /* 0x003c1f00130f7f89 */ /* 0x000e3600000e0000 */
[----:B------:R-:W-:-:S02]  /*d730*/  @P6 LOP3.LUT R16, R16, 0x10000000, RZ, 0xfc, !PT ;  /* 0x1000000010106812 */ /* 0x000fc400078efcff */
[----:B------:R-:W-:-:S04]  /*d740*/  ISETP.GT.AND P6, PT, R11, 0x99, !P6 ;  /* 0x000000990b00780c */ /* 0x000fc800077c4270 */
[----:B------:R-:W-:-:S04]  /*d750*/  ISETP.LT.OR P6, PT, R12, 0x9a, P6 ;  /* 0x0000009a0c00780c */ /* 0x000fc800037c1670 */
[----:B------:R-:W-:Y:S02]  /*d760*/  FSEL R69, R69, -INF , !P6 ;  /* 0xff80000045457808 */ /* 0x000fe40007000000 */
[----:B------:R-:W-:Y:S01]  /*d770*/  PLOP3.LUT P6, PT, PT, PT, UP1, 0x40, 0x0 ;  /* 0x000000000000781c */ /* 0x000fe20003fce818 */
[--C-:B0-----:R-:W-:Y:S02]  /*d780*/  IMAD.IADD R14, R14, 0x1, R15.reuse ;  /* 0x000000010e0e7824 */ /* 0x101fe400078e020f */
[----:B------:R-:W-:-:S10]  /*d790*/  IMAD.IADD R11, R13, 0x1, R15 ;  /* 0x000000010d0b7824 */ /* 0x000fd400078e020f */
        /* <DEDUP_REMOVED lines=14> */
.L_x_720:
[----:B------:R-:W-:-:S05]  /*d880*/  IMAD.U32 R19, RZ, RZ, UR21 ;  /* 0x00000015ff137e24 */ /* 0x000fca000f8e00ff */
[----:B------:R-:W-:-:S13]  /*d890*/  ISETP.NE.AND P6, PT, R19, 0x1, PT ;  /* 0x000000011300780c */ /* 0x000fda0003fc5270 */
[----:B------:R-:W0:Y:S02]  /*d8a0*/  @P6 LDC.64 R12, c[0x0][0x9e8] ;  /* 0x00027a00ff0c6b82 */ /* 0x000e240000000a00 */
[----:B0-----:R-:W-:-:S05]  /*d8b0*/  @P6 IMAD.HI.U32 R12, R15, R12, RZ ;  /* 0x0000000c0f0c6227 */ /* 0x001fca00078e00ff */
[----:B------:R-:W-:-:S07]  /*d8c0*/  @P6 SHF.R.U32.HI R15, RZ, R13, R12 ;  /* 0x0000000dff0f6219 */ /* 0x000fce000001160c */
.L_x_721:
[----:B------:R-:W-:Y:S05]  /*d8d0*/  BSYNC B0 ;  /* 0x0000000000007941 */ /* 0x000fea0003800000 */
.L_x_719:
[----:B------:R-:W-:-:S05]  /*d8e0*/  IMAD R10, R15, R19, R10 ;  /* 0x000000130f0a7224 */ /* 0x000fca00078e020a */
[----:B------:R-:W-:Y:S02]  /*d8f0*/  VIADDMNMX R14, R10, R19, R14, PT ;  /* 0x000000130a0e7246 */ /* 0x000fe4000380010e */
[----:B------:R-:W-:-:S07]  /*d900*/  VIMNMX R11, R11, R10, !PT ;  /* 0x0000000a0b0b7248 */ /* 0x000fce0007fe0100 */
.L_x_718:
        /* <DEDUP_REMOVED lines=501> */
.L_x_722:
[----:B------:R-:W-:Y:S01]  /*f860*/  UIADD3 UR4, UR12, 0x12460, URZ ;  /* 0x000124600c047890 */ /* 0x000fe2000fffe03f */
[----:B------:R-:W-:Y:S01]  /*f870*/  ISETP.GT.AND P1, PT, R9, UR46, PT ;  /* 0x0000002e09007c0c */ /* 0x000fe2000bf24270 */
[----:B------:R-:W-:Y:S01]  /*f880*/  UMOV UR7, UR27 ;  /* 0x0000001b00077c82 */ /* 0x000fe20008000000 */
[----:B------:R-:W-:Y:S01]  /*f890*/  F2FP.SATFINITE.E4M3.F32.PACK_AB_MERGE_C R8, R95, R8, RZ ;  /* 0x000000085f08723e */ /* 0x000fe200048070ff */
[----:B------:R-:W-:Y:S01]  /*f8a0*/  UPRMT UR4, UR5, 0x654, UR4 ;  /* 0x0000065405047896 */ /* 0x000fe20008000004 */
        /* <DEDUP_REMOVED lines=11> */
[----:B------:R-:W-:Y:S01]  /*f960*/  UMOV UR4, UR26 ;  /* 0x0000001a00047c82 */ /* 0x000fe20008000000 */
        /* <DEDUP_REMOVED lines=65> */
[----:B------:R-:W-:Y:S01]  /*fd80*/  IMAD.MOV.U32 R8, RZ, RZ, R11 ;  /* 0x000000ffff087224 */ /* 0x000fe200078e000b */
[----:B------:R-:W-:Y:S01]  /*fd90*/  UMOV UR7, UR27 ;  /* 0x0000001b00077c82 */ /* 0x000fe20008000000 */
[----:B------:R-:W-:Y:S01]  /*fda0*/  IMAD.MOV.U32 R5, RZ, RZ, R10 ;  /* 0x000000ffff057224 */ /* 0x000fe200078e000a */
[----:B------:R-:W-:-:S06]  /*fdb0*/  UMOV UR4, UR26 ;  /* 0x0000001a00047c82 */ /* 0x000fcc0008000000 */
.L_x_705:
[----:B------:R-:W-:Y:S06]  /*fdc0*/  BAR.ARV 0x8, 0x200 ;  /* 0x0208000000007b1d */ /* 0x000fec0000002000 */
[----:B------:R-:W-:Y:S05]  /*fdd0*/  @!P0 BRA `(.L_x_724) ;  /* 0x0000000000048947 */ /* 0x000fea0003800000 */
[----:B------:R-:W-:Y:S01]  /*fde0*/  BPT.TRAP 0x1 ;  /* 0x000000040000795c */ /* 0x000fe20000300000 */
.L_x_724:
[----:B------:R-:W-:Y:S01]  /*fdf0*/  ULEA UR16, UR7, UR47, 0x3 ;  /* 0x0000002f07107291 */ /* 0x000fe2000f8e183f */
[----:B------:R-:W-:-:S05]  /*fe00*/  IMAD.U32 R0, RZ, RZ, UR4 ;  /* 0x00000004ff007e24 */ /* 0x000fca000f8e00ff */
[----:B------:R-:W-:-:S04]  /*fe10*/  SHF.L.U32 R0, R0, 0x1f, RZ ;  /* 0x0000001f00007819 */ /* 0x000fc800000006ff */
[----:B------:R0:W1:Y:S01]  /*fe20*/  SYNCS.PHASECHK.TRANS64.TRYWAIT P1, [UR16+0x12450], R0 ;  /* 0x01245000ff0075a7 */ /* 0x0000620008020150 */
[----:B------:R-:W-:Y:S05]  /*fe30*/  @!P0 BRA `(.L_x_725) ;  /* 0x0000000000048947 */ /* 0x000fea0003800000 */
[----:B------:R-:W-:Y:S01]  /*fe40*/  BPT.TRAP 0x1 ;  /* 0x000000040000795c */ /* 0x000fe20000300000 */
.L_x_725:
[----:B-1----:R-:W-:Y:S05]  /*fe50*/  @P1 BRA `(.L_x_726) ;  /* 0x0000000000081947 */ /* 0x002fea0003800000 */
[----:B------:R-:W1:Y:S02]  /*fe60*/  SYNCS.PHASECHK.TRANS64.TRYWAIT P1, [UR16+0x12450], R0 ;  /* 0x01245000ff0075a7 */ /* 0x000e640008020150 */
[----:B-1----:R-:W-:Y:S05]  /*fe70*/  @!P1 BRA `(.L_x_727) ;  /* 0x0000005400d89947 */ /* 0x002fea0003800000 */
.L_x_726:
[----:B------:R-:W-:Y:S01]  /*fe80*/  ULDC.64 UR12, c[0x0][0x9a0] ;  /* 0x00026800000c7ab9 */ /* 0x000fe20000000a00 */
[----:B------:R-:W-:Y:S01]  /*fe90*/  UIADD3 UR47, UR47, 0x200, URZ ;  /* 0x000002002f2f7890 */ /* 0x000fe2000fffe03f */
[----:B------:R-:W-:Y:S01]  /*fea0*/  WARPGROUP.ARRIVE ;  /* 0x00000000000079c5 */ /* 0x000fe20000000000 */
[----:B------:R-:W-:Y:S01]  /*feb0*/  UISETP.NE.U32.AND UP0, UPT, UR12, URZ, UPT ;  /* 0x0000003f0c00728c */ /* 0x000fe2000bf05070 */
[----:B------:R-:W-:Y:S01]  /*fec0*/  IMAD.MOV.U32 R4, RZ, RZ, 0x3f800000 ;  /* 0x3f800000ff047424 */ /* 0x000fe200078e00ff */
[----:B------:R-:W-:Y:S02]  /*fed0*/  USHF.R.S32.HI UR4, URZ, 0x1f, UR41 ;  /* 0x0000001f3f047899 */ /* 0x000fe40008011429 */
[----:B------:R-:W-:Y:S02]  /*fee0*/  UISETP.NE.AND.EX UP0, UPT, UR13, URZ, UPT, UP0 ;  /* 0x0000003f0d00728c */ /* 0x000fe4000bf05300 */
[----:B------:R-:W-:Y:S01]  /*fef0*/  USHF.R.U32.HI UR47, URZ, 0x4, UR47 ;  /* 0x000000043f2f7899 */ /* 0x000fe2000801162f */
[----:B------:R-:W-:-:S03]  /*ff00*/  UMOV UR19, 0xc0000010 ;  /* 0xc000001000137882 */ /* 0x000fc60000000000 */
[----:B------:R-:W-:Y:S01]  /*ff10*/  ULOP3.LUT UR47, UR47, 0x3fff, URZ, 0xc0, !UPT ;  /* 0x00003fff2f2f7892 */ /* 0x000fe2000f8ec03f */
[----:B------:R-:W-:-:S04]  /*ff20*/  PLOP3.LUT P1, PT, PT, PT, UP0, 0x80, 0x0 ;  /* 0x000000000000781c */ /* 0x000fc80003f2f008 */
[----:B------:R-:W-:Y:S01]  /*ff30*/  @UP0 ULDC.64 UR10, c[0x0][0x9c8] ;  /* 0x00027200000a0ab9 */ /* 0x000fe20000000a00 */
[----:B------:R-:W-:Y:S01]  /*ff40*/  @UP0 ULDC.64 UR14, c[0x0][0x9d0] ;  /* 0x00027400000e0ab9 */ /* 0x000fe20000000a00 */
[----:B------:R-:W-:Y:S02]  /*ff50*/  @UP0 UIMAD UR4, UR4, UR10, URZ ;  /* 0x0000000a040402a4 */ /* 0x000fe4000f8e023f */
[----:B------:R-:W-:Y:S02]  /*ff60*/  @UP0 UIMAD.WIDE.U32 UR8, UR41, UR10, URZ ;  /* 0x0000000a290802a5 */ /* 0x000fe4000f8e003f */
[----:B------:R-:W-:Y:S02]  /*ff70*/  @UP0 UIMAD UR6, UR41, UR11, UR4 ;  /* 0x0000000b290602a4 */ /* 0x000fe4000f8e0204 */
[----:B------:R-:W-:Y:S02]  /*ff80*/  ULOP3.LUT UR4, UR47, 0x10000, URZ, 0xfc, !UPT ;  /* 0x000100002f047892 */ /* 0x000fe4000f8efc3f */
[----:B------:R-:W-:-:S02]  /*ff90*/  @UP0 USHF.R.S32.HI UR10, URZ, 0x1f, UR44 ;  /* 0x0000001f3f0a0899 */ /* 0x000fc4000801142c */
[----:B------:R-:W-:Y:S02]  /*ffa0*/  UIMAD UR4, UR7, 0x280, UR4 ;  /* 0x00000280070478a4 */ /* 0x000fe4000f8e0204 */
[----:B------:R-:W-:Y:S02]  /*ffb0*/  @UP0 UIMAD UR10, UR10, UR14, URZ ;  /* 0x0000000e0a0a02a4 */ /* 0x000fe4000f8e023f */
[----:B------:R-:W-:Y:S02]  /*ffc0*/  @UP0 UIADD3 UR7, UR9, UR6, URZ ;  /* 0x0000000609070290 */ /* 0x000fe4000fffe03f */
[----:B------:R-:W-:Y:S01]  /*ffd0*/  @UP0 UIMAD UR10, UR44, UR15, UR10 ;  /* 0x0000000f2c0a02a4 */ /* 0x000fe2000f8e020a */
[----:B------:R-:W-:Y:S01]  /*ffe0*/  UMOV UR18, UR4 ;  /* 0x0000000400127c82 */ /* 0x000fe20008000000 */
[----:B------:R-:W-:Y:S01]  /*fff0*/  @UP0 UMOV UR6, UR8 ;  /* 0x0000000800060c82 */ /* 0x000fe20008000000 */
[----:B------:R-:W-:Y:S01]  /*10000*/  QGMMA.64x64x32.F32.E4M3.E4M3 R24, R152, gdesc[UR16], R24, gsb0 ;  /* 0x00e0001098187df3 */ /* 0x000fe20008000818 */
[----:B------:R-:W-:-:S04]  /*10010*/  @UP0 UIMAD.WIDE.U32 UR6, UR44, UR14, UR6 ;  /* 0x0000000e2c0602a5 */ /* 0x000fc8000f8e0006 */
[----:B------:R-:W-:Y:S02]  /*10020*/  @UP0 UIADD3 UR7, UR7, UR10, URZ ;  /* 0x0000000a07070290 */ /* 0x000fe4000fffe03f */
[----:B------:R-:W-:-:S04]  /*10030*/  @UP0 ULEA UR8, UP1, UR6, UR12, 0x2 ;  /* 0x0000000c06080291 */ /* 0x000fc8000f82103f */
[----:B------:R-:W-:Y:S02]  /*10040*/  @UP0 ULEA.HI.X UR9, UR6, UR13, UR7, 0x2, UP1 ;  /* 0x0000000d06090291 */ /* 0x000fe400088f1407 */
[----:B------:R-:W-:-:S04]  /*10050*/  IMAD.U32 R2, RZ, RZ, UR8 ;  /* 0x00000008ff027e24 */ /* 0x000fc8000f8e00ff */
[----:B-1----:R-:W-:Y:S01]  /*10060*/  IMAD.U32 R3, RZ, RZ, UR9 ;  /* 0x00000009ff037e24 */ /* 0x002fe2000f8e00ff */
[----:B------:R-:W-:-:S04]  /*10070*/  UIADD3 UR6, UR4, 0x80, URZ ;  /* 0x0000008004067890 */ /* 0x000fc8000fffe03f */
[----:B------:R1:W2:Y:S01]  /*10080*/  @P1 LDG.E R4, desc[UR42][R2.64] ;  /* 0x0000002a02041981 */ /* 0x0002a2000c1e1900 */
        /* <DEDUP_REMOVED lines=11> */
[----:B0-----:R-:W0:Y:S04]  /*10140*/  SHFL.BFLY PT, R0, R7, 0x2, 0x1f ;  /* 0x0c401f0007007f89 */ /* 0x001e2800000e0000 */
[----:B------:R-:W3:Y:S01]  /*10150*/  SHFL.BFLY PT, R9, R6, 0x2, 0x1f ;  /* 0x0c401f0006097f89 */ /* 0x000ee200000e0000 */
[----:B------:R-:W-:Y:S02]  /*10160*/  WARPGROUP.DEPBAR.LE gsb0, 0x0 ;  /* 0x00008000000079c5 */ /* 0x000fe40000010000 */
[----:B------:R-:W-:-:S06]  /*10170*/  WARPGROUP.ARRIVE ;  /* 0x00000000000079c5 */ /* 0x000fcc0000000000 */
[----:B------:R-:W-:Y:S01]  /*10180*/  QGMMA.64x64x32.F32.E4M3.E4M3 R24, R140, gdesc[UR4], R24, gsb0 ;  /* 0x00e000048c187df3 */ /* 0x000fe20008000818 */
[----:B0-----:R-:W-:Y:S01]  /*10190*/  FADD.FTZ R0, R0, R7 ;  /* 0x0000000700007221 */ /* 0x001fe20000010000 */
[----:B------:R-:W-:Y:S01]  /*101a0*/  UIADD3 UR4, UR4, 0x200, URZ ;  /* 0x0000020004047890 */ /* 0x000fe2000fffe03f */
[----:B---3--:R-:W-:Y:S01]  /*101b0*/  FADD.FTZ R9, R9, R6 ;  /* 0x0000000609097221 */ /* 0x008fe20000010000 */
[----:B------:R-:W-:Y:S02]  /*101c0*/  UMOV UR7, 0xc0000010 ;  /* 0xc000001000077882 */ /* 0x000fe40000000000 */
[----:B-1----:R-:W0:Y:S03]  /*101d0*/  SHFL.BFLY PT, R3, R0, 0x1, 0x1f ;  /* 0x0c201f0000037f89 */ /* 0x002e2600000e0000 */
        /* <DEDUP_REMOVED lines=17> */
[----:B------:R-:W3:Y:S08]  /*102f0*/  @P3 MUFU.LG2 R10, R10 ;  /* 0x0000000a000a3308 */ /* 0x000ef00000000c00 */
[----:B------:R-:W4:Y:S01]  /*10300*/  @P1 MUFU.RCP R11, R14 ;  /* 0x0000000e000b1308 */ /* 0x000f220000001000 */
[----:B------:R-:W-:-:S02]  /*10310*/  IMAD.U32 R9, RZ, RZ, UR45 ;  /* 0x0000002dff097e24 */ /* 0x000fc4000f8e00ff */
[----:B------:R-:W-:Y:S02]  /*10320*/  IMAD.U32 R2, RZ, RZ, UR45 ;  /* 0x0000002dff027e24 */ /* 0x000fe4000f8e00ff */
[----:B0-----:R-:W-:Y:S01]  /*10330*/  @P3 FMUL.FTZ R12, R9, 0.69314718246459960938 ;  /* 0x3f317218090c3820 */ /* 0x001fe20000410000 */
[----:B-1----:R-:W-:Y:S01]  /*10340*/  @P2 FMUL.FTZ R9, R6, 0.69314718246459960938 ;  /* 0x3f31721806092820 */ /* 0x002fe20000410000 */
[----:B------:R-:W-:Y:S01]  /*10350*/  @P2 FMUL.FTZ R2, R2, 0.69314718246459960938 ;  /* 0x3f31721802022820 */ /* 0x000fe20000410000 */
[----:B---3--:R-:W-:Y:S01]  /*10360*/  @P3 FMUL.FTZ R13, R10, 0.69314718246459960938 ;  /* 0x3f3172180a0d3820 */ /* 0x008fe20000410000 */
[----:B------:R-:W-:Y:S02]  /*10370*/  IMAD.MOV.U32 R3, RZ, RZ, -0x800000 ;  /* 0xff800000ff037424 */ /* 0x000fe400078e00ff */
[----:B------:R-:W-:Y:S01]  /*10380*/  @P2 FFMA.FTZ R3, R2, R5, R9 ;  /* 0x0000000502032223 */ /* 0x000fe20000010009 */
[----:B------:R-:W-:Y:S02]  /*10390*/  IMAD.MOV.U32 R0, RZ, RZ, -0x800000 ;  /* 0xff800000ff007424 */ /* 0x000fe400078e00ff */
[----:B------:R-:W-:Y:S01]  /*103a0*/  @P3 FFMA.FTZ R0, R12, R8, R13 ;  /* 0x000000080c003223 */ /* 0x000fe2000001000d */
[-C--:B--2---:R-:W-:Y:S01]  /*103b0*/  FMUL.FTZ R7, R7, R4.reuse ;  /* 0x0000000407077220 */ /* 0x084fe20000410000 */
[----:B----4-:R-:W-:Y:S01]  /*103c0*/  FMUL.FTZ R11, R11, R4 ;  /* 0x000000040b0b7220 */ /* 0x010fe20000410000 */
[----:B------:R-:W-:-:S02]  /*103d0*/  WARPGROUP.DEPBAR.LE gsb0, 0x0 ;  /* 0x00008000000079c5 */ /* 0x000fc40000010000 */
[----:B------:R-:W-:Y:S05]  /*103e0*/  @!P0 BRA `(.L_x_728) ;  /* 0x0000000000048947 */ /* 0x000fea0003800000 */
[----:B------:R-:W-:Y:S01]  /*103f0*/  BPT.TRAP 0x1 ;  /* 0x000000040000795c */ /* 0x000fe20000300000 */
.L_x_728:
        /* <DEDUP_REMOVED lines=36> */
.L_x_654:
[----:B------:R-:W-:Y:S05]  /*10640*/  @P0 BRA `(.L_x_729) ;  /* 0x0000001400700947 */ /* 0x000fea0003800000 */
[----:B------:R-:W0:Y:S01]  /*10650*/  S2R R7, SR_TID.X ;  /* 0x0000000000077919 */ /* 0x000e220000002100 */
[----:B------:R-:W-:Y:S01]  /*10660*/  ULDC.64 UR4, c[0x4][0x38] ;  /* 0x01000e0000047ab9 */ /* 0x000fe20000000a00 */
        /* <DEDUP_REMOVED lines=9> */
[C---:B------:R-:W-:Y:S01]  /*10700*/  LOP3.LUT P0, R2, R7.reuse, 0x3, RZ, 0xc0, !PT ;  /* 0x0000000307027812 */ /* 0x040fe2000780c0ff */
[----:B------:R-:W-:Y:S01]  /*10710*/  VIADD R7, R7, 0xffffff80 ;  /* 0xffffff8007077836 */ /* 0x000fe20000000000 */
[----:B------:R-:W-:Y:S01]  /*10720*/  UIMAD.WIDE.U32 UR4, UR44, UR8, URZ ;  /* 0x000000082c0472a5 */ /* 0x000fe2000f8e003f */
[----:B------:R-:W-:Y:S01]  /*10730*/  BSSY B0, `(.L_x_730) ;  /* 0x0000109000007945 */ /* 0x000fe20003800000 */
[----:B------:R-:W-:Y:S01]  /*10740*/  ISETP.EQ.OR P0, PT, R2, 0x3, !P0 ;  /* 0x000000030200780c */ /* 0x000fe20004702670 */
[----:B------:R-:W-:Y:S01]  /*10750*/  UIMAD UR6, UR7, UR8, URZ ;  /* 0x00000008070672a4 */ /* 0x000fe2000f8e023f */
[----:B------:R-:W-:Y:S01]  /*10760*/  SHF.R.S32.HI R2, RZ, 0x1f, R7 ;  /* 0x0000001fff027819 */ /* 0x000fe20000011407 */
[----:B------:R-:W-:Y:S01]  /*10770*/  UIMAD UR8, UR7, UR10, URZ ;  /* 0x0000000a070872a4 */ /* 0x000fe2000f8e023f */
[----:B------:R-:W-:Y:S01]  /*10780*/  SEL R65, R48, R49, P0 ;  /* 0x0000003130417207 */ /* 0x000fe20000000000 */
[----:B------:R-:W-:Y:S01]  /*10790*/  IMAD.U32 R20, RZ, RZ, UR4 ;  /* 0x00000004ff147e24 */ /* 0x000fe2000f8e00ff */
[----:B0-----:R-:W-:Y:S01]  /*107a0*/  LEA.HI R4, R2, R7, RZ, 0x7 ;  /* 0x0000000702047211 */ /* 0x001fe200078f38ff */
[----:B------:R-:W-:Y:S01]  /*107b0*/  UIMAD UR9, UR44, UR9, UR6 ;  /* 0x000000092c0972a4 */ /* 0x000fe2000f8e0206 */
[----:B------:R-:W-:Y:S01]  /*107c0*/  SEL R61, R49, R48, P0 ;  /* 0x00000030313d7207 */ /* 0x000fe20000000000 */
[----:B------:R-:W0:Y:S01]  /*107d0*/  S2UR UR4, SR_CTAID.Y ;  /* 0x00000000000479c3 */ /* 0x000e220000002600 */
[----:B------:R-:W-:Y:S01]  /*107e0*/  LOP3.LUT R8, R4, 0xffffff80, RZ, 0xc0, !PT ;  /* 0xffffff8004087812 */ /* 0x000fe200078ec0ff */
[----:B------:R-:W-:Y:S01]  /*107f0*/  UIADD3 UR9, UR5, UR9, URZ ;  /* 0x0000000905097290 */ /* 0x000fe2000fffe03f */
[----:B------:R-:W-:Y:S01]  /*10800*/  SEL R49, R26, R27, P0 ;  /* 0x0000001b1a317207 */ /* 0x000fe20000000000 */
[----:B------:R-:W-:Y:S01]  /*10810*/  IMAD.U32 R21, RZ, RZ, UR5 ;  /* 0x00000005ff157e24 */ /* 0x000fe2000f8e00ff */
[----:B------:R-:W-:Y:S01]  /*10820*/  SEL R57, R27, R26, P0 ;  /* 0x0000001a1b397207 */ /* 0x000fe20000000000 */
[----:B------:R-:W-:Y:S01]  /*10830*/  IMAD.IADD R26, R7, 0x1, -R8 ;  /* 0x00000001071a7824 */ /* 0x000fe200078e0a08 */
[----:B------:R-:W-:Y:S01]  /*10840*/  LEA.HI R2, R2, R7, RZ, 0x2 ;  /* 0x0000000702027211 */ /* 0x000fe200078f10ff */
[----:B------:R-:W-:Y:S01]  /*10850*/  USHF.R.S32.HI UR5, URZ, 0x1f, UR41 ;  /* 0x0000001f3f057899 */ /* 0x000fe20008011429 */
[----:B------:R-:W-:Y:S01]  /*10860*/  SHF.R.S32.HI R4, RZ, 0x7, R4 ;  /* 0x00000007ff047819 */ /* 0x000fe20000011404 */
[----:B------:R-:W-:Y:S01]  /*10870*/  IMAD.U32 R21, RZ, RZ, UR9 ;  /* 0x00000009ff157e24 */ /* 0x000fe2000f8e00ff */
[----:B------:R-:W-:Y:S01]  /*10880*/  SHF.R.S32.HI R9, RZ, 0x1f, R26 ;  /* 0x0000001fff097819 */ /* 0x000fe2000001141a */
[----:B------:R-:W-:Y:S01]  /*10890*/  UIMAD.WIDE.U32 UR6, UR44, UR10, URZ ;  /* 0x0000000a2c0672a5 */ /* 0x000fe2000f8e003f */
[----:B------:R-:W-:Y:S01]  /*108a0*/  SEL R91, R28, R29, P0 ;  /* 0x0000001d1c5b7207 */ /* 0x000fe20000000000 */
[----:B------:R-:W-:Y:S01]  /*108b0*/  UIMAD UR8, UR44, UR11, UR8 ;  /* 0x0000000b2c0872a4 */ /* 0x000fe2000f8e0208 */
[----:B------:R-:W-:-:S02]  /*108c0*/  SEL R87, R29, R28, P0 ;  /* 0x0000001c1d577207 */ /* 0x000fc40000000000 */
[----:B------:R-:W-:Y:S01]  /*108d0*/  LOP3.LUT R8, R2, 0xfffffffc, RZ, 0xc0, !PT ;  /* 0xfffffffc02087812 */ /* 0x000fe200078ec0ff */
[----:B------:R-:W-:Y:S01]  /*108e0*/  IMAD.HI R2, R4, 0x55555556, RZ ;  /* 0x5555555604027827 */ /* 0x000fe200078e02ff */
[----:B------:R-:W1:Y:S01]  /*108f0*/  LDC R29, c[0x0][0xbe8] ;  /* 0x0002fa00ff1d7b82 */ /* 0x000e620000000800 */
[----:B------:R-:W-:Y:S01]  /*10900*/  SEL R75, R44, R45, P0 ;  /* 0x0000002d2c4b7207 */ /* 0x000fe20000000000 */
[----:B------:R-:W-:Y:S01]  /*10910*/  UIADD3 UR8, UR7, UR8, URZ ;  /* 0x0000000807087290 */ /* 0x000fe2000fffe03f */
[----:B------:R-:W-:Y:S01]  /*10920*/  SEL R71, R45, R44, P0 ;  /* 0x0000002c2d477207 */ /* 0x000fe20000000000 */
[----:B------:R-:W-:Y:S01]  /*10930*/  IMAD.IADD R12, R7, 0x1, -R8 ;  /* 0x00000001070c7824 */ /* 0x000fe200078e0a08 */
[----:B------:R-:W-:Y:S01]  /*10940*/  LEA.HI R10, R9, R26, RZ, 0x2 ;  /* 0x0000001a090a7211 */ /* 0x000fe200078f10ff */
[----:B------:R-:W3:Y:S01]  /*10950*/  S2R R44, SR_CTAID.X ;  /* 0x00000000002c7919 */ /* 0x000ee20000002500 */
[----:B------:R-:W-:Y:S01]  /*10960*/  LEA.HI R5, R2, R2, RZ, 0x1 ;  /* 0x0000000202057211 */ /* 0x000fe200078f08ff */
[----:B------:R-:W-:Y:S01]  /*10970*/  IMAD.U32 R8, RZ, RZ, UR6 ;  /* 0x00000006ff087e24 */ /* 0x000fe2000f8e00ff */
[----:B------:R-:W-:-:S02]  /*10980*/  SHF.R.S32.HI R2, RZ, 0x2, R10 ;  /* 0x00000002ff027819 */ /* 0x000fc4000001140a */
[----:B------:R-:W-:Y:S01]  /*10990*/  SHF.R.S32.HI R17, RZ, 0x1f, R10 ;  /* 0x0000001fff117819 */ /* 0x000fe2000001140a */
[----:B------:R-:W-:Y:S01]  /*109a0*/  IMAD R7, R5, -0x3, R4 ;  /* 0xfffffffd05077824 */ /* 0x000fe200078e0204 */
[----:B------:R-:W-:Y:S01]  /*109b0*/  LEA.HI R9, R9, R26, RZ, 0x5 ;  /* 0x0000001a09097211 */ /* 0x000fe200078f28ff */
[----:B------:R-:W4:Y:S01]  /*109c0*/  LDC.64 R4, c[0x0][0xbd8] ;  /* 0x0002f600ff047b82 */ /* 0x000f220000000a00 */
[----:B------:R-:W-:Y:S02]  /*109d0*/  LEA.HI R17, R17, R2, RZ, 0x3 ;  /* 0x0000000211117211 */ /* 0x000fe400078f18ff */
[----:B------:R-:W-:Y:S02]  /*109e0*/  SHF.R.S32.HI R9, RZ, 0x5, R9 ;  /* 0x00000005ff097819 */ /* 0x000fe40000011409 */
[----:B------:R-:W-:Y:S02]  /*109f0*/  LOP3.LUT R17, R17, 0xfffffff8, RZ, 0xc0, !PT ;  /* 0xfffffff811117812 */ /* 0x000fe400078ec0ff */
[----:B------:R-:W-:-:S02]  /*10a00*/  LEA.HI R14, R12, R12, RZ, 0x1 ;  /* 0x0000000c0c0e7211 */ /* 0x000fc400078f08ff */
[----:B------:R-:W-:Y:S01]  /*10a10*/  SEL R15, R30, R31, P0 ;  /* 0x0000001f1e0f7207 */ /* 0x000fe20000000000 */
[----:B------:R-:W-:Y:S01]  /*10a20*/  IMAD.IADD R2, R2, 0x1, -R17 ;  /* 0x0000000102027824 */ /* 0x000fe200078e0a11 */
[----:B------:R-:W-:Y:S02]  /*10a30*/  SEL R59, R31, R30, P0 ;  /* 0x0000001e1f3b7207 */ /* 0x000fe40000000000 */
[----:B------:R-:W-:Y:S01]  /*10a40*/  LOP3.LUT R31, R14, 0x1ffffffe, RZ, 0xc0, !PT ;  /* 0x1ffffffe0e1f7812 */ /* 0x000fe200078ec0ff */
[----:B------:R-:W-:Y:S01]  /*10a50*/  IMAD R2, R9, 0x10, R2 ;  /* 0x0000001009027824 */ /* 0x000fe200078e0202 */
[----:B-1----:R-:W-:Y:S01]  /*10a60*/  ISETP.NE.AND P2, PT, R29, 0x1, PT ;  /* 0x000000011d00780c */ /* 0x002fe20003f45270 */
[----:B------:R-:W-:Y:S01]  /*10a70*/  IMAD.U32 R9, RZ, RZ, UR7 ;  /* 0x00000007ff097e24 */ /* 0x000fe2000f8e00ff */
[----:B------:R-:W-:Y:S01]  /*10a80*/  SEL R81, R32, R33, P0 ;  /* 0x0000002120517207 */ /* 0x000fe20000000000 */
[----:B------:R-:W-:Y:S01]  /*10a90*/  IMAD.IADD R31, R12, 0x1, -R31 ;  /* 0x000000010c1f7824 */ /* 0x000fe200078e0a1f */
[----:B------:R-:W-:Y:S01]  /*10aa0*/  SEL R77, R33, R32, P0 ;  /* 0x00000020214d7207 */ /* 0x000fe20000000000 */
[----:B------:R-:W-:Y:S01]  /*10ab0*/  IMAD R2, R7, 0x40, R2 ;  /* 0x0000004007027824 */ /* 0x000fe200078e0202 */
[----:B------:R-:W-:Y:S01]  /*10ac0*/  SEL R73, R40, R41, P0 ;  /* 0x0000002928497207 */ /* 0x000fe20000000000 */
[----:B------:R-:W-:Y:S01]  /*10ad0*/  IMAD.U32 R9, RZ, RZ, UR8 ;  /* 0x00000008ff097e24 */ /* 0x000fe2000f8e00ff */
[----:B------:R-:W-:Y:S01]  /*10ae0*/  SEL R69, R41, R40, P0 ;  /* 0x0000002829457207 */ /* 0x000fe20000000000 */
[--C-:B------:R-:W-:Y:S01]  /*10af0*/  IMAD R7, R31, 0x8, R2.reuse ;  /* 0x000000081f077824 */ /* 0x100fe200078e0202 */
[----:B------:R-:W-:Y:S01]  /*10b00*/  SEL R41, R34, R35, P0 ;  /* 0x0000002322297207 */ /* 0x000fe20000000000 */
[C---:B---3--:R-:W-:Y:S01]  /*10b10*/  IMAD R28, R44.reuse, 0xc0, R2 ;  /* 0x000000c02c1c7824 */ /* 0x048fe200078e0202 */
[----:B------:R-:W-:Y:S01]  /*10b20*/  SEL R45, R35, R34, P0 ;  /* 0x00000022232d7207 */ /* 0x000fe20000000000 */
[----:B------:R-:W-:Y:S01]  /*10b30*/  IMAD R44, R44, 0xc0, R7 ;  /* 0x000000c02c2c7824 */ /* 0x000fe200078e0207 */
[----:B------:R-:W-:Y:S01]  /*10b40*/  LOP3.LUT R33, R10, 0x7ffffffc, RZ, 0xc0, !PT ;  /* 0x7ffffffc0a217812 */ /* 0x000fe200078ec0ff */
[----:B------:R-:W1:Y:S01]  /*10b50*/  @P2 LDC R35, c[0x0][0xbec] ;  /* 0x0002fb00ff232b82 */ /* 0x000e620000000800 */
[----:B------:R-:W-:Y:S01]  /*10b60*/  SEL R89, R24, R25, P0 ;  /* 0x0000001918597207 */ /* 0x000fe20000000000 */
[C---:B----4-:R-:W-:Y:S01]  /*10b70*/  IMAD R18, R4.reuse, UR5, RZ ;  /* 0x0000000504127c24 */ /* 0x050fe2000f8e02ff */
[----:B------:R-:W-:Y:S01]  /*10b80*/  SEL R85, R25, R24, P0 ;  /* 0x0000001819557207 */ /* 0x000fe20000000000 */
[----:B------:R-:W-:Y:S01]  /*10b90*/  IMAD.WIDE.U32 R20, R4, UR41, R20 ;  /* 0x0000002904147c25 */ /* 0x000fe2000f8e0014 */
[----:B------:R-:W-:Y:S01]  /*10ba0*/  SEL R67, R52, R53, P0 ;  /* 0x0000003534437207 */ /* 0x000fe20000000000 */
[----:B------:R-:W-:Y:S01]  /*10bb0*/  ULDC.64 UR6, c[0x0][0xb48] ;  /* 0x0002d20000067ab9 */ /* 0x000fe20000000a00 */
[----:B------:R-:W-:Y:S01]  /*10bc0*/  SEL R63, R53, R52, P0 ;  /* 0x00000034353f7207 */ /* 0x000fe20000000000 */
[----:B------:R-:W-:Y:S01]  /*10bd0*/  IMAD R5, R5, UR41, R18 ;  /* 0x0000002905057c24 */ /* 0x000fe2000f8e0212 */
[C---:B------:R-:W-:Y:S01]  /*10be0*/  LOP3.LUT P1, RZ, R26.reuse, 0x3, RZ, 0xc0, !PT ;  /* 0x000000031aff7812 */ /* 0x040fe2000782c0ff */
[----:B------:R-:W-:Y:S01]  /*10bf0*/  IMAD.IADD R26, R26, 0x1, -R33 ;  /* 0x000000011a1a7824 */ /* 0x000fe200078e0a21 */
[----:B------:R-:W-:Y:S01]  /*10c00*/  SEL R13, R38, R39, P0 ;  /* 0x00000027260d7207 */ /* 0x000fe20000000000 */
[----:B------:R-:W3:Y:S01]  /*10c10*/  @P2 LDC R52, c[0x0][0xbf0] ;  /* 0x0002fc00ff342b82 */ /* 0x000ee20000000800 */
[----:B------:R-:W-:Y:S01]  /*10c20*/  SEL R53, R39, R38, P0 ;  /* 0x0000002627357207 */ /* 0x000fe20000000000 */
[----:B------:R-:W-:Y:S01]  /*10c30*/  IMAD.IADD R21, R21, 0x1, R5 ;  /* 0x0000000115157824 */ /* 0x000fe200078e0205 */
[----:B------:R-:W-:Y:S01]  /*10c40*/  SEL R83, R36, R37, P0 ;  /* 0x0000002524537207 */ /* 0x000fe20000000000 */
[----:B------:R-:W-:Y:S01]  /*10c50*/  ULDC.64 UR8, c[0x0][0xb28] ;  /* 0x0002ca0000087ab9 */ /* 0x000fe20000000a00 */
[----:B------:R-:W-:-:S02]  /*10c60*/  SEL R79, R37, R36, P0 ;  /* 0x00000024254f7207 */ /* 0x000fc40000000000 */
[----:B------:R-:W-:Y:S02]  /*10c70*/  SEL R25, R54, R55, P0 ;  /* 0x0000003736197207 */ /* 0x000fe40000000000 */
[----:B------:R-:W-:Y:S02]  /*10c80*/  SEL R17, R55, R54, P0 ;  /* 0x0000003637117207 */ /* 0x000fe40000000000 */
[----:B------:R-:W4:Y:S01]  /*10c90*/  LDC.64 R54, c[0x0][0xb40] ;  /* 0x0002d000ff367b82 */ /* 0x000f220000000a00 */
[----:B------:R-:W-:Y:S01]  /*10ca0*/  SEL R11, R46, R47, P0 ;  /* 0x0000002f2e0b7207 */ /* 0x000fe20000000000 */
[----:B-1----:R-:W-:Y:S01]  /*10cb0*/  @P2 IMAD.HI.U32 R35, R44, R35, RZ ;  /* 0x000000232c232227 */ /* 0x002fe200078e00ff */
[----:B------:R-:W-:Y:S02]  /*10cc0*/  SEL R47, R47, R46, P0 ;  /* 0x0000002e2f2f7207 */ /* 0x000fe40000000000 */
[----:B------:R-:W-:Y:S02]  /*10cd0*/  SEL R27, R42, R43, P0 ;  /* 0x0000002b2a1b7207 */ /* 0x000fe40000000000 */
[----:B------:R-:W-:Y:S01]  /*10ce0*/  SEL R23, R50, R51, P0 ;  /* 0x0000003332177207 */ /* 0x000fe20000000000 */
[----:B------:R-:W1:Y:S01]  /*10cf0*/  @P2 LDC R46, c[0x0][0xbf0] ;  /* 0x0002fc00ff2e2b82 */ /* 0x000e620000000800 */
[----:B------:R-:W-:-:S02]  /*10d00*/  SEL R37, R43, R42, P0 ;  /* 0x0000002a2b257207 */ /* 0x000fc40000000000 */
[----:B------:R-:W-:Y:S01]  /*10d10*/  SEL R19, R51, R50, P0 ;  /* 0x0000003233137207 */ /* 0x000fe20000000000 */
[----:B----4-:R-:W-:Y:S01]  /*10d20*/  IMAD.WIDE.U32 R8, R54, UR41, R8 ;  /* 0x0000002936087c25 */ /* 0x010fe2000f8e0008 */
[----:B--2---:R-:W-:Y:S01]  /*10d30*/  LOP3.LUT R34, R6, 0x2, RZ, 0x3c, !PT ;  /* 0x0000000206227812 */ /* 0x004fe200078e3cff */
[----:B------:R-:W-:Y:S04]  /*10d40*/  SHFL.IDX PT, R33, R89, R6, 0x1c1f ;  /* 0x001c1f0659217589 */ /* 0x000fe800000e0000 */
[----:B------:R-:W2:Y:S04]  /*10d50*/  SHFL.IDX PT, R38, R85, R34, 0x1c1f ;  /* 0x001c1f2255267589 */ /* 0x000ea800000e0000 */
[----:B------:R-:W-:Y:S04]  /*10d60*/  SHFL.IDX PT, R7, R91, R6, 0x1c1f ;  /* 0x001c1f065b077589 */ /* 0x000fe800000e0000 */
[----:B------:R4:W-:Y:S04]  /*10d70*/  SHFL.IDX PT, R31, R65, R6, 0x1c1f ;  /* 0x001c1f06411f7589 */ /* 0x0009e800000e0000 */
[----:B------:R-:W5:Y:S04]  /*10d80*/  SHFL.IDX PT, R36, R87, R34, 0x1c1f ;  /* 0x001c1f2257247589 */ /* 0x000f6800000e0000 */
[----:B------:R0:W-:Y:S01]  /*10d90*/  SHFL.IDX PT, R30, R67, R6, 0x1c1f ;  /* 0x001c1f06431e7589 */ /* 0x0001e200000e0000 */
[----:B----4-:R-:W4:Y:S03]  /*10da0*/  LDC R65, c[0x0][0xc50] ;  /* 0x00031400ff417b82 */ /* 0x010f260000000800 */
[----:B------:R-:W-:Y:S04]  /*10db0*/  SHFL.IDX PT, R40, R81, R6, 0x1c1f ;  /* 0x001c1f0651287589 */ /* 0x000fe800000e0000 */
[----:B------:R-:W-:Y:S01]  /*10dc0*/  SHFL.IDX PT, R39, R83, R6, 0x1c1f ;  /* 0x001c1f0653277589 */ /* 0x000fe200000e0000 */
[----:B--2---:R-:W-:Y:S01]  /*10dd0*/  SEL R4, R33, R38, P0 ;  /* 0x0000002621047207 */ /* 0x004fe20000000000 */
[----:B0-----:R-:W0:Y:S02]  /*10de0*/  @P2 LDC R67, c[0x0][0xbec] ;  /* 0x0002fb00ff432b82 */ /* 0x001e240000000800 */
[----:B------:R-:W-:Y:S04]  /*10df0*/  SHFL.IDX PT, R43, R73, R6, 0x1c1f ;  /* 0x001c1f06492b7589 */ /* 0x000fe800000e0000 */
[----:B------:R-:W-:Y:S04]  /*10e00*/  SHFL.IDX PT, R32, R75, R6, 0x1c1f ;  /* 0x001c1f064b207589 */ /* 0x000fe800000e0000 */
[----:B------:R-:W-:Y:S01]  /*10e10*/  SHFL.IDX PT, R16, R49, R6, 0x1c1f ;  /* 0x001c1f0631107589 */ /* 0x000fe200000e0000 */
[----:B-----5:R-:W-:-:S02]  /*10e20*/  SEL R5, R7, R36, P0 ;  /* 0x0000002407057207 */ /* 0x020fc40000000000 */
[----:B------:R-:W-:Y:S01]  /*10e30*/  SEL R7, R36, R7, P0 ;  /* 0x0000000724077207 */ /* 0x000fe20000000000 */
[----:B------:R-:W-:Y:S01]  /*10e40*/  SHFL.IDX PT, R15, R15, R6, 0x1c1f ;  /* 0x001c1f060f0f7589 */ /* 0x000fe200000e0000 */
[----:B------:R-:W-:-:S03]  /*10e50*/  IMAD R36, R54, UR5, RZ ;  /* 0x0000000536247c24 */ /* 0x000fc6000f8e02ff */
[----:B------:R-:W-:Y:S04]  /*10e60*/  SHFL.IDX PT, R14, R41, R6, 0x1c1f ;  /* 0x001c1f06290e7589 */ /* 0x000fe800000e0000 */
[----:B------:R-:W-:Y:S01]  /*10e70*/  SHFL.IDX PT, R13, R13, R6, 0x1c1f ;  /* 0x001c1f060d0d7589 */ /* 0x000fe200000e0000 */
[----:B0-----:R-:W-:-:S03]  /*10e80*/  @P2 IMAD.HI.U32 R67, R44, R67, RZ ;  /* 0x000000432c432227 */ /* 0x001fc600078e00ff */
[----:B------:R-:W-:Y:S04]  /*10e90*/  SHFL.IDX PT, R12, R27, R6, 0x1c1f ;  /* 0x001c1f061b0c7589 */ /* 0x000fe800000e0000 */
[----:B------:R-:W-:Y:S04]  /*10ea0*/  SHFL.IDX PT, R11, R11, R6, 0x1c1f ;  /* 0x001c1f060b0b7589 */ /* 0x000fe800000e0000 */
[----:B------:R-:W-:Y:S04]  /*10eb0*/  SHFL.IDX PT, R2, R25, R6, 0x1c1f ;  /* 0x001c1f0619027589 */ /* 0x000fe800000e0000 */
[----:B------:R0:W-:Y:S04]  /*10ec0*/  SHFL.IDX PT, R10, R23, R6, 0x1c1f ;  /* 0x001c1f06170a7589 */ /* 0x0001e800000e0000 */
[----:B------:R-:W-:Y:S04]  /*10ed0*/  SHFL.IDX PT, R42, R79, R34, 0x1c1f ;  /* 0x001c1f224f2a7589 */ /* 0x000fe800000e0000 */
[----:B------:R-:W-:Y:S01]  /*10ee0*/  SHFL.IDX PT, R41, R77, R34, 0x1c1f ;  /* 0x001c1f224d297589 */ /* 0x000fe200000e0000 */
[----:B0-----:R-:W-:Y:S01]  /*10ef0*/  SEL R6, R38, R33, P0 ;  /* 0x0000002126067207 */ /* 0x001fe20000000000 */
[----:B------:R-:W-:-:S02]  /*10f00*/  IMAD R38, RZ, RZ, -UR44 ;  /* 0x8000002cff267e24 */ /* 0x000fc4000f8e02ff */
[----:B------:R-:W-:Y:S01]  /*10f10*/  SHFL.IDX PT, R49, R71, R34, 0x1c1f ;  /* 0x001c1f2247317589 */ /* 0x000fe200000e0000 */
[----:B------:R-:W-:Y:S01]  /*10f20*/  IMAD.MOV.U32 R33, RZ, RZ, R44 ;  /* 0x000000ffff217224 */ /* 0x000fe200078e002c */
[----:B-1----:R-:W-:Y:S01]  /*10f30*/  @P2 SHF.R.U32.HI R33, RZ, R46, R35 ;  /* 0x0000002eff212219 */ /* 0x002fe20000011623 */
[----:B----4-:R-:W-:Y:S01]  /*10f40*/  IMAD R65, R65, R38, UR4 ;  /* 0x0000000441417e24 */ /* 0x010fe2000f8e0226 */
[----:B------:R-:W-:Y:S01]  /*10f50*/  ULDC.64 UR4, c[0x0][0xbe0] ;  /* 0x0002f80000047ab9 */ /* 0x000fe20000000a00 */
[----:B------:R-:W-:Y:S01]  /*10f60*/  IMAD R35, R55, UR41, R36 ;  /* 0x0000002937237c24 */ /* 0x000fe2000f8e0224 */
[----:B------:R-:W0:Y:S02]  /*10f70*/  SHFL.IDX PT, R48, R69, R34, 0x1c1f ;  /* 0x001c1f2245307589 */ /* 0x000e2400000e0000 */
[----:B------:R-:W-:Y:S01]  /*10f80*/  SHF.R.S32.HI R38, RZ, 0x1f, R65 ;  /* 0x0000001fff267819 */ /* 0x000fe20000011441 */
[----:B------:R-:W-:Y:S01]  /*10f90*/  IMAD.IADD R35, R9, 0x1, R35 ;  /* 0x0000000109237824 */ /* 0x000fe200078e0223 */
[----:B------:R-:W-:Y:S03]  /*10fa0*/  SHFL.IDX PT, R51, R63, R34, 0x1c1f ;  /* 0x001c1f223f337589 */ /* 0x000fe600000e0000 */
[C---:B------:R-:W-:Y:S01]  /*10fb0*/  IMAD R9, R38.reuse, UR4, RZ ;  /* 0x0000000426097c24 */ /* 0x040fe2000f8e02ff */
[----:B------:R-:W1:Y:S01]  /*10fc0*/  SHFL.IDX PT, R50, R61, R34, 0x1c1f ;  /* 0x001c1f223d327589 */ /* 0x000e6200000e0000 */
[----:B------:R-:W-:-:S02]  /*10fd0*/  IMAD R38, R38, UR6, RZ ;  /* 0x0000000626267c24 */ /* 0x000fc4000f8e02ff */
[C---:B------:R-:W-:Y:S01]  /*10fe0*/  IMAD R36, R65.reuse, UR5, R9 ;  /* 0x0000000541247c24 */ /* 0x040fe2000f8e0209 */
[----:B------:R-:W-:Y:S04]  /*10ff0*/  SHFL.IDX PT, R24, R59, R34, 0x1c1f ;  /* 0x001c1f223b187589 */ /* 0x000fe800000e0000 */
[----:B------:R-:W-:Y:S04]  /*11000*/  SHFL.IDX PT, R27, R57, R34, 0x1c1f ;  /* 0x001c1f22391b7589 */ /* 0x000fe800000e0000 */
[----:B------:R-:W-:Y:S04]  /*11010*/  SHFL.IDX PT, R22, R53, R34, 0x1c1f ;  /* 0x001c1f2235167589 */ /* 0x000fe800000e0000 */
[----:B------:R2:W-:Y:S04]  /*11020*/  SHFL.IDX PT, R25, R45, R34, 0x1c1f ;  /* 0x001c1f222d197589 */ /* 0x0005e800000e0000 */
[----:B------:R-:W-:Y:S04]  /*11030*/  SHFL.IDX PT, R18, R47, R34, 0x1c1f ;  /* 0x001c1f222f127589 */ /* 0x000fe800000e0000 */
[----:B------:R4:W-:Y:S01]  /*11040*/  SHFL.IDX PT, R23, R37, R34, 0x1c1f ;  /* 0x001c1f2225177589 */ /* 0x0009e200000e0000 */
[----:B--2---:R-:W-:-:S03]  /*11050*/  IMAD R45, R65, UR7, R38 ;  /* 0x00000007412d7c24 */ /* 0x004fc6000f8e0226 */
[----:B------:R-:W-:Y:S04]  /*11060*/  SHFL.IDX PT, R17, R17, R34, 0x1c1f ;  /* 0x001c1f2211117589 */ /* 0x000fe800000e0000 */
[----:B------:R2:W-:Y:S01]  /*11070*/  SHFL.IDX PT, R19, R19, R34, 0x1c1f ;  /* 0x001c1f2213137589 */ /* 0x0005e200000e0000 */
[----:B----4-:R-:W-:Y:S01]  /*11080*/  IMAD.MOV.U32 R37, RZ, RZ, R44 ;  /* 0x000000ffff257224 */ /* 0x010fe200078e002c */
[----:B---3--:R-:W-:Y:S01]  /*11090*/  @P2 SHF.R.U32.HI R37, RZ, R52, R67 ;  /* 0x00000034ff252219 */ /* 0x008fe20000011643 */
[----:B------:R-:W-:-:S04]  /*110a0*/  VIADD R52, R28, 0x8 ;  /* 0x000000081c347836 */ /* 0x000fc80000000000 */
[----:B------:R-:W-:Y:S02]  /*110b0*/  IMAD.MOV R38, RZ, RZ, -R37 ;  /* 0x000000ffff267224 */ /* 0x000fe400078e0a25 */
[----:B--2---:R-:W-:Y:S02]  /*110c0*/  IMAD.MOV.U32 R34, RZ, RZ, R8 ;  /* 0x000000ffff227224 */ /* 0x004fe400078e0008 */
[----:B------:R-:W-:Y:S01]  /*110d0*/  IMAD.WIDE.U32 R8, R65, UR4, R20 ;  /* 0x0000000441087c25 */ /* 0x000fe2000f8e0014 */
[----:B------:R-:W-:-:S03]  /*110e0*/  ULDC.64 UR4, c[0x0][0xb30] ;  /* 0x0002cc0000047ab9 */ /* 0x000fc60000000a00 */
[----:B------:R-:W-:Y:S01]  /*110f0*/  IMAD.WIDE.U32 R20, R65, UR6, R34 ;  /* 0x0000000641147c25 */ /* 0x000fe2000f8e0022 */
[----:B------:R-:W-:Y:S01]  /*11100*/  IADD3 R34, P2, R33, R8, RZ ;  /* 0x0000000821227210 */ /* 0x000fe20007f5e0ff */
[----:B------:R-:W-:Y:S01]  /*11110*/  ULDC.64 UR6, c[0x0][0xbc8] ;  /* 0x0002f20000067ab9 */ /* 0x000fe20000000a00 */
[----:B------:R-:W-:Y:S01]  /*11120*/  SHF.R.S32.HI R8, RZ, 0x1f, R37 ;  /* 0x0000001fff087819 */ /* 0x000fe20000011425 */
[----:B------:R-:W-:Y:S01]  /*11130*/  IMAD.IADD R21, R21, 0x1, R45 ;  /* 0x0000000115157824 */ /* 0x000fe200078e022d */
[--C-:B------:R-:W-:Y:S01]  /*11140*/  SHF.R.S32.HI R35, RZ, 0x1f, R33.reuse ;  /* 0x0000001fff237819 */ /* 0x100fe20000011421 */
[----:B------:R-:W-:Y:S02]  /*11150*/  IMAD.MOV R33, RZ, RZ, -R33 ;  /* 0x000000ffff217224 */ /* 0x000fe400078e0a21 */
[----:B------:R-:W-:Y:S01]  /*11160*/  IMAD R8, R8, UR4, RZ ;  /* 0x0000000408087c24 */ /* 0x000fe2000f8e02ff */
[----:B------:R-:W-:Y:S01]  /*11170*/  IADD3.X R35, R35, R9, R36, P2, !PT ;  /* 0x0000000923237210 */ /* 0x000fe200017fe424 */
[----:B------:R-:W-:-:S02]  /*11180*/  IMAD R33, R29, R33, R44 ;  /* 0x000000211d217224 */ /* 0x000fc400078e022c */
[----:B------:R-:W-:Y:S01]  /*11190*/  IMAD R45, R29, R38, R44 ;  /* 0x000000261d2d7224 */ /* 0x000fe200078e022c */
[----:B0-----:R-:W-:Y:S01]  /*111a0*/  SEL R38, R48, R43, P0 ;  /* 0x0000002b30267207 */ /* 0x001fe20000000000 */
[C---:B------:R-:W-:Y:S01]  /*111b0*/  IMAD R47, R37.reuse, UR5, R8 ;  /* 0x00000005252f7c24 */ /* 0x040fe2000f8e0208 */
[----:B------:R-:W0:Y:S01]  /*111c0*/  S2UR UR5, SR_CgaCtaId ;  /* 0x00000000000579c3 */ /* 0x000e220000008800 */
[----:B------:R-:W-:Y:S01]  /*111d0*/  IMAD.WIDE.U32 R8, R37, UR4, R20 ;  /* 0x0000000425087c25 */ /* 0x000fe2000f8e0014 */
[----:B------:R-:W-:Y:S01]  /*111e0*/  SHF.R.S32.HI R20, RZ, 0x1f, R33 ;  /* 0x0000001fff147819 */ /* 0x000fe20000011421 */
[----:B------:R-:W-:Y:S01]  /*111f0*/  UMOV UR4, 0x400 ;  /* 0x0000040000047882 */ /* 0x000fe20000000000 */
[----:B------:R-:W-:Y:S01]  /*11200*/  SHF.R.S32.HI R21, RZ, 0x1f, R45 ;  /* 0x0000001fff157819 */ /* 0x000fe2000001142d */
[----:B------:R-:W-:Y:S02]  /*11210*/  IMAD.IADD R9, R9, 0x1, R47 ;  /* 0x0000000109097824 */ /* 0x000fe400078e022f */
[----:B------:R-:W-:-:S02]  /*11220*/  IMAD R20, R20, UR6, RZ ;  /* 0x0000000614147c24 */ /* 0x000fc4000f8e02ff */
[----:B------:R-:W-:Y:S02]  /*11230*/  IMAD R36, R21, UR8, RZ ;  /* 0x0000000815247c24 */ /* 0x000fe4000f8e02ff */
[----:B------:R-:W-:Y:S01]  /*11240*/  IMAD R21, R33, UR7, R20 ;  /* 0x0000000721157c24 */ /* 0x000fe2000f8e0214 */
[----:B------:R-:W-:Y:S01]  /*11250*/  SEL R20, R41, R40, P0 ;  /* 0x0000002829147207 */ /* 0x000fe20000000000 */
        /* <DEDUP_REMOVED lines=10> */
[----:B0-----:R-:W-:Y:S01]  /*11300*/  ULEA UR4, UR5, UR4, 0x18 ;  /* 0x0000000405047291 */ /* 0x001fe2000f8ec03f */
        /* <DEDUP_REMOVED lines=11> */
[----:B------:R-:W2:Y:S01]  /*113c0*/  SHFL.IDX PT, R45, R33, 0x1, 0x1c1f ;  /* 0x003c1f00212d7f89 */ /* 0x000ea200000e0000 */
[----:B------:R-:W-:Y:S02]  /*113d0*/  ISETP.GE.AND P3, PT, R28, R53, PT ;  /* 0x000000351c00720c */ /* 0x000fe40003f66270 */
[----:B------:R-:W-:Y:S01]  /*113e0*/  SEL R9, R39, R42, P0 ;  /* 0x0000002a27097207 */ /* 0x000fe20000000000 */
[----:B------:R3:W4:Y:S01]  /*113f0*/  SHFL.IDX PT, R46, R54, RZ, 0x1c1f ;  /* 0x001c1fff362e7589 */ /* 0x00072200000e0000 */
[----:B------:R-:W-:-:S02]  /*11400*/  SEL R21, R42, R39, P0 ;  /* 0x000000272a157207 */ /* 0x000fc40000000000 */
[----:B------:R-:W-:Y:S01]  /*11410*/  SYNCS.ARRIVE.TRANS64.RED.A1T0 RZ, [UR4], RZ ;  /* 0x000000ffffff79a7 */ /* 0x000fe20008100404 */
[----:B------:R3:W3:Y:S01]  /*11420*/  SHFL.IDX PT, R47, R55, RZ, 0x1c1f ;  /* 0x001c1fff372f7589 */ /* 0x0006e200000e0000 */
[----:B------:R-:W-:Y:S02]  /*11430*/  SEL R36, R43, R48, P0 ;  /* 0x000000302b247207 */ /* 0x000fe40000000000 */
[----:B------:R-:W-:Y:S02]  /*11440*/  SEL R37, R32, R49, P0 ;  /* 0x0000003120257207 */ /* 0x000fe40000000000 */
[----:B------:R-:W-:Y:S01]  /*11450*/  SEL R39, R49, R32, P0 ;  /* 0x0000002031277207 */ /* 0x000fe20000000000 */
[----:B------:R-:W-:Y:S01]  /*11460*/  IMAD.SHL.U32 R49, R26, 0x2, RZ ;  /* 0x000000021a317824 */ /* 0x000fe200078e00ff */
[----:B-1----:R-:W-:Y:S02]  /*11470*/  SEL R40, R31, R50, P0 ;  /* 0x000000321f287207 */ /* 0x002fe40000000000 */
[----:B------:R-:W-:-:S02]  /*11480*/  SEL R42, R50, R31, P0 ;  /* 0x0000001f322a7207 */ /* 0x000fc40000000000 */
[----:B------:R-:W-:Y:S01]  /*11490*/  SEL R41, R30, R51, P0 ;  /* 0x000000331e297207 */ /* 0x000fe20000000000 */
[----:B0-----:R0:W-:Y:S01]  /*114a0*/  @!P2 ST.E desc[UR42][R34.64], R3 ;  /* 0x000000032200a985 */ /* 0x0011e2000c10192a */
[----:B------:R-:W-:-:S03]  /*114b0*/  SEL R43, R51, R30, P0 ;  /* 0x0000001e332b7207 */ /* 0x000fc60000000000 */
[----:B--2---:R0:W-:Y:S01]  /*114c0*/  @!P1 ST.E desc[UR42][R44.64], R0 ;  /* 0x000000002c009985 */ /* 0x0041e2000c10192a */
        /* <DEDUP_REMOVED lines=8> */
[C---:B------:R-:W-:Y:S01]  /*11550*/  VIADD R33, R49.reuse, 0x30 ;  /* 0x0000003031217836 */ /* 0x040fe20000000000 */
[----:B------:R-:W-:Y:S01]  /*11560*/  ISETP.GE.AND P3, PT, R26, UR4, PT ;  /* 0x000000041a007c0c */ /* 0x000fe2000bf66270 */
[----:B------:R-:W-:Y:S01]  /*11570*/  VIADD R34, R49, 0x38 ;  /* 0x0000003831227836 */ /* 0x000fe20000000000 */
[----:B------:R-:W-:-:S02]  /*11580*/  ISETP.GE.AND P4, PT, R32, UR4, PT ;  /* 0x0000000420007c0c */ /* 0x000fc4000bf86270 */
[----:B------:R-:W-:Y:S02]  /*11590*/  ISETP.GE.AND P5, PT, R33, UR4, PT ;  /* 0x0000000421007c0c */ /* 0x000fe4000bfa6270 */
[----:B------:R-:W-:Y:S01]  /*115a0*/  ISETP.GE.AND P6, PT, R34, UR4, PT ;  /* 0x0000000422007c0c */ /* 0x000fe2000bfc6270 */
[----:B---34-:R-:W-:Y:S02]  /*115b0*/  @!P1 IMAD.WIDE R28, R49, 0x4, R46 ;  /* 0x00000004311c9825 */ /* 0x018fe400078e022e */
        /* <DEDUP_REMOVED lines=12> */
[----:B0-----:R-:W-:Y:S02]  /*11680*/  @!P3 LOP3.LUT R29, R26, 0xfffffffe, RZ, 0xc0, !PT ;  /* 0xfffffffe1a1db812 */ /* 0x001fe400078ec0ff */
[----:B------:R-:W-:Y:S02]  /*11690*/  @!P5 LOP3.LUT R33, R33, 0xfffffffe, RZ, 0xc0, !PT ;  /* 0xfffffffe2121d812 */ /* 0x000fe400078ec0ff */
[----:B------:R-:W-:Y:S01]  /*116a0*/  @!P1 LEA.HI R0, R0, R0, RZ, 0x1 ;  /* 0x0000000000009211 */ /* 0x000fe200078f08ff */
[----:B------:R-:W-:Y:S01]  /*116b0*/  @!P3 IMAD.WIDE R28, R29, 0x4, R46 ;  /* 0x000000041d1cb825 */ /* 0x000fe200078e022e */
        /* <DEDUP_REMOVED lines=16> */
.L_x_731:
[----:B------:R-:W-:Y:S05]  /*117c0*/  BSYNC B0 ;  /* 0x0000000000007941 */ /* 0x000fea0003800000 */
.L_x_730:
[----:B------:R-:W-:Y:S01]  /*117d0*/  ISETP.GE.AND P1, PT, R52, R53, PT ;  /* 0x000000353400720c */ /* 0x000fe20003f26270 */
[----:B-1----:R1:W2:Y:S01]  /*117e0*/  SHFL.IDX PT, R29, R55, 0x1, 0x1c1f ;  /* 0x003c1f00371d7f89 */ /* 0x0022a200000e0000 */
[----:B------:R-:W-:Y:S02]  /*117f0*/  SEL R20, R16, R27, P0 ;  /* 0x0000001b10147207 */ /* 0x000fe40000000000 */
[----:B------:R-:W-:Y:S01]  /*11800*/  SEL R26, R27, R16, P0 ;  /* 0x000000101b1a7207 */ /* 0x000fe20000000000 */
[----:B------:R1:W0:Y:S01]  /*11810*/  SHFL.IDX PT, R28, R54, 0x1, 0x1c1f ;  /* 0x003c1f00361c7f89 */ /* 0x00022200000e0000 */
        /* <DEDUP_REMOVED lines=14> */
[----:B012---:R-:W-:Y:S06]  /*11900*/  @P1 BRA `(.L_x_646) ;  /* 0x00000038006c1947 */ /* 0x007fec0003800000 */
[C---:B------:R-:W-:Y:S01]  /*11910*/  VIADD R0, R49.reuse, 0x8 ;  /* 0x0000000831007836 */ /* 0x040fe20000000000 */
        /* <DEDUP_REMOVED lines=47> */
.L_x_729:
        /* <DEDUP_REMOVED lines=20> */
[----:B------:R-:W-:-:S02]  /*11d50*/  UIMAD UR6, UR44, UR9, UR6 ;  /* 0x000000092c0672a4 */ /* 0x000fc4000f8e0206 */
[----:B------:R-:W-:Y:S02]  /*11d60*/  USHF.R.S32.HI UR8, URZ, 0x1f, UR41 ;  /* 0x0000001f3f087899 */ /* 0x000fe40008011429 */
        /* <DEDUP_REMOVED lines=37> */
.L_x_644:
        /* <DEDUP_REMOVED lines=18> */
.L_x_732:
[----:B------:R-:W-:Y:S01]  /*120e0*/  ULDC UR8, c[0x0][0xc50] ;  /* 0x0003140000087ab9 */ /* 0x000fe20000000800 */
[----:B------:R-:W-:Y:S01]  /*120f0*/  UMOV UR36, UR7 ;  /* 0x0000000700247c82 */ /* 0x000fe20008000000 */
[----:B------:R-:W-:-:S11]  /*12100*/  UISETP.NE.AND UP0, UPT, UR8, 0x1, UPT ;  /* 0x000000010800788c */ /* 0x000fd6000bf05270 */
[----:B------:R-:W-:Y:S01]  /*12110*/  @UP0 ULDC UR4, c[0x0][0xc54] ;  /* 0x0003150000040ab9 */ /* 0x000fe20000000800 */
[----:B------:R-:W-:Y:S01]  /*12120*/  @UP0 ULDC UR6, c[0x0][0xc58] ;  /* 0x0003160000060ab9 */ /* 0x000fe20000000800 */
[----:B------:R-:W-:-:S04]  /*12130*/  UIMAD.WIDE.U32 UR4, UR7, UR4, URZ ;  /* 0x00000004070472a5 */ /* 0x000fc8000f8e003f */
[----:B------:R-:W-:-:S12]  /*12140*/  @UP0 USHF.R.U32.HI UR36, URZ, UR6, UR5 ;  /* 0x000000063f240299 */ /* 0x000fd80008011605 */
.L_x_733:
[----:B------:R-:W-:Y:S01]  /*12150*/  ISETP.GE.AND P0, PT, R26, RZ, PT ;  /* 0x000000ff1a00720c */ /* 0x000fe20003f06270 */
[----:B------:R-:W-:Y:S01]  /*12160*/  UIADD3 UR6, -UR36, URZ, URZ ;  /* 0x0000003f24067290 */ /* 0x000fe2000fffe13f */
[----:B------:R-:W-:Y:S02]  /*12170*/  IMAD.MOV.U32 R0, RZ, RZ, 0x1 ;  /* 0x00000001ff007424 */ /* 0x000fe400078e00ff */
[----:B------:R-:W-:Y:S01]  /*12180*/  IMAD.MOV.U32 R3, RZ, RZ, RZ ;  /* 0x000000ffff037224 */ /* 0x000fe200078e00ff */
[----:B------:R-:W-:Y:S01]  /*12190*/  UIMAD UR6, UR8, UR6, UR7 ;  /* 0x00000006080672a4 */ /* 0x000fe2000f8e0207 */
[----:B------:R-:W-:-:S07]  /*121a0*/  IMAD.MOV.U32 R4, RZ, RZ, 0x1 ;  /* 0x00000001ff047424 */ /* 0x000fce00078e00ff */
[----:B------:R-:W-:Y:S05]  /*121b0*/  @!P0 BRA `(.L_x_734) ;  /* 0x0000002c00808947 */ /* 0x000fea0003800000 */
[----:B------:R-:W0:Y:S01]  /*121c0*/  S2UR UR39, SR_CTAID.X ;  /* 0x00000000002779c3 */ /* 0x000e220000002500 */
[----:B------:R-:W-:Y:S01]  /*121d0*/  ULDC.64 UR4, c[0x0][0x418] ;  /* 0x0001060000047ab9 */ /* 0x000fe20000000a00 */
[----:B------:R-:W-:Y:S01]  /*121e0*/  ULDC UR7, c[0x0][0x448] ;  /* 0x0001120000077ab9 */ /* 0x000fe20000000800 */
[----:B------:R-:W-:Y:S02]  /*121f0*/  UISETP.NE.U32.AND UP0, UPT, UR4, URZ, UPT ;  /* 0x0000003f0400728c */ /* 0x000fe4000bf05070 */
[----:B------:R-:W-:Y:S02]  /*12200*/  UISETP.NE.AND UP1, UPT, UR7, 0x1, UPT ;  /* 0x000000010700788c */ /* 0x000fe4000bf25270 */
[----:B------:R-:W-:Y:S01]  /*12210*/  UISETP.NE.AND.EX UP0, UPT, UR5, URZ, UPT, UP0 ;  /* 0x0000003f0500728c */ /* 0x000fe2000bf05300 */
[----:B------:R-:W-:Y:S01]  /*12220*/  ULDC UR4, c[0x0][0x424] ;  /* 0x0001090000047ab9 */ /* 0x000fe20000000800 */
[----:B------:R-:W-:Y:S02]  /*12230*/  ULDC UR15, c[0x0][0x288] ;  /* 0x0000a200000f7ab9 */ /* 0x000fe40000000800 */
[----:B------:R-:W-:-:S02]  /*12240*/  USEL UR14, UR4, 0x1, UP0 ;  /* 0x00000001040e7887 */ /* 0x000fc40008000000 */
[----:B------:R-:W-:Y:S01]  /*12250*/  UIADD3 UR10, -UR15, 0x1, URZ ;  /* 0x000000010f0a7890 */ /* 0x000fe2000fffe13f */
[----:B------:R-:W-:Y:S02]  /*12260*/  ULDC.64 UR4, c[0x0][0x9e0] ;  /* 0x0002780000047ab9 */ /* 0x000fe40000000a00 */
[----:B------:R-:W-:Y:S01]  /*12270*/  @UP1 ULDC UR8, c[0x0][0x44c] ;  /* 0x0001130000081ab9 */ /* 0x000fe20000000800 */
[----:B------:R-:W-:Y:S01]  /*12280*/  UISETP.GE.AND UP0, UPT, UR5, 0x1, UPT ;  /* 0x000000010500788c */ /* 0x000fe2000bf06270 */
[----:B------:R-:W-:Y:S01]  /*12290*/  ULDC UR16, c[0x0][0x2f0] ;  /* 0x0000bc0000107ab9 */ /* 0x000fe20000000800 */
[----:B------:R-:W-:Y:S01]  /*122a0*/  @UP1 ULDC UR11, c[0x0][0x450] ;  /* 0x00011400000b1ab9 */ /* 0x000fe20000000800 */
[----:B------:R-:W-:-:S03]  /*122b0*/  UIMAD UR10, UR14, UR16, UR10 ;  /* 0x000000100e0a72a4 */ /* 0x000fc6000f8e020a */
[----:B------:R-:W-:Y:S01]  /*122c0*/  PLOP3.LUT P1, PT, PT, PT, UP0, 0x80, 0x0 ;  /* 0x000000000000781c */ /* 0x000fe20003f2f008 */
[----:B0-----:R-:W-:-:S04]  /*122d0*/  UIMAD UR39, UR39, 0xc0, URZ ;  /* 0x000000c0272778a4 */ /* 0x001fc8000f8e023f */
[----:B------:R-:W-:-:S04]  /*122e0*/  UIADD3 UR7, UR39, 0xbf, URZ ;  /* 0x000000bf27077890 */ /* 0x000fc8000fffe03f */
[----:B------:R-:W-:-:S04]  /*122f0*/  UIMAD.WIDE.U32 UR8, UR7, UR8, URZ ;  /* 0x00000008070872a5 */ /* 0x000fc8000f8e003f */
[----:B------:R-:W-:-:S04]  /*12300*/  @UP1 USHF.R.U32.HI UR7, URZ, UR11, UR9 ;  /* 0x0000000b3f071299 */ /* 0x000fc80008011609 */
[----:B------:R-:W-:-:S04]  /*12310*/  UIADD3 UR8, UR10, UR7, URZ ;  /* 0x000000070a087290 */ /* 0x000fc8000fffe03f */
[----:B------:R-:W-:Y:S01]  /*12320*/  UIADD3 UR4, UR8, UR4, URZ ;  /* 0x0000000408047290 */ /* 0x000fe2000fffe03f */
[----:B------:R-:W-:Y:S11]  /*12330*/  @!P1 BRA `(.L_x_735) ;  /* 0x0000000000449947 */ /* 0x000ff60003800000 */
        /* <DEDUP_REMOVED lines=10> */
.L_x_736:
[----:B------:R-:W-:-:S11]  /*123e0*/  UISETP.NE.AND UP0, UPT, UR5, 0x1, UPT ;  /* 0x000000010500788c */ /* 0x000fd6000bf05270 */
[----:B------:R-:W-:Y:S02]  /*123f0*/  @UP0 ULDC.64 UR10, c[0x0][0x9e8] ;  /* 0x00027a00000a0ab9 */ /* 0x000fe40000000a00 */
[----:B------:R-:W-:-:S04]  /*12400*/  UIMAD.WIDE.U32 UR8, UR7, UR10, URZ ;  /* 0x0000000a070872a5 */ /* 0x000fc8000f8e003f */
[----:B------:R-:W-:-:S12]  /*12410*/  @UP0 USHF.R.U32.HI UR7, URZ, UR11, UR9 ;  /* 0x0000000b3f070299 */ /* 0x000fd80008011609 */
.L_x_737:
[----:B------:R-:W-:-:S04]  /*12420*/  UIMAD UR7, UR7, UR5, UR5 ;  /* 0x00000005070772a4 */ /* 0x000fc8000f8e0205 */
[----:B------:R-:W-:-:S04]  /*12430*/  UISETP.LT.AND UP0, UPT, UR4, UR7, UPT ;  /* 0x000000070400728c */ /* 0x000fc8000bf01270 */
[----:B------:R-:W-:-:S12]  /*12440*/  USEL UR4, UR4, UR7, UP0 ;  /* 0x0000000704047287 */ /* 0x000fd80008000000 */
.L_x_735:
[----:B------:R-:W-:Y:S02]  /*12450*/  UIMAD UR8, UR14, UR16, 0x9f ;  /* 0x0000009f0e0874a4 */ /* 0x000fe4000f8e0210 */
[----:B------:R-:W-:Y:S02]  /*12460*/  UIADD3 UR10, UR4, 0x9f, URZ ;  /* 0x0000009f040a7890 */ /* 0x000fe4000fffe03f */
[----:B------:R-:W-:Y:S02]  /*12470*/  UIMAD.WIDE UR8, UR8, 0x66666667, URZ ;  /* 0x66666667080878a5 */ /* 0x000fe4000f8e023f */
[----:B------:R-:W-:Y:S01]  /*12480*/  UIMAD.WIDE UR10, UR10, 0x66666667, URZ ;  /* 0x666666670a0a78a5 */ /* 0x000fe2000f8e023f */
[----:B------:R-:W-:Y:S01]  /*12490*/  @UP1 ULDC UR12, c[0x0][0x44c] ;  /* 0x00011300000c1ab9 */ /* 0x000fe20000000800 */
[----:B------:R-:W-:Y:S02]  /*124a0*/  USHF.R.U32.HI UR8, URZ, 0x1f, UR9 ;  /* 0x0000001f3f087899 */ /* 0x000fe40008011609 */
[----:B------:R-:W-:-:S02]  /*124b0*/  UIMAD.WIDE.U32 UR12, UR39, UR12, URZ ;  /* 0x0000000c270c72a5 */ /* 0x000fc4000f8e003f */
[----:B------:R-:W-:Y:S01]  /*124c0*/  USHF.R.U32.HI UR4, URZ, 0x1f, UR11 ;  /* 0x0000001f3f047899 */ /* 0x000fe2000801160b */
[----:B------:R-:W-:Y:S01]  /*124d0*/  @UP1 ULDC UR17, c[0x0][0x450] ;  /* 0x0001140000111ab9 */ /* 0x000fe20000000800 */
[----:B------:R-:W-:Y:S01]  /*124e0*/  UMOV UR7, UR39 ;  /* 0x0000002700077c82 */ /* 0x000fe20008000000 */
[----:B------:R-:W-:Y:S02]  /*124f0*/  UIMAD UR14, UR14, UR16, -UR15 ;  /* 0x000000100e0e72a4 */ /* 0x000fe4000f8e0a0f */
[----:B------:R-:W-:Y:S02]  /*12500*/  @UP1 USHF.R.U32.HI UR7, URZ, UR17, UR13 ;  /* 0x000000113f071299 */ /* 0x000fe4000801160d */
[----:B------:R-:W-:Y:S02]  /*12510*/  ULEA.HI.SX32 UR8, UR9, UR8, 0x1a ;  /* 0x0000000809087291 */ /* 0x000fe4000f8fd23f */
[----:B------:R-:W-:Y:S02]  /*12520*/  ULEA.HI.SX32 UR4, UR11, UR4, 0x1a ;  /* 0x000000040b047291 */ /* 0x000fe4000f8fd23f */
[----:B------:R-:W-:-:S02]  /*12530*/  UIADD3 UR7, UR14, UR7, URZ ;  /* 0x000000070e077290 */ /* 0x000fc4000fffe03f */
[----:B------:R-:W-:Y:S01]  /*12540*/  UISETP.LT.AND UP0, UPT, UR8, UR4, UPT ;  /* 0x000000040800728c */ /* 0x000fe2000bf01270 */
[----:B------:R-:W-:Y:S02]  /*12550*/  ULDC UR10, c[0x0][0x9dc] ;  /* 0x00027700000a7ab9 */ /* 0x000fe40000000800 */
[----:B------:R-:W-:Y:S02]  /*12560*/  UIADD3 UR10, UR7, -UR10, URZ ;  /* 0x8000000a070a7290 */ /* 0x000fe4000fffe03f */
[----:B------:R-:W-:Y:S01]  /*12570*/  USEL UR11, UR8, UR4, UP0 ;  /* 0x00000004080b7287 */ /* 0x000fe20008000000 */
[----:B------:R-:W-:Y:S11]  /*12580*/  @!P1 BRA `(.L_x_738) ;  /* 0x0000000000449947 */ /* 0x000ff60003800000 */
        /* <DEDUP_REMOVED lines=10> */
.L_x_739:
[----:B------:R-:W-:-:S11]  /*12630*/  UISETP.NE.AND UP0, UPT, UR5, 0x1, UPT ;  /* 0x000000010500788c */ /* 0x000fd6000bf05270 */
[----:B------:R-:W-:Y:S02]  /*12640*/  @UP0 ULDC.64 UR12, c[0x0][0x9e8] ;  /* 0x00027a00000c0ab9 */ /* 0x000fe40000000a00 */
[----:B------:R-:W-:-:S04]  /*12650*/  UIMAD.WIDE.U32 UR8, UR7, UR12, URZ ;  /* 0x0000000c070872a5 */ /* 0x000fc8000f8e003f */
[----:B------:R-:W-:-:S12]  /*12660*/  @UP0 USHF.R.U32.HI UR7, URZ, UR13, UR9 ;  /* 0x0000000d3f070299 */ /* 0x000fd80008011609 */
.L_x_740:
[----:B------:R-:W-:-:S04]  /*12670*/  UIMAD UR5, UR7, UR5, URZ ;  /* 0x00000005070572a4 */ /* 0x000fc8000f8e023f */
[----:B------:R-:W-:-:S04]  /*12680*/  UISETP.LT.AND UP0, UPT, UR10, UR5, UPT ;  /* 0x000000050a00728c */ /* 0x000fc8000bf01270 */
[----:B------:R-:W-:-:S12]  /*12690*/  USEL UR10, UR10, UR5, !UP0 ;  /* 0x000000050a0a7287 */ /* 0x000fd8000c000000 */
.L_x_738:
[----:B------:R-:W-:Y:S02]  /*126a0*/  UIMAD.WIDE UR4, UR10, 0x66666667, URZ ;  /* 0x666666670a0478a5 */ /* 0x000fe4000f8e023f */
[----:B------:R-:W-:Y:S02]  /*126b0*/  USHF.R.U32.HI UR10, URZ, 0x10, UR6 ;  /* 0x000000103f0a7899 */ /* 0x000fe40008011606 */
[----:B------:R-:W-:Y:S02]  /*126c0*/  USHF.R.U32.HI UR4, URZ, 0x1f, UR5 ;  /* 0x0000001f3f047899 */ /* 0x000fe40008011605 */
[----:B------:R-:W-:Y:S02]  /*126d0*/  ULOP3.LUT UR41, UR6, 0xffff, URZ, 0xc0, !UPT ;  /* 0x0000ffff06297892 */ /* 0x000fe4000f8ec03f */
[----:B------:R-:W-:-:S04]  /*126e0*/  ULEA.HI.SX32 UR4, UR5, UR4, 0x1a ;  /* 0x0000000405047291 */ /* 0x000fc8000f8fd23f */
[----:B------:R-:W-:-:S04]  /*126f0*/  UISETP.LT.AND UP0, UPT, URZ, UR4, UPT ;  /* 0x000000043f00728c */ /* 0x000fc8000bf01270 */
[----:B------:R-:W-:Y:S02]  /*12700*/  USEL UR9, URZ, UR4, !UP0 ;  /* 0x000000043f097287 */ /* 0x000fe4000c000000 */
[----:B------:R-:W-:Y:S02]  /*12710*/  UISETP.NE.AND UP0, UPT, UR10, URZ, UPT ;  /* 0x0000003f0a00728c */ /* 0x000fe4000bf05270 */
[----:B------:R-:W-:Y:S01]  /*12720*/  UISETP.GT.AND UP1, UPT, UR11, UR9, UPT ;  /* 0x000000090b00728c */ /* 0x000fe2000bf24270 */
[----:B------:R-:W-:-:S05]  /*12730*/  UMOV UR4, URZ ;  /* 0x0000003f00047c82 */ /* 0x000fca0008000000 */
[----:B------:R-:W-:-:S03]  /*12740*/  PLOP3.LUT P0, PT, PT, PT, UP1, 0x80, 0x0 ;  /* 0x000000000000781c */ /* 0x000fc60003f0f018 */
[----:B------:R-:W-:-:S10]  /*12750*/  @!UP0 ULDC UR10, c[0x0][0x9f0] ;  /* 0x00027c00000a8ab9 */ /* 0x000fd40000000800 */
[----:B------:R-:W-:Y:S05]  /*12760*/  @!P0 BRA `(.L_x_741) ;  /* 0x0000000000848947 */ /* 0x000fea0003800000 */
[----:B------:R-:W-:Y:S01]  /*12770*/  IMAD.U32 R4, RZ, RZ, UR10 ;  /* 0x0000000aff047e24 */ /* 0x000fe2000f8e00ff */
[----:B------:R-:W-:-:S04]  /*12780*/  UIADD3 UR4, UR10, -0x1, UR11 ;  /* 0xffffffff0a047890 */ /* 0x000fc8000fffe00b */
[-C--:B------:R-:W-:Y:S01]  /*12790*/  IABS R0, R4.reuse ;  /* 0x0000000400007213 */ /* 0x080fe20000000000 */
[----:B------:R-:W-:Y:S01]  /*127a0*/  UIADD3 UR6, -UR9, UR4, URZ ;  /* 0x0000000409067290 */ /* 0x000fe2000fffe13f */
[----:B------:R-:W-:Y:S02]  /*127b0*/  IABS R6, R4 ;  /* 0x0000000400067213 */ /* 0x000fe40000000000 */
[----:B------:R-:W-:Y:S01]  /*127c0*/  R2UR UR12, R0 ;  /* 0x00000000000c72ca */ /* 0x000fe200000e0000 */
[----:B------:R-:W-:Y:S02]  /*127d0*/  UMOV UR4, URZ ;  /* 0x0000003f00047c82 */ /* 0x000fe40008000000 */
[----:B------:R-:W-:Y:S01]  /*127e0*/  IABS R5, UR6 ;  /* 0x0000000600057c13 */ /* 0x000fe20008000000 */
[----:B------:R-:W-:-:S04]  /*127f0*/  ULOP3.LUT UR6, UR6, UR10, URZ, 0x3c, !UPT ;  /* 0x0000000a06067292 */ /* 0x000fc8000f8e3c3f */
[----:B------:R-:W-:-:S05]  /*12800*/  IMAD.MOV.U32 R4, RZ, RZ, R5 ;  /* 0x000000ffff047224 */ /* 0x000fca00078e0005 */
[----:B------:R-:W0:Y:S01]  /*12810*/  I2F.RP R0, UR12 ;  /* 0x0000000c00007d06 */ /* 0x000e220008209400 */
[----:B------:R-:W-:-:S07]  /*12820*/  R2UR UR8, R4 ;  /* 0x00000000040872ca */ /* 0x000fce00000e0000 */
[----:B0-----:R-:W0:Y:S02]  /*12830*/  MUFU.RCP R0, R0 ;  /* 0x0000000000007308 */ /* 0x001e240000001000 */
[----:B0-----:R-:W-:Y:S02]  /*12840*/  VIADD R3, R0, 0xffffffe ;  /* 0x0ffffffe00037836 */ /* 0x001fe40000000000 */
        /* <DEDUP_REMOVED lines=19> */
.L_x_741:
[----:B------:R-:W-:Y:S01]  /*12980*/  UIMAD UR41, UR41, UR4, UR9 ;  /* 0x00000004292972a4 */ /* 0x000fe2000f8e0209 */
[----:B------:R-:W-:Y:S02]  /*12990*/  IMAD.U32 R27, RZ, RZ, UR11 ;  /* 0x0000000bff1b7e24 */ /* 0x000fe4000f8e00ff */
[----:B------:R-:W-:Y:S02]  /*129a0*/  IMAD.MOV.U32 R3, RZ, RZ, RZ ;  /* 0x000000ffff037224 */ /* 0x000fe400078e00ff */
[----:B------:R-:W-:Y:S02]  /*129b0*/  IMAD.MOV.U32 R4, RZ, RZ, 0x1 ;  /* 0x00000001ff047424 */ /* 0x000fe400078e00ff */
[----:B------:R-:W-:-:S05]  /*129c0*/  IMAD.U32 R0, RZ, RZ, UR41 ;  /* 0x00000029ff007e24 */ /* 0x000fca000f8e00ff */
[----:B------:R-:W-:Y:S01]  /*129d0*/  VIADDMNMX R27, R0, UR4, R27, PT ;  /* 0x00000004001b7c46 */ /* 0x000fe2000b80011b */
[----:B------:R-:W-:-:S03]  /*129e0*/  IMAD.MOV.U32 R0, RZ, RZ, 0x1 ;  /* 0x00000001ff007424 */ /* 0x000fc600078e00ff */
[----:B------:R-:W-:-:S13]  /*129f0*/  ISETP.GT.AND P0, PT, R27, UR41, PT ;  /* 0x000000291b007c0c */ /* 0x000fda000bf04270 */
        /* <DEDUP_REMOVED lines=24> */
.L_x_742:
        /* <DEDUP_REMOVED lines=20> */
.L_x_743:
        /* <DEDUP_REMOVED lines=20> */
.L_x_744:
        /* <DEDUP_REMOVED lines=18> */
.L_x_745:
[----:B------:R-:W0:Y:S01]  /*12f20*/  LDC.64 R4, c[0x0][0x9f8] ;  /* 0x00027e00ff047b82 */ /* 0x000e220000000a00 */
[----:B------:R-:W-:Y:S01]  /*12f30*/  IMAD.MOV.U32 R24, RZ, RZ, R26 ;  /* 0x000000ffff187224 */ /* 0x000fe200078e001a */
[----:B0-----:R-:W-:-:S04]  /*12f40*/  ISETP.NE.U32.AND P0, PT, R4, RZ, PT ;  /* 0x000000ff0400720c */ /* 0x001fc80003f05070 */
[----:B------:R-:W-:-:S13]  /*12f50*/  ISETP.NE.AND.EX P0, PT, R5, RZ, PT, P0 ;  /* 0x000000ff0500720c */ /* 0x000fda0003f05300 */
[----:B------:R-:W0:Y:S02]  /*12f60*/  @P0 LDC.64 R4, c[0x0][0x9f8] ;  /* 0x00027e00ff040b82 */ /* 0x000e240000000a00 */
[----:B0-----:R-:W-:-:S06]  /*12f70*/  @P0 IMAD.WIDE R6, R26, 0x4, R4 ;  /* 0x000000041a060825 */ /* 0x001fcc00078e0204 */
[----:B------:R-:W0:Y:S01]  /*12f80*/  LDC.64 R4, c[0x0][0x418] ;  /* 0x00010600ff047b82 */ /* 0x000e220000000a00 */
[----:B------:R1:W2:Y:S01]  /*12f90*/  @P0 LDG.E R24, desc[UR42][R6.64] ;  /* 0x0000002a06180981 */ /* 0x0002a2000c1e1900 */
[C---:B------:R-:W-:Y:S01]  /*12fa0*/  IMAD.SHL.U32 R23, R25.reuse, 0x40, RZ ;  /* 0x0000004019177824 */ /* 0x040fe200078e00ff */
[----:B------:R-:W-:Y:S01]  /*12fb0*/  SHF.R.U32.HI R3, RZ, 0x1, R25 ;  /* 0x00000001ff037819 */ /* 0x000fe20000011619 */
[----:B------:R-:W-:Y:S01]  /*12fc0*/  IMAD.SHL.U32 R9, R25, 0x20, RZ ;  /* 0x0000002019097824 */ /* 0x000fe200078e00ff */
[----:B------:R-:W-:Y:S01]  /*12fd0*/  UMOV UR4, 0xffffffff ;  /* 0xffffffff00047882 */ /* 0x000fe20000000000 */
[----:B------:R-:W-:Y:S01]  /*12fe0*/  IMAD.SHL.U32 R28, R2, 0x10, RZ ;  /* 0x00000010021c7824 */ /* 0x000fe200078e00ff */
[----:B------:R-:W-:Y:S02]  /*12ff0*/  LOP3.LUT R0, R23, 0x180, RZ, 0xc0, !PT ;  /* 0x0000018017007812 */ /* 0x000fe400078ec0ff */
[----:B------:R-:W-:Y:S02]  /*13000*/  LOP3.LUT R8, R9, 0x80, RZ, 0xc0, !PT ;  /* 0x0000008009087812 */ /* 0x000fe400078ec0ff */
[----:B------:R-:W-:Y:S01]  /*13010*/  LOP3.LUT R28, R28, 0x600, RZ, 0xc0, !PT ;  /* 0x000006001c1c7812 */ /* 0x000fe200078ec0ff */
[C---:B-1----:R-:W-:Y:S01]  /*13020*/  IMAD.SHL.U32 R7, R25.reuse, 0x4, RZ ;  /* 0x0000000419077824 */ /* 0x042fe200078e00ff */
[----:B------:R-:W-:Y:S01]  /*13030*/  LOP3.LUT R0, R0, 0x30, R3, 0xf8, !PT ;  /* 0x0000003000007812 */ /* 0x000fe200078ef803 */
[----:B------:R-:W-:Y:S01]  /*13040*/  IMAD.SHL.U32 R3, R25, 0x8, RZ ;  /* 0x0000000819037824 */ /* 0x000fe200078e00ff */
[----:B------:R-:W-:-:S02]  /*13050*/  LOP3.LUT R8, R8, 0x10, R25, 0xf8, !PT ;  /* 0x0000001008087812 */ /* 0x000fc400078ef819 */
[----:B------:R-:W-:Y:S02]  /*13060*/  LOP3.LUT R6, R28, 0x60, R9, 0xf8, !PT ;  /* 0x000000601c067812 */ /* 0x000fe400078ef809 */
[----:B------:R-:W-:Y:S02]  /*13070*/  LOP3.LUT R0, R0, 0x30, R3, 0x78, !PT ;  /* 0x0000003000007812 */ /* 0x000fe400078e7803 */
[----:B------:R-:W-:Y:S02]  /*13080*/  LOP3.LUT R8, R8, 0x10, R7, 0x78, !PT ;  /* 0x0000001008087812 */ /* 0x000fe400078e7807 */
[----:B0-----:R-:W-:Y:S02]  /*13090*/  ISETP.NE.U32.AND P0, PT, R4, RZ, PT ;  /* 0x000000ff0400720c */ /* 0x001fe40003f05070 */
[----:B------:R-:W-:Y:S02]  /*130a0*/  LOP3.LUT R3, R6, 0x100, R9, 0xf8, !PT ;  /* 0x0000010006037812 */ /* 0x000fe400078ef809 */
[----:B------:R-:W-:-:S02]  /*130b0*/  ISETP.NE.AND.EX P1, PT, R5, RZ, PT, P0 ;  /* 0x000000ff0500720c */ /* 0x000fc40003f25300 */
[----:B------:R-:W-:Y:S02]  /*130c0*/  LOP3.LUT R16, R16, 0xfffffffe, RZ, 0xc0, !PT ;  /* 0xfffffffe10107812 */ /* 0x000fe400078ec0ff */
[----:B------:R-:W-:Y:S02]  /*130d0*/  LOP3.LUT R23, R0, 0x640, R23, 0xf8, !PT ;  /* 0x0000064000177812 */ /* 0x000fe400078ef817 */
[----:B------:R-:W-:Y:S02]  /*130e0*/  LOP3.LUT R18, R3, R8, RZ, 0xfc, !PT ;  /* 0x0000000803127212 */ /* 0x000fe400078efcff */
[----:B------:R-:W-:-:S05]  /*130f0*/  SHF.R.U32.HI R29, RZ, 0x3, R25 ;  /* 0x00000003ff1d7819 */ /* 0x000fca0000011619 */
[----:B------:R-:W-:Y:S02]  /*13100*/  @P1 LOP3.LUT R16, R16, 0x1, RZ, 0xfc, !PT ;  /* 0x0000000110101812 */ /* 0x000fe400078efcff */
[----:B--2---:R-:W-:Y:S02]  /*13110*/  SHF.R.S32.HI R19, RZ, 0x1f, R24 ;  /* 0x0000001fff137819 */ /* 0x004fe40000011418 */
[----:B------:R-:W-:Y:S01]  /*13120*/  SEL R22, R24, RZ, !P1 ;  /* 0x000000ff18167207 */ /* 0x000fe20004800000 */
[----:B------:R-:W-:Y:S06]  /*13130*/  BRA.DIV UR4, `(.L_x_746) ;  /* 0x0000002604407947 */ /* 0x000fec000b800000 */
[----:B------:R0:W1:Y:S02]  /*13140*/  SHFL.IDX PT, R14, R17, RZ, 0x1f ;  /* 0x00001fff110e7589 */ /* 0x00006400000e0000 */
.L_x_795:
[----:B-1----:R-:W-:Y:S02]  /*13150*/  ISETP.NE.AND P0, PT, R14, RZ, PT ;  /* 0x000000ff0e00720c */ /* 0x002fe40003f05270 */
[----:B------:R-:W-:Y:S02]  /*13160*/  PLOP3.LUT P2, PT, PT, PT, PT, 0x8, 0x0 ;  /* 0x000000000000781c */ /* 0x000fe40003f4e170 */
[----:B------:R-:W-:-:S11]  /*13170*/  LOP3.LUT R16, R16, 0xfffffffd, RZ, 0xc0, !PT ;  /* 0xfffffffd10107812 */ /* 0x000fd600078ec0ff */
[----:B------:R-:W-:Y:S01]  /*13180*/  @P2 LOP3.LUT R16, R16, 0x2, RZ, 0xfc, !PT ;  /* 0x0000000210102812 */ /* 0x000fe200078efcff */
[----:B------:R-:W-:Y:S06]  /*13190*/  @P0 BRA `(.L_x_747) ;  /* 0x0000000400200947 */ /* 0x000fec0003800000 */
[----:B------:R-:W-:Y:S01]  /*131a0*/  UMOV UR4, 0xffffffff ;  /* 0xffffffff00047882 */ /* 0x000fe20000000000 */
[----:B------:R-:W-:Y:S02]  /*131b0*/  VIADD R3, R27, 0xffffffff ;  /* 0xffffffff1b037836 */ /* 0x000fe40000000000 */
[----:B------:R-:W-:Y:S05]  /*131c0*/  BRA.DIV UR4, `(.L_x_748) ;  /* 0x00000026043c7947 */ /* 0x000fea000b800000 */
[----:B------:R-:W-:-:S13]  /*131d0*/  ELECT P6, URZ, PT ;  /* 0x00000000003f782f */ /* 0x000fda00038c0000 */
.L_x_798:
        /* <DEDUP_REMOVED lines=23> */
.L_x_749:
[----:B------:R-:W2:Y:S01]  /*13350*/  SYNCS.PHASECHK.TRANS64.TRYWAIT P0, [UR38+0x12480], R0 ;  /* 0x01248000ff0075a7 */ /* 0x000ea20008000166 */
[----:B------:R-:W-:Y:S01]  /*13360*/  ISETP.NE.AND P1, PT, R2, RZ, PT ;  /* 0x000000ff0200720c */ /* 0x000fe20003f25270 */
[----:B--2---:R-:W-:-:S12]  /*13370*/  @!P0 BRA `(.L_x_750) ;  /* 0x0000002000f08947 */ /* 0x004fd80003800000 */
.L_x_799:
[----:B------:R-:W-:Y:S05]  /*13380*/  @P1 BRA `(.L_x_751) ;  /* 0x0000000000141947 */ /* 0x000fea0003800000 */
[----:B------:R-:W-:Y:S01]  /*13390*/  LOP3.LUT P0, RZ, R25, 0x1f, RZ, 0xc0, !PT ;  /* 0x0000001f19ff7812 */ /* 0x000fe2000780c0ff */
[----:B-1----:R-:W-:-:S04]  /*133a0*/  IMAD.MOV.U32 R4, RZ, RZ, 0x2800 ;  /* 0x00002800ff047424 */ /* 0x002fc800078e00ff */
[----:B------:R2:W-:Y:S08]  /*133b0*/  SYNCS.ARRIVE.TRANS64 RZ, [UR38+0x12470], R4 ;  /* 0x01247004ffff79a7 */ /* 0x0005f00008000026 */
[----:B--2---:R-:W-:Y:S05]  /*133c0*/  @!P0 BRA `(.L_x_751) ;  /* 0x0000000000048947 */ /* 0x004fea0003800000 */
[----:B------:R-:W-:Y:S01]  /*133d0*/  BPT.TRAP 0x1 ;  /* 0x000000040000795c */ /* 0x000fe20000300000 */
.L_x_751:
        /* <DEDUP_REMOVED lines=15> */
.L_x_800:
[----:B------:R-:W-:Y:S05]  /*134d0*/  @P1 BRA `(.L_x_753) ;  /* 0x0000000000141947 */ /* 0x000fea0003800000 */
[----:B------:R-:W-:Y:S01]  /*134e0*/  LOP3.LUT P0, RZ, R25, 0x1f, RZ, 0xc0, !PT ;  /* 0x0000001f19ff7812 */ /* 0x000fe2000780c0ff */
[----:B-1----:R-:W-:-:S04]  /*134f0*/  IMAD.MOV.U32 R0, RZ, RZ, 0x2800 ;  /* 0x00002800ff007424 */ /* 0x002fc800078e00ff */
[----:B------:R2:W-:Y:S08]  /*13500*/  SYNCS.ARRIVE.TRANS64 RZ, [UR38+0x12430], R0 ;  /* 0x01243000ffff79a7 */ /* 0x0005f00008000026 */
[----:B--2---:R-:W-:Y:S05]  /*13510*/  @!P0 BRA `(.L_x_753) ;  /* 0x0000000000048947 */ /* 0x004fea0003800000 */
[----:B------:R-:W-:Y:S01]  /*13520*/  BPT.TRAP 0x1 ;  /* 0x000000040000795c */ /* 0x000fe20000300000 */
.L_x_753:
        /* <DEDUP_REMOVED lines=15> */
.L_x_747:
        /* <DEDUP_REMOVED lines=28> */
.L_x_754:
[----:B------:R-:W2:Y:S01]  /*137e0*/  LDC R6, c[0x0][0x448] ;  /* 0x00011200ff067b82 */ /* 0x000ea20000000800 */
[----:B-1----:R-:W-:Y:S01]  /*137f0*/  IMAD.SHL.U32 R0, R25, 0x10, RZ ;  /* 0x0000001019007824 */ /* 0x002fe200078e00ff */
        /* <DEDUP_REMOVED lines=11> */
[----:B------:R-:W-:Y:S01]  /*138b0*/  IMAD.SHL.U32 R3, R25, 0x10, RZ ;  /* 0x0000001019037824 */ /* 0x000fe200078e00ff */
[----:B------:R-:W-:Y:S02]  /*138c0*/  LEA.HI R9, R2, R20, RZ, 0x1e ;  /* 0x0000001402097211 */ /* 0x000fe400078ff0ff */
[----:B------:R-:W-:Y:S02]  /*138d0*/  SHF.R.S32.HI R20, RZ, 0x1f, R26 ;  /* 0x0000001fff147819 */ /* 0x000fe4000001141a */
[----:B------:R-:W-:Y:S01]  /*138e0*/  LOP3.LUT R3, R3, 0x40, RZ, 0xc0, !PT ;  /* 0x0000004003037812 */ /* 0x000fe200078ec0ff */
[----:B------:R-:W-:Y:S01]  /*138f0*/  VIADD R9, R9, UR39 ;  /* 0x0000002709097c36 */ /* 0x000fe20008000000 */
[----:B--2---:R-:W-:-:S03]  /*13900*/  ISETP.NE.AND P0, PT, R6, 0x1, PT ;  /* 0x000000010600780c */ /* 0x004fc60003f05270 */
[----:B------:R-:W-:Y:S01]  /*13910*/  IMAD.MOV.U32 R11, RZ, RZ, R9 ;  /* 0x000000ffff0b7224 */ /* 0x000fe200078e0009 */
[----:B------:R-:W-:Y:S02]  /*13920*/  IADD3 R28, R4, R3, R28 ;  /* 0x00000003041c7210 */ /* 0x000fe40007ffe01c */
[----:B------:R-:W1:Y:S08]  /*13930*/  LDC.64 R4, c[0x0][0x2e0] ;  /* 0x0000b800ff047b82 */ /* 0x000e700000000a00 */
[----:B------:R-:W2:Y:S08]  /*13940*/  @P0 LDC R8, c[0x0][0x44c] ;  /* 0x00011300ff080b82 */ /* 0x000eb00000000800 */
[----:B------:R-:W3:Y:S08]  /*13950*/  @P0 LDC R10, c[0x0][0x450] ;  /* 0x00011400ff0a0b82 */ /* 0x000ef00000000800 */
[----:B------:R-:W4:Y:S08]  /*13960*/  @P0 LDC R12, c[0x0][0x44c] ;  /* 0x00011300ff0c0b82 */ /* 0x000f300000000800 */
[----:B------:R-:W5:Y:S01]  /*13970*/  @P0 LDC R13, c[0x0][0x450] ;  /* 0x00011400ff0d0b82 */ /* 0x000f620000000800 */
[----:B--2---:R-:W-:-:S05]  /*13980*/  @P0 IMAD.HI.U32 R3, R9, R8, RZ ;  /* 0x0000000809030227 */ /* 0x004fca00078e00ff */
[----:B---3--:R-:W-:Y:S01]  /*13990*/  @P0 SHF.R.U32.HI R11, RZ, R10, R3 ;  /* 0x0000000aff0b0219 */ /* 0x008fe20000011603 */
[----:B------:R-:W-:-:S04]  /*139a0*/  VIADD R3, R9, 0x80 ;  /* 0x0000008009037836 */ /* 0x000fc80000000000 */
[----:B------:R-:W-:Y:S02]  /*139b0*/  IMAD.MOV.U32 R7, RZ, RZ, R3 ;  /* 0x000000ffff077224 */ /* 0x000fe400078e0003 */
[----:B------:R-:W-:Y:S02]  /*139c0*/  IMAD.MOV R10, RZ, RZ, -R11 ;  /* 0x000000ffff0a7224 */ /* 0x000fe400078e0a0b */
[----:B----4-:R-:W-:-:S04]  /*139d0*/  @P0 IMAD.HI.U32 R8, R3, R12, RZ ;  /* 0x0000000c03080227 */ /* 0x010fc800078e00ff */
[----:B------:R-:W-:Y:S01]  /*139e0*/  IMAD R9, R6, R10, R9 ;  /* 0x0000000a06097224 */ /* 0x000fe200078e0209 */
[----:B-----5:R-:W-:Y:S01]  /*139f0*/  @P0 SHF.R.U32.HI R7, RZ, R13, R8 ;  /* 0x0000000dff070219 */ /* 0x020fe20000011608 */
[----:B-1----:R-:W-:-:S04]  /*13a00*/  IMAD R8, R20, R4, RZ ;  /* 0x0000000414087224 */ /* 0x002fc800078e02ff */
[C---:B------:R-:W-:Y:S01]  /*13a10*/  IMAD R13, R26.reuse, R5, R8 ;  /* 0x000000051a0d7224 */ /* 0x040fe200078e0208 */
[----:B------:R-:W-:Y:S01]  /*13a20*/  SHF.R.S32.HI R8, RZ, 0x1f, R11 ;  /* 0x0000001fff087819 */ /* 0x000fe2000001140b */
[----:B------:R-:W-:-:S04]  /*13a30*/  IMAD.WIDE.U32 R4, R26, R4, UR46 ;  /* 0x0000002e1a047e25 */ /* 0x000fc8000f8e0004 */
[----:B------:R-:W-:Y:S02]  /*13a40*/  IMAD R8, R8, UR4, RZ ;  /* 0x0000000408087c24 */ /* 0x000fe4000f8e02ff */
[----:B------:R-:W-:Y:S02]  /*13a50*/  IMAD.IADD R5, R5, 0x1, R13 ;  /* 0x0000000105057824 */ /* 0x000fe400078e020d */
[C---:B------:R-:W-:Y:S01]  /*13a60*/  IMAD R13, R11.reuse, UR5, R8 ;  /* 0x000000050b0d7c24 */ /* 0x040fe2000f8e0208 */
[----:B------:R-:W-:Y:S01]  /*13a70*/  SHF.R.S32.HI R8, RZ, 0x1f, R9 ;  /* 0x0000001fff087819 */ /* 0x000fe20000011409 */
[----:B------:R-:W-:-:S04]  /*13a80*/  IMAD.WIDE.U32 R10, R11, UR4, R4 ;  /* 0x000000040b0a7c25 */ /* 0x000fc8000f8e0004 */
[----:B------:R-:W-:Y:S02]  /*13a90*/  IMAD.IADD R11, R11, 0x1, R13 ;  /* 0x000000010b0b7824 */ /* 0x000fe400078e020d */
[----:B------:R-:W-:Y:S02]  /*13aa0*/  IMAD R8, R8, UR6, RZ ;  /* 0x0000000608087c24 */ /* 0x000fe4000f8e02ff */
[----:B------:R-:W-:-:S04]  /*13ab0*/  IMAD.WIDE.U32 R10, R9, UR6, R10 ;  /* 0x00000006090a7c25 */ /* 0x000fc8000f8e000a */
[----:B------:R-:W-:Y:S01]  /*13ac0*/  IMAD R13, R9, UR7, R8 ;  /* 0x00000007090d7c24 */ /* 0x000fe2000f8e0208 */
[----:B------:R-:W-:Y:S01]  /*13ad0*/  SHF.R.S32.HI R8, RZ, 0x1f, R7 ;  /* 0x0000001fff087819 */ /* 0x000fe20000011407 */
[----:B------:R-:W-:Y:S01]  /*13ae0*/  IMAD.WIDE.U32 R4, R7, UR4, R4 ;  /* 0x0000000407047c25 */ /* 0x000fe2000f8e0004 */
[----:B------:R-:W-:-:S03]  /*13af0*/  IADD3 R9, P0, R10, UR8, RZ ;  /* 0x000000080a097c10 */ /* 0x000fc6000ff1e0ff */
[----:B------:R-:W-:Y:S01]  /*13b00*/  IMAD R8, R8, UR4, RZ ;  /* 0x0000000408087c24 */ /* 0x000fe2000f8e02ff */
[----:B------:R-:W-:Y:S01]  /*13b10*/  IADD3.X R10, R11, UR9, R13, P0, !PT ;  /* 0x000000090b0a7c10 */ /* 0x000fe200087fe40d */
[----:B------:R-:W-:Y:S02]  /*13b20*/  ULDC UR4, c[0x0][0x2b8] ;  /* 0x0000ae0000047ab9 */ /* 0x000fe40000000800 */
[----:B------:R-:W-:Y:S01]  /*13b30*/  IMAD R11, R7, UR5, R8 ;  /* 0x00000005070b7c24 */ /* 0x000fe2000f8e0208 */
[----:B------:R-:W-:Y:S01]  /*13b40*/  ISETP.GE.AND P0, PT, R0, UR4, PT ;  /* 0x0000000400007c0c */ /* 0x000fe2000bf06270 */
[----:B------:R-:W-:Y:S01]  /*13b50*/  IMAD.MOV R7, RZ, RZ, -R7 ;  /* 0x000000ffff077224 */ /* 0x000fe200078e0a07 */
[----:B------:R-:W-:Y:S01]  /*13b60*/  UMOV UR4, 0xffffffff ;  /* 0xffffffff00047882 */ /* 0x000fe20000000000 */
[----:B------:R-:W-:Y:S02]  /*13b70*/  IMAD.IADD R5, R5, 0x1, R11 ;  /* 0x0000000105057824 */ /* 0x000fe400078e020b */
[----:B------:R-:W-:-:S04]  /*13b80*/  IMAD R3, R6, R7, R3 ;  /* 0x0000000706037224 */ /* 0x000fc800078e0203 */
[----:B------:R-:W-:Y:S01]  /*13b90*/  IMAD.WIDE.U32 R4, R3, UR6, R4 ;  /* 0x0000000603047c25 */ /* 0x000fe2000f8e0004 */
[----:B------:R-:W-:-:S05]  /*13ba0*/  SHF.R.S32.HI R7, RZ, 0x1f, R3 ;  /* 0x0000001fff077819 */ /* 0x000fca0000011403 */
[----:B------:R-:W-:-:S04]  /*13bb0*/  IMAD R8, R7, UR6, RZ ;  /* 0x0000000607087c24 */ /* 0x000fc8000f8e02ff */
[----:B------:R-:W-:Y:S01]  /*13bc0*/  IMAD R7, R3, UR7, R8 ;  /* 0x0000000703077c24 */ /* 0x000fe2000f8e0208 */
[----:B------:R-:W-:-:S04]  /*13bd0*/  IADD3 R8, P1, R4, UR8, RZ ;  /* 0x0000000804087c10 */ /* 0x000fc8000ff3e0ff */
[----:B------:R-:W-:Y:S01]  /*13be0*/  IADD3.X R7, R5, UR9, R7, P1, !PT ;  /* 0x0000000905077c10 */ /* 0x000fe20008ffe407 */
[----:B------:R-:W-:Y:S08]  /*13bf0*/  BRA.DIV UR4, `(.L_x_755) ;  /* 0x0000001e04007947 */ /* 0x000ff0000b800000 */
[----:B------:R-:W1:Y:S01]  /*13c00*/  SHFL.IDX PT, R14, R9, RZ, 0x1c1f ;  /* 0x001c1fff090e7589 */ /* 0x000e6200000e0000 */
[----:B------:R-:W-:Y:S01]  /*13c10*/  ULDC UR4, c[0x0][0x288] ;  /* 0x0000a20000047ab9 */ /* 0x000fe20000000800 */
[----:B------:R-:W-:Y:S01]  /*13c20*/  LEA.HI R3, R2, UR39, RZ, 0x1e ;  /* 0x0000002702037c11 */ /* 0x000fe2000f8ff0ff */
[----:B------:R-:W-:Y:S01]  /*13c30*/  IMAD R6, R6, UR4, RZ ;  /* 0x0000000406067c24 */ /* 0x000fe2000f8e02ff */
[----:B------:R-:W2:Y:S03]  /*13c40*/  SHFL.IDX PT, R4, R10, RZ, 0x1c1f ;  /* 0x001c1fff0a047589 */ /* 0x000ea600000e0000 */
[C---:B------:R-:W-:Y:S01]  /*13c50*/  VIADD R11, R3.reuse, 0x20 ;  /* 0x00000020030b7836 */ /* 0x040fe20000000000 */
[----:B------:R-:W-:Y:S01]  /*13c60*/  ISETP.GE.AND P1, PT, R3, R6, PT ;  /* 0x000000060300720c */ /* 0x000fe20003f26270 */
[----:B------:R-:W-:Y:S04]  /*13c70*/  SHFL.IDX PT, R21, R10, 0x1, 0x1c1f ;  /* 0x003c1f000a157f89 */ /* 0x000fe800000e0000 */
[----:B------:R-:W-:Y:S04]  /*13c80*/  SHFL.IDX PT, R26, R9, 0x2, 0x1c1f ;  /* 0x005c1f00091a7f89 */ /* 0x000fe800000e0000 */
[----:B------:R-:W-:Y:S04]  /*13c90*/  SHFL.IDX PT, R20, R10, 0x2, 0x1c1f ;  /* 0x005c1f000a147f89 */ /* 0x000fe800000e0000 */
[----:B------:R-:W-:Y:S01]  /*13ca0*/  @!P1 VIADD R29, R28, UR38 ;  /* 0x000000261c1d9c36 */ /* 0x000fe20008000000 */
[----:B------:R-:W-:Y:S01]  /*13cb0*/  SHFL.IDX PT, R10, R10, 0x3, 0x1c1f ;  /* 0x007c1f000a0a7f89 */ /* 0x000fe200000e0000 */
        /* <DEDUP_REMOVED lines=9> */
[----:B--2---:R-:W-:Y:S01]  /*13d50*/  @!P1 VIADD R29, R28, UR38 ;  /* 0x000000261c1d9c36 */ /* 0x004fe20008000000 */
[C---:B-1----:R-:W-:Y:S02]  /*13d60*/  @!P1 IADD3 R4, P3, R0.reuse, R14, RZ ;  /* 0x0000000e00049210 */ /* 0x042fe40007f7e0ff */
[----:B------:R-:W1:Y:S03]  /*13d70*/  SHFL.IDX PT, R14, R9, 0x3, 0x1c1f ;  /* 0x007c1f00090e7f89 */ /* 0x000e6600000e0000 */
[----:B------:R-:W-:Y:S02]  /*13d80*/  @!P1 IMAD.X R5, RZ, RZ, R21, P3 ;  /* 0x000000ffff059224 */ /* 0x000fe400018e0615 */
[----:B------:R-:W2:Y:S04]  /*13d90*/  SHFL.IDX PT, R21, R8, RZ, 0x1c1f ;  /* 0x001c1fff08157589 */ /* 0x000ea800000e0000 */
[----:B------:R3:W-:Y:S02]  /*13da0*/  @!P1 LDGSTS.E.BYPASS.LTC128B.128 [R29+0xaa00], desc[UR42][R4.64], !P0 ;  /* 0x0aa00000041d9fae */ /* 0x0007e4000c101d6a */
[----:B---3--:R-:W-:Y:S01]  /*13db0*/  @!P2 IADD3 R4, P1, R0, R26, RZ ;  /* 0x0000001a0004a210 */ /* 0x008fe20007f3e0ff */
[----:B------:R-:W-:-:S04]  /*13dc0*/  @!P2 VIADD R26, R28, UR38 ;  /* 0x000000261c1aac36 */ /* 0x000fc80008000000 */
[----:B------:R-:W-:Y:S01]  /*13dd0*/  @!P2 IMAD.X R5, RZ, RZ, R20, P1 ;  /* 0x000000ffff05a224 */ /* 0x000fe200008e0614 */
[----:B------:R-:W-:Y:S01]  /*13de0*/  ISETP.GE.AND P1, PT, R11, R6, PT ;  /* 0x000000060b00720c */ /* 0x000fe20003f26270 */
[----:B------:R-:W3:Y:S01]  /*13df0*/  SHFL.IDX PT, R20, R7, RZ, 0x1c1f ;  /* 0x001c1fff07147589 */ /* 0x000ee200000e0000 */
[----:B------:R-:W-:-:S03]  /*13e00*/  VIADD R11, R3, 0x80 ;  /* 0x00000080030b7836 */ /* 0x000fc60000000000 */
[----:B------:R1:W-:Y:S02]  /*13e10*/  @!P2 LDGSTS.E.BYPASS.LTC128B.128 [R26+0xb200], desc[UR42][R4.64], !P0 ;  /* 0x0b200000041aafae */ /* 0x0003e4000c101d6a */
[----:B------:R-:W-:Y:S02]  /*13e20*/  ISETP.GE.AND P2, PT, R11, R6, PT ;  /* 0x000000060b00720c */ /* 0x000fe40003f46270 */
[----:B------:R-:W4:Y:S04]  /*13e30*/  SHFL.IDX PT, R7, R7, 0x1, 0x1c1f ;  /* 0x003c1f0007077f89 */ /* 0x000f2800000e0000 */
[----:B------:R-:W-:Y:S01]  /*13e40*/  @!P1 VIADD R29, R28, UR38 ;  /* 0x000000261c1d9c36 */ /* 0x000fe20008000000 */
[----:B-1----:R-:W-:Y:S02]  /*13e50*/  @!P1 IADD3 R4, P3, R0, R14, RZ ;  /* 0x0000000e00049210 */ /* 0x002fe40007f7e0ff */
[----:B------:R1:W0:Y:S04]  /*13e60*/  SHFL.IDX PT, R14, R8, 0x1, 0x1c1f ;  /* 0x003c1f00080e7f89 */ /* 0x00022800000e0000 */
[----:B------:R-:W-:-:S02]  /*13e70*/  @!P2 VIADD R9, R28, UR38 ;  /* 0x000000261c09ac36 */ /* 0x000fc40008000000 */
[----:B------:R-:W-:-:S05]  /*13e80*/  @!P1 IMAD.X R5, RZ, RZ, R10, P3 ;  /* 0x000000ffff059224 */ /* 0x000fca00018e060a */
[----:B------:R2:W-:Y:S02]  /*13e90*/  @!P1 LDGSTS.E.BYPASS.LTC128B.128 [R29+0xba00], desc[UR42][R4.64], !P0 ;  /* 0x0ba00000041d9fae */ /* 0x0005e4000c101d6a */
[----:B--2---:R-:W-:-:S05]  /*13ea0*/  @!P2 IADD3 R4, P1, R0, R21, RZ ;  /* 0x000000150004a210 */ /* 0x004fca0007f3e0ff */
[----:B---3--:R-:W-:-:S05]  /*13eb0*/  @!P2 IMAD.X R5, RZ, RZ, R20, P1 ;  /* 0x000000ffff05a224 */ /* 0x008fca00008e0614 */
[----:B0---4-:R1:W-:Y:S03]  /*13ec0*/  @!P2 LDGSTS.E.BYPASS.LTC128B.128 [R9+0xc200], desc[UR42][R4.64], !P0 ;  /* 0x0c2000000409afae */ /* 0x0113e6000c101d6a */
.L_x_813:
[----:B------:R-:W-:-:S05]  /*13ed0*/  VIADD R3, R3, 0xa0 ;  /* 0x000000a003037836 */ /* 0x000fca0000000000 */
[----:B------:R-:W-:-:S13]  /*13ee0*/  ISETP.GE.AND P1, PT, R3, R6, PT ;  /* 0x000000060300720c */ /* 0x000fda0003f26270 */
[----:B-1----:R-:W-:Y:S01]  /*13ef0*/  @!P1 IADD3 R4, P2, R0, R14, RZ ;  /* 0x0000000e00049210 */ /* 0x002fe20007f5e0ff */
[----:B------:R-:W-:Y:S02]  /*13f00*/  @!P1 VIADD R3, R28, UR38 ;  /* 0x000000261c039c36 */ /* 0x000fe40008000000 */
[----:B------:R-:W-:Y:S02]  /*13f10*/  IMAD.MOV.U32 R0, RZ, RZ, 0x1 ;  /* 0x00000001ff007424 */ /* 0x000fe400078e00ff */
[----:B------:R-:W-:-:S03]  /*13f20*/  @!P1 IMAD.X R5, RZ, RZ, R7, P2 ;  /* 0x000000ffff059224 */ /* 0x000fc600010e0607 */
[----:B------:R-:W-:Y:S02]  /*13f30*/  SHF.L.U32 R0, R0, 0x1f, RZ ;  /* 0x0000001f00007819 */ /* 0x000fe400000006ff */
        /* <DEDUP_REMOVED lines=9> */
[----:B------:R-:W-:-:S05]  /*13fd0*/  VIADD R15, R27, 0xfffffffe ;  /* 0xfffffffe1b0f7836 */ /* 0x000fca0000000000 */
[----:B------:R-:W-:Y:S01]  /*13fe0*/  ISETP.GE.AND P1, PT, R15, UR41, PT ;  /* 0x000000290f007c0c */ /* 0x000fe2000bf26270 */
[----:B------:R-:W1:Y:S02]  /*13ff0*/  SYNCS.PHASECHK.TRANS64.TRYWAIT P0, [UR38+0x12420], R0 ;  /* 0x01242000ff0075a7 */ /* 0x000e640008000166 */
[----:B01----:R-:W-:Y:S10]  /*14000*/  @!P0 BRA `(.L_x_756) ;  /* 0x0000001c00c48947 */ /* 0x003ff40003800000 */
.L_x_814:
[----:B------:R-:W-:Y:S05]  /*14010*/  @!P1 BRA `(.L_x_757) ;  /* 0x0000000800b49947 */ /* 0x000fea0003800000 */
[----:B------:R-:W-:Y:S01]  /*14020*/  IMAD.U32 R12, RZ, RZ, UR40 ;  /* 0x00000028ff0c7e24 */ /* 0x000fe2000f8e00ff */
[----:B------:R-:W-:Y:S01]  /*14030*/  LOP3.LUT R13, R25, 0x1f, RZ, 0xc0, !PT ;  /* 0x0000001f190d7812 */ /* 0x000fe200078ec0ff */
[----:B------:R-:W-:Y:S02]  /*14040*/  IMAD.U32 R14, RZ, RZ, UR40 ;  /* 0x00000028ff0e7e24 */ /* 0x000fe4000f8e00ff */
[----:B------:R-:W-:Y:S01]  /*14050*/  IMAD.MOV.U32 R8, RZ, RZ, 0x1 ;  /* 0x00000001ff087424 */ /* 0x000fe200078e00ff */
[----:B------:R-:W-:Y:S01]  /*14060*/  LOP3.LUT R12, R12, 0x1, RZ, 0xfc, !PT ;  /* 0x000000010c0c7812 */ /* 0x000fe200078efcff */
[----:B------:R-:W-:Y:S01]  /*14070*/  IMAD.MOV.U32 R9, RZ, RZ, RZ ;  /* 0x000000ffff097224 */ /* 0x000fe200078e00ff */
[----:B------:R-:W-:-:S07]  /*14080*/  LOP3.LUT R14, R14, 0x2, RZ, 0xfc, !PT ;  /* 0x000000020e0e7812 */ /* 0x000fce00078efcff */
.L_x_774:
        /* <DEDUP_REMOVED lines=13> */
[----:B------:R-:W-:Y:S02]  /*14160*/  ULDC.64 UR4, c[0x0][0x428] ;  /* 0x00010a0000047ab9 */ /* 0x000fe40000000a00 */
[----:B------:R-:W-:-:S04]  /*14170*/  IMAD R21, R19, UR4, RZ ;  /* 0x0000000413157c24 */ /* 0x000fc8000f8e02ff */
[----:B------:R-:W1:Y:S01]  /*14180*/  LDC.64 R6, c[0x0][0x418] ;  /* 0x00010600ff067b82 */ /* 0x000e620000000a00 */
[----:B------:R-:W-:Y:S01]  /*14190*/  IMAD R21, R24, UR5, R21 ;  /* 0x0000000518157c24 */ /* 0x000fe2000f8e0215 */
[----:B0-----:R-:W-:-:S13]  /*141a0*/  ISETP.NE.AND P0, PT, R10, 0x1, PT ;  /* 0x000000010a00780c */ /* 0x001fda0003f05270 */
[----:B------:R-:W0:Y:S02]  /*141b0*/  @P0 LDC.64 R4, c[0x0][0x440] ;  /* 0x00011000ff040b82 */ /* 0x000e240000000a00 */
[----:B0-----:R-:W-:-:S05]  /*141c0*/  @P0 IMAD.HI.U32 R4, R15, R4, RZ ;  /* 0x000000040f040227 */ /* 0x001fca00078e00ff */
[----:B------:R-:W-:-:S04]  /*141d0*/  @P0 SHF.R.U32.HI R11, RZ, R5, R4 ;  /* 0x00000005ff0b0219 */ /* 0x000fc80000011604 */
[--C-:B------:R-:W-:Y:S01]  /*141e0*/  SHF.R.S32.HI R5, RZ, 0x1f, R11.reuse ;  /* 0x0000001fff057819 */ /* 0x100fe2000001140b */
        /* <DEDUP_REMOVED lines=8> */
.L_x_760:
[----:B0-----:R-:W-:Y:S02]  /*14270*/  LEA R7, R3, UR38, 0x3 ;  /* 0x0000002603077c11 */ /* 0x001fe4000f8e18ff */
[----:B------:R-:W-:Y:S02]  /*14280*/  SHF.L.U32 R4, R0, 0x1f, RZ ;  /* 0x0000001f00047819 */ /* 0x000fe400000006ff */
[----:B------:R-:W-:Y:S02]  /*14290*/  ISETP.NE.AND P1, PT, R2, RZ, PT ;  /* 0x000000ff0200720c */ /* 0x000fe40003f25270 */
[----:B------:R-:W0:Y:S02]  /*142a0*/  SYNCS.PHASECHK.TRANS64.TRYWAIT P0, [R7+URZ+0x12480], R4 ;  /* 0x01248004070075a7 */ /* 0x000e24000800017f */
[----:B0-----:R-:W-:Y:S09]  /*142b0*/  @!P0 BRA `(.L_x_761) ;  /* 0x0000001c00308947 */ /* 0x001ff20003800000 */
.L_x_815:
[----:B------:R-:W-:Y:S04]  /*142c0*/  BSSY B1, `(.L_x_762) ;  /* 0x0000007000017945 */ /* 0x000fe80003800000 */
[----:B------:R-:W-:Y:S05]  /*142d0*/  @P1 BRA `(.L_x_763) ;  /* 0x0000000000141947 */ /* 0x000fea0003800000 */
[----:B------:R-:W-:Y:S01]  /*142e0*/  ISETP.NE.AND P0, PT, R13, RZ, PT ;  /* 0x000000ff0d00720c */ /* 0x000fe20003f05270 */
[----:B------:R-:W-:-:S04]  /*142f0*/  IMAD.MOV.U32 R6, RZ, RZ, 0x2800 ;  /* 0x00002800ff067424 */ /* 0x000fc800078e00ff */
[----:B------:R1:W-:Y:S08]  /*14300*/  SYNCS.ARRIVE.TRANS64 RZ, [R7+URZ+0x12470], R6 ;  /* 0x0124700607ff79a7 */ /* 0x0003f0000800003f */
[----:B------:R-:W-:Y:S05]  /*14310*/  @!P0 BRA `(.L_x_763) ;  /* 0x0000000000048947 */ /* 0x000fea0003800000 */
[----:B------:R-:W-:Y:S01]  /*14320*/  BPT.TRAP 0x1 ;  /* 0x000000040000795c */ /* 0x000fe20000300000 */
.L_x_763:
[----:B------:R-:W-:Y:S05]  /*14330*/  BSYNC B1 ;  /* 0x0000000000017941 */ /* 0x000fea0003800000 */
.L_x_762:
        /* <DEDUP_REMOVED lines=16> */
.L_x_764:
        /* <DEDUP_REMOVED lines=8> */
.L_x_816:
        /* <DEDUP_REMOVED lines=9> */
.L_x_767:
[----:B------:R-:W-:Y:S05]  /*14550*/  BSYNC B1 ;  /* 0x0000000000017941 */ /* 0x000fea0003800000 */
.L_x_766:
        /* <DEDUP_REMOVED lines=12> */
.L_x_768:
[----:B------:R-:W-:-:S13]  /*14620*/  @P0 ELECT P1, URZ, PT ;  /* 0x00000000003f082f */ /* 0x000fda0003820000 */
[----:B------:R-:W-:Y:S01]  /*14630*/  @P1 R2UR UR13, R22 ;  /* 0x00000000160d12ca */ /* 0x000fe200000e0000 */
[----:B------:R-:W-:Y:S01]  /*14640*/  UMOV UR12, UR36 ;  /* 0x00000024000c7c82 */ /* 0x000fe20008000000 */
[----:B------:R-:W-:-:S11]  /*14650*/  @P1 PLOP3.LUT P0, PT, P1, PT, PT, 0x8, 0x0 ;  /* 0x000000000000181c */ /* 0x000fd60000f0e170 */
[----:B------:R1:W-:Y:S01]  /*14660*/  UTMALDG.4D [UR8], [UR4], desc[UR6] ;  /* 0x00000608040075b4 */ /* 0x0003e20008019000 */
[----:B------:R-:W-:Y:S01]  /*14670*/  PLOP3.LUT P1, PT, PT, PT, PT, 0x8, 0x0 ;  /* 0x000000000000781c */ /* 0x000fe20003f2e170 */
[----:B-1----:R-:W-:-:S12]  /*14680*/  @P0 BRA.U.ANY `(.L_x_768) ;  /* 0xfffffffd00e40947 */ /* 0x002fd8000393ffff */
.L_x_759:
[----:B------:R-:W-:Y:S05]  /*14690*/  BSYNC B0 ;  /* 0x0000000000007941 */ /* 0x000fea0003800000 */
.L_x_758:
[----:B------:R-:W-:-:S13]  /*146a0*/  ISETP.NE.AND P0, PT, R12, 0x3, PT ;  /* 0x000000030c00780c */ /* 0x000fda0003f05270 */
[----:B------:R-:W-:Y:S05]  /*146b0*/  @!P0 BRA `(.L_x_769) ;  /* 0x0000000000048947 */ /* 0x000fea0003800000 */
[----:B------:R-:W-:Y:S01]  /*146c0*/  BPT.TRAP 0x1 ;  /* 0x000000040000795c */ /* 0x000fe20000300000 */
.L_x_769:
[----:B------:R-:W-:Y:S02]  /*146d0*/  LOP3.LUT R5, R8, 0x1, RZ, 0x3c, !PT ;  /* 0x0000000108057812 */ /* 0x000fe400078e3cff */
[----:B------:R-:W-:Y:S02]  /*146e0*/  LEA R20, R9, UR38, 0x3 ;  /* 0x0000002609147c11 */ /* 0x000fe4000f8e18ff */
[----:B------:R-:W-:Y:S02]  /*146f0*/  SHF.L.U32 R5, R5, 0x1f, RZ ;  /* 0x0000001f05057819 */ /* 0x000fe400000006ff */
[----:B------:R-:W-:Y:S02]  /*14700*/  ISETP.NE.AND P1, PT, R14, 0x3, PT ;  /* 0x000000030e00780c */ /* 0x000fe40003f25270 */
[----:B------:R-:W1:Y:S02]  /*14710*/  SYNCS.PHASECHK.TRANS64.TRYWAIT P0, [R20+URZ+0x12470], R5 ;  /* 0x01247005140075a7 */ /* 0x000e64000800017f */
[----:B-1----:R-:W-:Y:S09]  /*14720*/  @!P0 BRA `(.L_x_770) ;  /* 0x00000018003c8947 */ /* 0x002ff20003800000 */
.L_x_817:
[----:B------:R-:W-:Y:S05]  /*14730*/  @!P1 BRA `(.L_x_771) ;  /* 0x0000000000049947 */ /* 0x000fea0003800000 */
[----:B------:R-:W-:Y:S01]  /*14740*/  BPT.TRAP 0x1 ;  /* 0x000000040000795c */ /* 0x000fe20000300000 */
.L_x_771:
[----:B-1----:R-:W-:Y:S01]  /*14750*/  SHF.L.U32 R5, R8, 0x1f, RZ ;  /* 0x0000001f08057819 */ /* 0x002fe200000006ff */
[----:B0-----:R-:W-:-:S03]  /*14760*/  IMAD R10, R9, 0x2800, RZ ;  /* 0x00002800090a7824 */ /* 0x001fc600078e02ff */
[----:B------:R-:W0:Y:S02]  /*14770*/  SYNCS.PHASECHK.TRANS64.TRYWAIT P0, [R20+URZ+0x12460], R5 ;  /* 0x01246005140075a7 */ /* 0x000e24000800017f */
[----:B0-----:R-:W-:Y:S05]  /*14780*/  @!P0 BRA `(.L_x_772) ;  /* 0x0000001800388947 */ /* 0x001fea0003800000 */
.L_x_818:
        /* <DEDUP_REMOVED lines=42> */
.L_x_773:
        /* <DEDUP_REMOVED lines=12> */
.L_x_757:
[----:B0-----:R-:W-:Y:S02]  /*14af0*/  IMAD.MOV.U32 R3, RZ, RZ, RZ ;  /* 0x000000ffff037224 */ /* 0x001fe400078e00ff */
[----:B------:R-:W-:-:S07]  /*14b00*/  IMAD.MOV.U32 R0, RZ, RZ, 0x1 ;  /* 0x00000001ff007424 */ /* 0x000fce00078e00ff */
.L_x_775:
[----:B------:R-:W-:-:S04]  /*14b10*/  ULOP3.LUT UR4, UR40, 0x1, URZ, 0xfc, !UPT ;  /* 0x0000000128047892 */ /* 0x000fc8000f8efc3f */
[----:B------:R-:W-:-:S06]  /*14b20*/  UISETP.NE.AND UP0, UPT, UR4, 0x3, UPT ;  /* 0x000000030400788c */ /* 0x000fcc000bf05270 */
[----:B------:R-:W-:-:S13]  /*14b30*/  PLOP3.LUT P0, PT, PT, PT, UP0, 0x80, 0x0 ;  /* 0x000000000000781c */ /* 0x000fda0003f0f008 */
[----:B------:R-:W-:Y:S05]  /*14b40*/  @!P0 BRA `(.L_x_776) ;  /* 0x0000000000048947 */ /* 0x000fea0003800000 */
[----:B------:R-:W-:Y:S01]  /*14b50*/  BPT.TRAP 0x1 ;  /* 0x000000040000795c */ /* 0x000fe20000300000 */
.L_x_776:
[----:B------:R-:W-:Y:S01]  /*14b60*/  LOP3.LUT R5, R0, 0x1, RZ, 0x3c, !PT ;  /* 0x0000000100057812 */ /* 0x000fe200078e3cff */
[----:B------:R-:W-:Y:S01]  /*14b70*/  BSSY B0, `(.L_x_777) ;  /* 0x0000005000007945 */ /* 0x000fe20003800000 */
[----:B------:R-:W-:Y:S02]  /*14b80*/  LEA R12, R3, UR38, 0x3 ;  /* 0x00000026030c7c11 */ /* 0x000fe4000f8e18ff */
[----:B------:R-:W-:-:S04]  /*14b90*/  SHF.L.U32 R5, R5, 0x1f, RZ ;  /* 0x0000001f05057819 */ /* 0x000fc800000006ff */
[----:B------:R-:W0:Y:S02]  /*14ba0*/  SYNCS.PHASECHK.TRANS64.TRYWAIT P0, [R12+URZ+0x12470], R5 ;  /* 0x012470050c0075a7 */ /* 0x000e24000800017f */
[----:B0-----:R-:W-:Y:S05]  /*14bb0*/  @!P0 BRA `(.L_x_778) ;  /* 0x0000001400408947 */ /* 0x001fea0003800000 */
.L_x_819:
[----:B------:R-:W-:Y:S05]  /*14bc0*/  BSYNC B0 ;  /* 0x0000000000007941 */ /* 0x000fea0003800000 */
.L_x_777:
[----:B------:R-:W-:-:S06]  /*14bd0*/  ULOP3.LUT UR4, UR40, 0x2, URZ, 0xfc, !UPT ;  /* 0x0000000228047892 */ /* 0x000fcc000f8efc3f */
[----:B------:R-:W-:-:S05]  /*14be0*/  IMAD.U32 R4, RZ, RZ, UR4 ;  /* 0x00000004ff047e24 */ /* 0x000fca000f8e00ff */
[----:B------:R-:W-:-:S13]  /*14bf0*/  ISETP.NE.AND P1, PT, R4, 0x3, PT ;  /* 0x000000030400780c */ /* 0x000fda0003f25270 */
[----:B------:R-:W-:Y:S05]  /*14c00*/  @!P1 BRA `(.L_x_779) ;  /* 0x0000000000049947 */ /* 0x000fea0003800000 */
[----:B------:R-:W-:Y:S01]  /*14c10*/  BPT.TRAP 0x1 ;  /* 0x000000040000795c */ /* 0x000fe20000300000 */
.L_x_779:
[----:B0-----:R-:W-:Y:S01]  /*14c20*/  SHF.L.U32 R5, R0, 0x1f, RZ ;  /* 0x0000001f00057819 */ /* 0x001fe200000006ff */
[----:B------:R-:W-:-:S03]  /*14c30*/  IMAD R8, R3, 0x2800, RZ ;  /* 0x0000280003087824 */ /* 0x000fc600078e02ff */
[----:B------:R-:W0:Y:S02]  /*14c40*/  SYNCS.PHASECHK.TRANS64.TRYWAIT P0, [R12+URZ+0x12460], R5 ;  /* 0x012460050c0075a7 */ /* 0x000e24000800017f */
[----:B------:R-:W-:Y:S01]  /*14c50*/  LOP3.LUT R23, R8, R23, RZ, 0xfc, !PT ;  /* 0x0000001708177212 */ /* 0x000fe200078efcff */
[----:B0-----:R-:W-:Y:S06]  /*14c60*/  @!P0 BRA `(.L_x_780) ;  /* 0x0000001400288947 */ /* 0x001fec0003800000 */
.L_x_820:
        /* <DEDUP_REMOVED lines=41> */
.L_x_781:
[----:B-1----:R1:W-:Y:S01]  /*14f00*/  SYNCS.ARRIVE.TRANS64.A1T0 RZ, [R12+URZ+0x12450], RZ ;  /* 0x012450ff0cff79a7 */ /* 0x0023e2000810003f */
[----:B------:R-:W-:Y:S01]  /*14f10*/  BAR.SYNC.DEFER_BLOCKING 0x2, 0x80 ;  /* 0x0082000000007b1d */ /* 0x000fe20000010000 */
[----:B------:R-:W-:Y:S01]  /*14f20*/  ISETP.NE.AND P0, PT, R2, RZ, PT ;  /* 0x000000ff0200720c */ /* 0x000fe20003f05270 */
[----:B------:R-:W-:Y:S02]  /*14f30*/  VIADD R3, R3, 0x1 ;  /* 0x0000000103037836 */ /* 0x000fe40000000000 */
[----:B------:R-:W-:-:S10]  /*14f40*/  IMAD.MOV.U32 R4, RZ, RZ, RZ ;  /* 0x000000ffff047224 */ /* 0x000fd400078e00ff */
[----:B------:R-:W-:-:S05]  /*14f50*/  @!P0 VIADD R2, R12, 0x12480 ;  /* 0x000124800c028836 */ /* 0x000fca0000000000 */
[----:B------:R-:W-:-:S04]  /*14f60*/  @!P0 PRMT R2, RZ, 0x654, R2 ;  /* 0x00000654ff028816 */ /* 0x000fc80000000002 */
[----:B------:R1:W-:Y:S01]  /*14f70*/  @!P0 SYNCS.ARRIVE.TRANS64.RED.A1T0 RZ, [R2+URZ], RZ ;  /* 0x000000ff02ff89a7 */ /* 0x0003e2000810043f */
[----:B------:R-:W-:-:S04]  /*14f80*/  ISETP.NE.AND P0, PT, R3, 0x2, PT ;  /* 0x000000020300780c */ /* 0x000fc80003f05270 */
[----:B------:R-:W-:Y:S02]  /*14f90*/  SEL R5, RZ, 0x1, P0 ;  /* 0x00000001ff057807 */ /* 0x000fe40000000000 */
[----:B------:R-:W-:Y:S02]  /*14fa0*/  SEL R3, R3, RZ, P0 ;  /* 0x000000ff03037207 */ /* 0x000fe40000000000 */
[----:B-1----:R-:W-:-:S07]  /*14fb0*/  LOP3.LUT R0, R0, R5, RZ, 0x3c, !PT ;  /* 0x0000000500007212 */ /* 0x002fce00078e3cff */
.L_x_734:
[----:B------:R-:W0:Y:S01]  /*14fc0*/  S2R R5, SR_CgaCtaId ;  /* 0x0000000000057919 */ /* 0x000e220000008800 */
[----:B------:R-:W-:Y:S02]  /*14fd0*/  MOV R2, 0x400 ;  /* 0x0000040000027802 */ /* 0x000fe40000000f00 */
[----:B------:R-:W-:Y:S02]  /*14fe0*/  SHF.L.U32 R4, R4, 0x1f, RZ ;  /* 0x0000001f04047819 */ /* 0x000fe400000006ff */
[----:B0-----:R-:W-:-:S04]  /*14ff0*/  LEA R9, R5, R2, 0x18 ;  /* 0x0000000205097211 */ /* 0x001fc800078ec0ff */
[----:B------:R-:W0:Y:S02]  /*15000*/  SYNCS.PHASECHK.TRANS64.TRYWAIT P0, [R9+URZ+0x12420], R4 ;  /* 0x01242004090075a7 */ /* 0x000e24000800017f */
[----:B0-----:R-:W-:Y:S05]  /*15010*/  @!P0 BRA `(.L_x_782) ;  /* 0x0000001000508947 */ /* 0x001fea0003800000 */
.L_x_821:
        /* <DEDUP_REMOVED lines=10> */
.L_x_783:
        /* <DEDUP_REMOVED lines=12> */
.L_x_822:
[----:B------:R-:W1:Y:S02]  /*15180*/  SYNCS.PHASECHK.TRANS64.TRYWAIT P1, [R5+URZ], R0 ;  /* 0x00000000050075a7 */ /* 0x000e64000802017f */
[----:B-1----:R-:W-:Y:S05]  /*15190*/  @!P1 BRA `(.L_x_785) ;  /* 0x0000001000189947 */ /* 0x002fea0003800000 */
.L_x_823:
[----:B------:R-:W-:Y:S05]  /*151a0*/  @!P0 BRA `(.L_x_786) ;  /* 0x0000000000048947 */ /* 0x000fea0003800000 */
[----:B------:R-:W-:Y:S01]  /*151b0*/  BPT.TRAP 0x1 ;  /* 0x000000040000795c */ /* 0x000fe20000300000 */
.L_x_786:
[----:B------:R-:W-:-:S04]  /*151c0*/  IMAD R3, R3, 0x8, R9 ;  /* 0x0000000803037824 */ /* 0x000fc800078e0209 */
[----:B------:R-:W2:Y:S02]  /*151d0*/  SYNCS.PHASECHK.TRANS64.TRYWAIT P1, [R3+URZ+0x12460], R4 ;  /* 0x01246004030075a7 */ /* 0x000ea4000802017f */
[----:B--2---:R-:W-:Y:S05]  /*151e0*/  @!P1 BRA `(.L_x_787) ;  /* 0x0000001000189947 */ /* 0x004fea0003800000 */
.L_x_824:
[----:B------:R-:W-:Y:S05]  /*151f0*/  @!P0 BRA `(.L_x_788) ;  /* 0x0000000000048947 */ /* 0x000fea0003800000 */
[----:B------:R-:W-:Y:S01]  /*15200*/  BPT.TRAP 0x1 ;  /* 0x000000040000795c */ /* 0x000fe20000300000 */
.L_x_788:
[----:B-1----:R-:W-:-:S04]  /*15210*/  IMAD R5, R2, 0x8, R9 ;  /* 0x0000000802057824 */ /* 0x002fc800078e0209 */
[----:B------:R-:W1:Y:S02]  /*15220*/  SYNCS.PHASECHK.TRANS64.TRYWAIT P1, [R5+URZ+0x12460], R0 ;  /* 0x01246000050075a7 */ /* 0x000e64000802017f */
[----:B-1----:R-:W-:Y:S05]  /*15230*/  @!P1 BRA `(.L_x_789) ;  /* 0x0000001000189947 */ /* 0x002fea0003800000 */
.L_x_825:
[----:B------:R-:W-:Y:S05]  /*15240*/  @!P0 BRA `(.L_x_790) ;  /* 0x0000000000048947 */ /* 0x000fea0003800000 */
[----:B------:R-:W-:Y:S01]  /*15250*/  BPT.TRAP 0x1 ;  /* 0x000000040000795c */ /* 0x000fe20000300000 */
.L_x_790:
[----:B------:R-:W3:Y:S02]  /*15260*/  SYNCS.PHASECHK.TRANS64.TRYWAIT P0, [R3+URZ+0x12480], R4 ;  /* 0x01248004030075a7 */ /* 0x000ee4000800017f */
[----:B---3--:R-:W-:Y:S05]  /*15270*/  @!P0 BRA `(.L_x_791) ;  /* 0x00000010001c8947 */ /* 0x008fea0003800000 */
.L_x_792:
[----:B----4-:R4:W0:Y:S02]  /*15280*/  SYNCS.PHASECHK.TRANS64.TRYWAIT P0, [R5+URZ+0x12480], R0 ;  /* 0x01248000050075a7 */ /* 0x010824000800017f */
[----:B0-----:R-:W-:Y:S05]  /*15290*/  @!P0 NANOSLEEP.SYNCS 0x989680 ;  /* 0x009896800000895d */ /* 0x001fea0003900000 */
[----:B------:R-:W0:Y:S02]  /*152a0*/  @!P0 SYNCS.PHASECHK.TRANS64 P0, [R5+URZ+0x12480], R0 ;  /* 0x01248000050085a7 */ /* 0x000e24000800007f */
[----:B0-----:R-:W-:Y:S05]  /*152b0*/  @!P0 BRA `(.L_x_792) ;  /* 0xfffffffc00f08947 */ /* 0x001fea000383ffff */
.L_x_646:
[----:B------:R-:W-:Y:S05]  /*152c0*/  BSYNC B6 ;  /* 0x0000000000067941 */ /* 0x000fea0003800000 */
.L_x_643:
[----:B------:R-:W-:Y:S05]  /*152d0*/  EXIT ;  /* 0x000000000000794d */ /* 0x000fea0003800000 */
.L_x_656:
[----:B0-----:R-:W-:-:S04]  /*152e0*/  IMAD.U32 R3, RZ, RZ, UR47 ;  /* 0x0000002fff037e24 */ /* 0x001fc8000f8e00ff */
[----:B------:R0:W1:Y:S03]  /*152f0*/  SYNCS.PHASECHK.TRANS64.TRYWAIT P0, [R3+URZ+0x12400], R0 ;  /* 0x01240000030075a7 */ /* 0x000066000800017f */
[----:B-1----:R-:W-:Y:S05]  /*15300*/  @!P0 NANOSLEEP.SYNCS 0x989680 ;  /* 0x009896800000895d */ /* 0x002fea0003900000 */
[----:B------:R-:W1:Y:S02]  /*15310*/  @!P0 SYNCS.PHASECHK.TRANS64 P0, [R3+URZ+0x12400], R0 ;  /* 0x01240000030085a7 */ /* 0x000e64000800007f */
[----:B-1----:R-:W-:Y:S05]  /*15320*/  @!P0 BRA `(.L_x_656) ;  /* 0xfffffffc00ec8947 */ /* 0x002fea000383ffff */
[----:B------:R-:W-:Y:S05]  /*15330*/  BRA `(.L_x_793) ;  /* 0xfffffec400947947 */ /* 0x000fea000383ffff */
.L_x_660:
[----:B-1----:R-:W-:-:S04]  /*15340*/  IMAD.U32 R3, RZ, RZ, UR47 ;  /* 0x0000002fff037e24 */ /* 0x002fc8000f8e00ff */
[----:B------:R1:W2:Y:S03]  /*15350*/  SYNCS.PHASECHK.TRANS64.TRYWAIT P1, [R3+URZ+0x12430], R0 ;  /* 0x01243000030075a7 */ /* 0x0002a6000802017f */
[----:B--2---:R-:W-:Y:S05]  /*15360*/  @!P1 NANOSLEEP.SYNCS 0x989680 ;  /* 0x009896800000995d */ /* 0x004fea0003900000 */
[----:B------:R-:W2:Y:S02]  /*15370*/  @!P1 SYNCS.PHASECHK.TRANS64 P1, [R3+URZ+0x12430], R0 ;  /* 0x01243000030095a7 */ /* 0x000ea4000802007f */
[----:B--2---:R-:W-:Y:S05]  /*15380*/  @!P1 BRA `(.L_x_660) ;  /* 0xfffffffc00ec9947 */ /* 0x004fea000383ffff */
[----:B------:R-:W-:Y:S05]  /*15390*/  BRA `(.L_x_659) ;  /* 0xfffffec400b47947 */ /* 0x000fea000383ffff */
.L_x_676:
[----:B-1----:R-:W-:-:S04]  /*153a0*/  IMAD.U32 R11, RZ, RZ, UR21 ;  /* 0x00000015ff0b7e24 */ /* 0x002fc8000f8e00ff */
[----:B------:R1:W2:Y:S03]  /*153b0*/  SYNCS.PHASECHK.TRANS64.TRYWAIT P1, [R11+URZ+0x12430], R10 ;  /* 0x0124300a0b0075a7 */ /* 0x0002a6000802017f */
[----:B--2---:R-:W-:Y:S05]  /*153c0*/  @!P1 NANOSLEEP.SYNCS 0x989680 ;  /* 0x009896800000995d */ /* 0x004fea0003900000 */
[----:B------:R-:W2:Y:S02]  /*153d0*/  @!P1 SYNCS.PHASECHK.TRANS64 P1, [R11+URZ+0x12430], R10 ;  /* 0x0124300a0b0095a7 */ /* 0x000ea4000802007f */
[----:B--2---:R-:W-:Y:S05]  /*153e0*/  @!P1 BRA `(.L_x_676) ;  /* 0xfffffffc00ec9947 */ /* 0x004fea000383ffff */
[----:B------:R-:W-:Y:S05]  /*153f0*/  BRA `(.L_x_675) ;  /* 0xffffff0400c47947 */ /* 0x000fea000383ffff */
.L_x_680:
[----:B-1----:R-:W-:-:S04]  /*15400*/  IMAD.U32 R11, RZ, RZ, UR13 ;  /* 0x0000000dff0b7e24 */ /* 0x002fc8000f8e00ff */
[----:B------:R1:W2:Y:S03]  /*15410*/  SYNCS.PHASECHK.TRANS64.TRYWAIT P1, [R11+URZ+0x12450], R10 ;  /* 0x0124500a0b0075a7 */ /* 0x0002a6000802017f */
[----:B--2---:R-:W-:Y:S05]  /*15420*/  @!P1 NANOSLEEP.SYNCS 0x989680 ;  /* 0x009896800000995d */ /* 0x004fea0003900000 */
[----:B------:R-:W2:Y:S02]  /*15430*/  @!P1 SYNCS.PHASECHK.TRANS64 P1, [R11+URZ+0x12450], R10 ;  /* 0x0124500a0b0095a7 */ /* 0x000ea4000802007f */
[----:B--2---:R-:W-:Y:S05]  /*15440*/  @!P1 BRA `(.L_x_680) ;  /* 0xfffffffc00ec9947 */ /* 0x004fea000383ffff */
[----:B------:R-:W-:Y:S05]  /*15450*/  BRA `(.L_x_679) ;  /* 0xffffff0800d07947 */ /* 0x000fea000383ffff */
.L_x_698:
[----:B-1----:R-:W-:-:S04]  /*15460*/  IMAD.U32 R8, RZ, RZ, UR21 ;  /* 0x00000015ff087e24 */ /* 0x002fc8000f8e00ff */
[----:B------:R1:W2:Y:S03]  /*15470*/  SYNCS.PHASECHK.TRANS64.TRYWAIT P1, [R8+URZ+0x12430], R5 ;  /* 0x01243005080075a7 */ /* 0x0002a6000802017f */
[----:B--2---:R-:W-:Y:S05]  /*15480*/  @!P1 NANOSLEEP.SYNCS 0x989680 ;  /* 0x009896800000995d */ /* 0x004fea0003900000 */
[----:B------:R-:W2:Y:S02]  /*15490*/  @!P1 SYNCS.PHASECHK.TRANS64 P1, [R8+URZ+0x12430], R5 ;  /* 0x01243005080095a7 */ /* 0x000ea4000802007f */
[----:B--2---:R-:W-:Y:S05]  /*154a0*/  @!P1 BRA `(.L_x_698) ;  /* 0xfffffffc00ec9947 */ /* 0x004fea000383ffff */
[----:B------:R-:W-:Y:S05]  /*154b0*/  BRA `(.L_x_697) ;  /* 0xffffff4800207947 */ /* 0x000fea000383ffff */
.L_x_702:
[----:B-1----:R-:W-:-:S04]  /*154c0*/  IMAD.U32 R8, RZ, RZ, UR13 ;  /* 0x0000000dff087e24 */ /* 0x002fc8000f8e00ff */
[----:B------:R1:W2:Y:S03]  /*154d0*/  SYNCS.PHASECHK.TRANS64.TRYWAIT P1, [R8+URZ+0x12450], R5 ;  /* 0x01245005080075a7 */ /* 0x0002a6000802017f */
[----:B--2---:R-:W-:Y:S05]  /*154e0*/  @!P1 NANOSLEEP.SYNCS 0x989680 ;  /* 0x009896800000995d */ /* 0x004fea0003900000 */
[----:B------:R-:W2:Y:S02]  /*154f0*/  @!P1 SYNCS.PHASECHK.TRANS64 P1, [R8+URZ+0x12450], R5 ;  /* 0x01245005080095a7 */ /* 0x000ea4000802007f */
[----:B--2---:R-:W-:Y:S05]  /*15500*/  @!P1 BRA `(.L_x_702) ;  /* 0xfffffffc00ec9947 */ /* 0x004fea000383ffff */
[----:B------:R-:W-:Y:S05]  /*15510*/  BRA `(.L_x_701) ;  /* 0xffffff5000647947 */ /* 0x000fea000383ffff */
.L_x_709:
[----:B-1----:R-:W-:-:S04]  /*15520*/  IMAD.U32 R11, RZ, RZ, UR25 ;  /* 0x00000019ff0b7e24 */ /* 0x002fc8000f8e00ff */
[----:B------:R1:W2:Y:S03]  /*15530*/  SYNCS.PHASECHK.TRANS64.TRYWAIT P1, [R11+URZ+0x12430], R10 ;  /* 0x0124300a0b0075a7 */ /* 0x0002a6000802017f */
[----:B--2---:R-:W-:Y:S05]  /*15540*/  @!P1 NANOSLEEP.SYNCS 0x989680 ;  /* 0x009896800000995d */ /* 0x004fea0003900000 */
[----:B------:R-:W2:Y:S02]  /*15550*/  @!P1 SYNCS.PHASECHK.TRANS64 P1, [R11+URZ+0x12430], R10 ;  /* 0x0124300a0b0095a7 */ /* 0x000ea4000802007f */
[----:B--2---:R-:W-:Y:S05]  /*15560*/  @!P1 BRA `(.L_x_709) ;  /* 0xfffffffc00ec9947 */ /* 0x004fea000383ffff */
[----:B------:R-:W-:Y:S05]  /*15570*/  BRA `(.L_x_708) ;  /* 0xffffff6800907947 */ /* 0x000fea000383ffff */
.L_x_713:
[----:B-1----:R-:W-:-:S04]  /*15580*/  IMAD.U32 R11, RZ, RZ, UR12 ;  /* 0x0000000cff0b7e24 */ /* 0x002fc8000f8e00ff */
[----:B------:R1:W2:Y:S03]  /*15590*/  SYNCS.PHASECHK.TRANS64.TRYWAIT P1, [R11+URZ+0x12450], R10 ;  /* 0x0124500a0b0075a7 */ /* 0x0002a6000802017f */
[----:B--2---:R-:W-:Y:S05]  /*155a0*/  @!P1 NANOSLEEP.SYNCS 0x989680 ;  /* 0x009896800000995d */ /* 0x004fea0003900000 */
[----:B------:R-:W2:Y:S02]  /*155b0*/  @!P1 SYNCS.PHASECHK.TRANS64 P1, [R11+URZ+0x12450], R10 ;  /* 0x0124500a0b0095a7 */ /* 0x000ea4000802007f */
[----:B--2---:R-:W-:Y:S05]  /*155c0*/  @!P1 BRA `(.L_x_713) ;  /* 0xfffffffc00ec9947 */ /* 0x004fea000383ffff */
[----:B------:R-:W-:Y:S05]  /*155d0*/  BRA `(.L_x_712) ;  /* 0xffffff6c00987947 */ /* 0x000fea000383ffff */
.L_x_727:
[----:B-1----:R-:W-:-:S04]  /*155e0*/  IMAD.U32 R3, RZ, RZ, UR16 ;  /* 0x00000010ff037e24 */ /* 0x002fc8000f8e00ff */
[----:B------:R1:W2:Y:S03]  /*155f0*/  SYNCS.PHASECHK.TRANS64.TRYWAIT P1, [R3+URZ+0x12450], R0 ;  /* 0x01245000030075a7 */ /* 0x0002a6000802017f */
[----:B--2---:R-:W-:Y:S05]  /*15600*/  @!P1 NANOSLEEP.SYNCS 0x989680 ;  /* 0x009896800000995d */ /* 0x004fea0003900000 */
[----:B------:R-:W2:Y:S02]  /*15610*/  @!P1 SYNCS.PHASECHK.TRANS64 P1, [R3+URZ+0x12450], R0 ;  /* 0x01245000030095a7 */ /* 0x000ea4000802007f */
[----:B--2---:R-:W-:Y:S05]  /*15620*/  @!P1 BRA `(.L_x_727) ;  /* 0xfffffffc00ec9947 */ /* 0x004fea000383ffff */
[----:B------:R-:W-:Y:S05]  /*15630*/  BRA `(.L_x_726) ;  /* 0xffffffa800107947 */ /* 0x000fea000383ffff */
.L_x_746:
[----:B------:R-:W-:Y:S02]  /*15640*/  IMAD.MOV.U32 R13, RZ, RZ, R17 ;  /* 0x000000ffff0d7224 */ /* 0x000fe400078e0011 */
[----:B------:R-:W-:Y:S02]  /*15650*/  IMAD.MOV.U32 R12, RZ, RZ, RZ ;  /* 0x000000ffff0c7224 */ /* 0x000fe400078e00ff */
[----:B------:R-:W-:Y:S02]  /*15660*/  IMAD.MOV.U32 R11, RZ, RZ, 0x1f ;  /* 0x0000001fff0b7424 */ /* 0x000fe400078e00ff */
[----:B------:R-:W-:-:S07]  /*15670*/  IMAD.MOV.U32 R15, RZ, RZ, -0x1 ;  /* 0xffffffffff0f7424 */ /* 0x000fce00078e00ff */
[----:B------:R-:W-:Y:S05]  /*15680*/  WARPSYNC.COLLECTIVE R15, `(.L_x_794) ;  /* 0x000000000f087348 */ /* 0x000fea0003c00000 */
[----:B------:R0:W1:Y:S02]  /*15690*/  SHFL.IDX P6, R14, R13, R12, R11 ;  /* 0x0000000c0d0e7389 */ /* 0x00006400000c000b */
[----:B01----:R-:W-:Y:S01]  /*156a0*/  ENDCOLLECTIVE ;  /* 0x000000000000791b */ /* 0x003fe20003800000 */
.L_x_794:
[----:B------:R-:W-:Y:S05]  /*156b0*/  BRA `(.L_x_795) ;  /* 0xffffffd800a47947 */ /* 0x000fea000383ffff */
.L_x_748:
[----:B------:R-:W-:Y:S01]  /*156c0*/  BSSY B0, `(.L_x_796) ;  /* 0x0000006000007945 */ /* 0x000fe20003800000 */
[----:B------:R-:W-:-:S07]  /*156d0*/  IMAD.MOV.U32 R15, RZ, RZ, -0x1 ;  /* 0xffffffffff0f7424 */ /* 0x000fce00078e00ff */
[----:B0-----:R-:W-:Y:S05]  /*156e0*/  WARPSYNC.COLLECTIVE R15, `(.L_x_797) ;  /* 0x000000000f0c7348 */ /* 0x001fea0003c00000 */
[----:B------:R-:W-:Y:S02]  /*156f0*/  ELECT P6, UR62, PT ;  /* 0x00000000003e782f */ /* 0x000fe400038c0000 */
[----:B------:R-:W-:Y:S01]  /*15700*/  MOV R14, UR62 ;  /* 0x0000003e000e7c02 */ /* 0x000fe20008000f00 */
[----:B0-----:R-:W-:Y:S10]  /*15710*/  ENDCOLLECTIVE ;  /* 0x000000000000791b */ /* 0x001ff40003800000 */
.L_x_797:
[----:B------:R-:W-:Y:S05]  /*15720*/  BSYNC B0 ;  /* 0x0000000000007941 */ /* 0x000fea0003800000 */
.L_x_796:
[----:B------:R-:W-:Y:S05]  /*15730*/  BRA `(.L_x_798) ;  /* 0xffffffd800a87947 */ /* 0x000fea000383ffff */
.L_x_750:
[----:B-1----:R-:W-:-:S04]  /*15740*/  IMAD.U32 R5, RZ, RZ, UR38 ;  /* 0x00000026ff057e24 */ /* 0x002fc8000f8e00ff */
[----:B------:R1:W2:Y:S03]  /*15750*/  SYNCS.PHASECHK.TRANS64.TRYWAIT P0, [R5+URZ+0x12480], R0 ;  /* 0x01248000050075a7 */ /* 0x0002a6000800017f */
[----:B--2---:R-:W-:Y:S05]  /*15760*/  @!P0 NANOSLEEP.SYNCS 0x989680 ;  /* 0x009896800000895d */ /* 0x004fea0003900000 */
[----:B------:R-:W2:Y:S02]  /*15770*/  @!P0 SYNCS.PHASECHK.TRANS64 P0, [R5+URZ+0x12480], R0 ;  /* 0x01248000050085a7 */ /* 0x000ea4000800007f */
[----:B--2---:R-:W-:Y:S05]  /*15780*/  @!P0 BRA `(.L_x_750) ;  /* 0xfffffffc00ec8947 */ /* 0x004fea000383ffff */
[----:B------:R-:W-:Y:S05]  /*15790*/  BRA `(.L_x_799) ;  /* 0xffffffd800f87947 */ /* 0x000fea000383ffff */
.L_x_752:
[----:B-1----:R-:W-:-:S04]  /*157a0*/  IMAD.U32 R5, RZ, RZ, UR38 ;  /* 0x00000026ff057e24 */ /* 0x002fc8000f8e00ff */
[----:B------:R1:W2:Y:S03]  /*157b0*/  SYNCS.PHASECHK.TRANS64.TRYWAIT P0, [R5+URZ+0x12440], R0 ;  /* 0x01244000050075a7 */ /* 0x0002a6000800017f */
[----:B--2---:R-:W-:Y:S05]  /*157c0*/  @!P0 NANOSLEEP.SYNCS 0x989680 ;  /* 0x009896800000895d */ /* 0x004fea0003900000 */
[----:B------:R-:W2:Y:S02]  /*157d0*/  @!P0 SYNCS.PHASECHK.TRANS64 P0, [R5+URZ+0x12440], R0 ;  /* 0x01244000050085a7 */ /* 0x000ea4000800007f */
[----:B--2---:R-:W-:Y:S05]  /*157e0*/  @!P0 BRA `(.L_x_752) ;  /* 0xfffffffc00ec8947 */ /* 0x004fea000383ffff */
[----:B------:R-:W-:Y:S05]  /*157f0*/  BRA `(.L_x_800) ;  /* 0xffffffdc00347947 */ /* 0x000fea000383ffff */
.L_x_755:
[----:B------:R-:W-:Y:S01]  /*15800*/  IMAD.MOV.U32 R13, RZ, RZ, R10 ;  /* 0x000000ffff0d7224 */ /* 0x000fe200078e000a */
[----:B------:R-:W-:Y:S01]  /*15810*/  LEA.HI R3, R2, UR39, RZ, 0x1e ;  /* 0x0000002702037c11 */ /* 0x000fe2000f8ff0ff */
[----:B------:R-:W-:Y:S02]  /*15820*/  IMAD.MOV.U32 R12, RZ, RZ, RZ ;  /* 0x000000ffff0c7224 */ /* 0x000fe400078e00ff */
[----:B------:R-:W-:Y:S02]  /*15830*/  IMAD.MOV.U32 R11, RZ, RZ, 0x1c1f ;  /* 0x00001c1fff0b7424 */ /* 0x000fe400078e00ff */
[----:B------:R-:W-:-:S07]  /*15840*/  IMAD.MOV.U32 R15, RZ, RZ, -0x1 ;  /* 0xffffffffff0f7424 */ /* 0x000fce00078e00ff */
[----:B0-----:R-:W-:Y:S05]  /*15850*/  WARPSYNC.COLLECTIVE R15, `(.L_x_801) ;  /* 0x000000000f087348 */ /* 0x001fea0003c00000 */
[----:B------:R1:W2:Y:S02]  /*15860*/  SHFL.IDX P6, R14, R13, R12, R11 ;  /* 0x0000000c0d0e7389 */ /* 0x0002a400000c000b */
[----:B012---:R-:W-:Y:S01]  /*15870*/  ENDCOLLECTIVE ;  /* 0x000000000000791b */ /* 0x007fe20003800000 */
.L_x_801:
[----:B------:R-:W-:Y:S02]  /*15880*/  IMAD.MOV.U32 R13, RZ, RZ, R9 ;  /* 0x000000ffff0d7224 */ /* 0x000fe400078e0009 */
[----:B------:R-:W-:-:S07]  /*15890*/  IMAD.MOV.U32 R4, RZ, RZ, R14 ;  /* 0x000000ffff047224 */ /* 0x000fce00078e000e */
[----:B------:R-:W-:Y:S05]  /*158a0*/  WARPSYNC.COLLECTIVE R15, `(.L_x_802) ;  /* 0x000000000f087348 */ /* 0x000fea0003c00000 */
[----:B------:R0:W1:Y:S02]  /*158b0*/  SHFL.IDX P6, R14, R13, R12, R11 ;  /* 0x0000000c0d0e7389 */ /* 0x00006400000c000b */
[----:B01----:R-:W-:Y:S01]  /*158c0*/  ENDCOLLECTIVE ;  /* 0x000000000000791b */ /* 0x003fe20003800000 */
.L_x_802:
[----:B------:R-:W-:Y:S02]  /*158d0*/  ULDC UR4, c[0x0][0x288] ;  /* 0x0000a20000047ab9 */ /* 0x000fe40000000800 */
[----:B------:R-:W-:-:S05]  /*158e0*/  IMAD R6, R6, UR4, RZ ;  /* 0x0000000406067c24 */ /* 0x000fca000f8e02ff */
[C---:B------:R-:W-:Y:S01]  /*158f0*/  ISETP.GE.AND P1, PT, R3.reuse, R6, PT ;  /* 0x000000060300720c */ /* 0x040fe20003f26270 */
[----:B------:R-:W-:Y:S02]  /*15900*/  VIADD R11, R3, 0x20 ;  /* 0x00000020030b7836 */ /* 0x000fe40000000000 */
[----:B------:R-:W-:Y:S02]  /*15910*/  IMAD.MOV.U32 R13, RZ, RZ, R10 ;  /* 0x000000ffff0d7224 */ /* 0x000fe400078e000a */
[----:B------:R-:W-:-:S08]  /*15920*/  IMAD.MOV.U32 R12, RZ, RZ, 0x1 ;  /* 0x00000001ff0c7424 */ /* 0x000fd000078e00ff */
[----:B------:R-:W-:Y:S01]  /*15930*/  @!P1 VIADD R29, R28, UR38 ;  /* 0x000000261c1d9c36 */ /* 0x000fe20008000000 */
[----:B------:R-:W-:-:S05]  /*15940*/  @!P1 IADD3 R14, P2, R0, R14, RZ ;  /* 0x0000000e000e9210 */ /* 0x000fca0007f5e0ff */
[----:B------:R-:W-:Y:S02]  /*15950*/  @!P1 IMAD.X R5, RZ, RZ, R4, P2 ;  /* 0x000000ffff059224 */ /* 0x000fe400010e0604 */
[----:B------:R-:W-:-:S05]  /*15960*/  @!P1 IMAD.MOV.U32 R4, RZ, RZ, R14 ;  /* 0x000000ffff049224 */ /* 0x000fca00078e000e */
[----:B------:R-:W-:Y:S01]  /*15970*/  @!PT LDS RZ, [RZ] ;  /* 0x00000000fffff984 */ /* 0x000fe20000000800 */
[----:B------:R-:W-:Y:S01]  /*15980*/  @!PT LDS RZ, [RZ] ;  /* 0x00000000fffff984 */ /* 0x000fe20000000800 */
[----:B------:R-:W-:Y:S01]  /*15990*/  @!PT LDS RZ, [RZ] ;  /* 0x00000000fffff984 */ /* 0x000fe20000000800 */
[----:B------:R0:W-:Y:S01]  /*159a0*/  @!P1 LDGSTS.E.BYPASS.LTC128B.128 [R29+0xa200], desc[UR42][R4.64], !P0 ;  /* 0x0a200000041d9fae */ /* 0x0001e2000c101d6a */
[----:B------:R-:W-:Y:S01]  /*159b0*/  ISETP.GE.AND P1, PT, R11, R6, PT ;  /* 0x000000060b00720c */ /* 0x000fe20003f26270 */
[----:B------:R-:W-:-:S12]  /*159c0*/  IMAD.MOV.U32 R11, RZ, RZ, 0x1c1f ;  /* 0x00001c1fff0b7424 */ /* 0x000fd800078e00ff */
[----:B0-----:R-:W-:Y:S05]  /*159d0*/  WARPSYNC.COLLECTIVE R15, `(.L_x_803) ;  /* 0x000000000f087348 */ /* 0x001fea0003c00000 */
[----:B------:R1:W2:Y:S02]  /*159e0*/  SHFL.IDX P6, R14, R13, R12, R11 ;  /* 0x0000000c0d0e7389 */ /* 0x0002a400000c000b */
[----:B012---:R-:W-:Y:S01]  /*159f0*/  ENDCOLLECTIVE ;  /* 0x000000000000791b */ /* 0x007fe20003800000 */
.L_x_803:
[----:B------:R-:W-:Y:S02]  /*15a00*/  @!P1 VIADD R29, R28, UR38 ;  /* 0x000000261c1d9c36 */ /* 0x000fe40008000000 */
[----:B------:R-:W-:Y:S02]  /*15a10*/  IMAD.MOV.U32 R13, RZ, RZ, R9 ;  /* 0x000000ffff0d7224 */ /* 0x000fe400078e0009 */
[----:B------:R-:W-:-:S07]  /*15a20*/  IMAD.MOV.U32 R21, RZ, RZ, R14 ;  /* 0x000000ffff157224 */ /* 0x000fce00078e000e */
[----:B------:R-:W-:Y:S05]  /*15a30*/  WARPSYNC.COLLECTIVE R15, `(.L_x_804) ;  /* 0x000000000f087348 */ /* 0x000fea0003c00000 */
[----:B------:R0:W1:Y:S02]  /*15a40*/  SHFL.IDX P6, R14, R13, R12, R11 ;  /* 0x0000000c0d0e7389 */ /* 0x00006400000c000b */
[----:B01----:R-:W-:Y:S01]  /*15a50*/  ENDCOLLECTIVE ;  /* 0x000000000000791b */ /* 0x003fe20003800000 */
.L_x_804:
[----:B------:R-:W-:Y:S02]  /*15a60*/  IMAD.MOV.U32 R13, RZ, RZ, R10 ;  /* 0x000000ffff0d7224 */ /* 0x000fe400078e000a */
[----:B------:R-:W-:Y:S01]  /*15a70*/  IMAD.MOV.U32 R12, RZ, RZ, 0x2 ;  /* 0x00000002ff0c7424 */ /* 0x000fe200078e00ff */
[----:B------:R-:W-:-:S13]  /*15a80*/  @!P1 IADD3 R4, P3, R0, R14, RZ ;  /* 0x0000000e00049210 */ /* 0x000fda0007f7e0ff */
[----:B------:R-:W-:Y:S05]  /*15a90*/  WARPSYNC.COLLECTIVE R15, `(.L_x_805) ;  /* 0x000000000f087348 */ /* 0x000fea0003c00000 */
[----:B------:R0:W1:Y:S02]  /*15aa0*/  SHFL.IDX P6, R14, R13, R12, R11 ;  /* 0x0000000c0d0e7389 */ /* 0x00006400000c000b */
[----:B01----:R-:W-:Y:S01]  /*15ab0*/  ENDCOLLECTIVE ;  /* 0x000000000000791b */ /* 0x003fe20003800000 */
.L_x_805:
        /* <DEDUP_REMOVED lines=12> */
.L_x_806:
[----:B------:R-:W-:Y:S02]  /*15b80*/  IMAD.MOV.U32 R13, RZ, RZ, R10 ;  /* 0x000000ffff0d7224 */ /* 0x000fe400078e000a */
[----:B------:R-:W-:Y:S02]  /*15b90*/  IMAD.MOV.U32 R12, RZ, RZ, 0x3 ;  /* 0x00000003ff0c7424 */ /* 0x000fe400078e00ff */
[----:B------:R-:W-:-:S07]  /*15ba0*/  IMAD.MOV.U32 R26, RZ, RZ, R14 ;  /* 0x000000ffff1a7224 */ /* 0x000fce00078e000e */
[----:B------:R-:W-:Y:S05]  /*15bb0*/  WARPSYNC.COLLECTIVE R15, `(.L_x_807) ;  /* 0x000000000f087348 */ /* 0x000fea0003c00000 */
[----:B------:R0:W1:Y:S02]  /*15bc0*/  SHFL.IDX P6, R14, R13, R12, R11 ;  /* 0x0000000c0d0e7389 */ /* 0x00006400000c000b */
[----:B01----:R-:W-:Y:S01]  /*15bd0*/  ENDCOLLECTIVE ;  /* 0x000000000000791b */ /* 0x003fe20003800000 */
.L_x_807:
[----:B------:R-:W-:Y:S01]  /*15be0*/  @!P2 IADD3 R4, P1, R0, R26, RZ ;  /* 0x0000001a0004a210 */ /* 0x000fe20007f3e0ff */
[----:B------:R-:W-:-:S04]  /*15bf0*/  @!P2 VIADD R26, R28, UR38 ;  /* 0x000000261c1aac36 */ /* 0x000fc80008000000 */
        /* <DEDUP_REMOVED lines=10> */
.L_x_808:
        /* <DEDUP_REMOVED lines=9> */
.L_x_809:
        /* <DEDUP_REMOVED lines=12> */
.L_x_810:
[----:B------:R-:W-:Y:S02]  /*15df0*/  @!P2 VIADD R9, R28, UR38 ;  /* 0x000000261c09ac36 */ /* 0x000fe40008000000 */
[----:B------:R-:W-:Y:S02]  /*15e00*/  IMAD.MOV.U32 R13, RZ, RZ, R7 ;  /* 0x000000ffff0d7224 */ /* 0x000fe400078e0007 */
[----:B------:R-:W-:Y:S02]  /*15e10*/  IMAD.MOV.U32 R12, RZ, RZ, 0x1 ;  /* 0x00000001ff0c7424 */ /* 0x000fe400078e00ff */
[----:B------:R-:W-:-:S07]  /*15e20*/  IMAD.MOV.U32 R21, RZ, RZ, R14 ;  /* 0x000000ffff157224 */ /* 0x000fce00078e000e */
[----:B------:R-:W-:Y:S05]  /*15e30*/  WARPSYNC.COLLECTIVE R15, `(.L_x_811) ;  /* 0x000000000f087348 */ /* 0x000fea0003c00000 */
[----:B------:R0:W1:Y:S02]  /*15e40*/  SHFL.IDX P6, R14, R13, R12, R11 ;  /* 0x0000000c0d0e7389 */ /* 0x00006400000c000b */
[----:B01----:R-:W-:Y:S01]  /*15e50*/  ENDCOLLECTIVE ;  /* 0x000000000000791b */ /* 0x003fe20003800000 */
.L_x_811:
        /* <DEDUP_REMOVED lines=11> */
.L_x_812:
[----:B------:R-:W-:Y:S05]  /*15f10*/  BRA `(.L_x_813) ;  /* 0xffffffdc00ec7947 */ /* 0x000fea000383ffff */
.L_x_756:
[----:B0-----:R-:W-:-:S04]  /*15f20*/  IMAD.U32 R3, RZ, RZ, UR38 ;  /* 0x00000026ff037e24 */ /* 0x001fc8000f8e00ff */
[----:B------:R0:W1:Y:S03]  /*15f30*/  SYNCS.PHASECHK.TRANS64.TRYWAIT P0, [R3+URZ+0x12420], R0 ;  /* 0x01242000030075a7 */ /* 0x000066000800017f */
[----:B-1----:R-:W-:Y:S05]  /*15f40*/  @!P0 NANOSLEEP.SYNCS 0x989680 ;  /* 0x009896800000895d */ /* 0x002fea0003900000 */
[----:B------:R-:W1:Y:S02]  /*15f50*/  @!P0 SYNCS.PHASECHK.TRANS64 P0, [R3+URZ+0x12420], R0 ;  /* 0x01242000030085a7 */ /* 0x000e64000800007f */
[----:B-1----:R-:W-:Y:S05]  /*15f60*/  @!P0 BRA `(.L_x_756) ;  /* 0xfffffffc00ec8947 */ /* 0x002fea000383ffff */
[----:B------:R-:W-:Y:S05]  /*15f70*/  BRA `(.L_x_814) ;  /* 0xffffffe000247947 */ /* 0x000fea000383ffff */
.L_x_761:
[----:B0-----:R0:W1:Y:S02]  /*15f80*/  SYNCS.PHASECHK.TRANS64.TRYWAIT P0, [R7+URZ+0x12480], R4 ;  /* 0x01248004070075a7 */ /* 0x001064000800017f */
[----:B-1----:R-:W-:Y:S05]  /*15f90*/  @!P0 NANOSLEEP.SYNCS 0x989680 ;  /* 0x009896800000895d */ /* 0x002fea0003900000 */
[----:B------:R-:W1:Y:S02]  /*15fa0*/  @!P0 SYNCS.PHASECHK.TRANS64 P0, [R7+URZ+0x12480], R4 ;  /* 0x01248004070085a7 */ /* 0x000e64000800007f */
[----:B-1----:R-:W-:Y:S05]  /*15fb0*/  @!P0 BRA `(.L_x_761) ;  /* 0xfffffffc00f08947 */ /* 0x002fea000383ffff */
[----:B------:R-:W-:Y:S05]  /*15fc0*/  BRA `(.L_x_815) ;  /* 0xffffffe000bc7947 */ /* 0x000fea000383ffff */
.L_x_765:
[----:B-1----:R1:W2:Y:S02]  /*15fd0*/  SYNCS.PHASECHK.TRANS64.TRYWAIT P0, [R7+URZ+0x12440], R4 ;  /* 0x01244004070075a7 */ /* 0x0022a4000800017f */
[----:B--2---:R-:W-:Y:S05]  /*15fe0*/  @!P0 NANOSLEEP.SYNCS 0x989680 ;  /* 0x009896800000895d */ /* 0x004fea0003900000 */
[----:B------:R-:W2:Y:S02]  /*15ff0*/  @!P0 SYNCS.PHASECHK.TRANS64 P0, [R7+URZ+0x12440], R4 ;  /* 0x01244004070085a7 */ /* 0x000ea4000800007f */
[----:B--2---:R-:W-:Y:S05]  /*16000*/  @!P0 BRA `(.L_x_765) ;  /* 0xfffffffc00f08947 */ /* 0x004fea000383ffff */
[----:B------:R-:W-:Y:S05]  /*16010*/  BRA `(.L_x_816) ;  /* 0xffffffe400287947 */ /* 0x000fea000383ffff */
.L_x_770:
[----:B-1----:R1:W2:Y:S02]  /*16020*/  SYNCS.PHASECHK.TRANS64.TRYWAIT P0, [R20+URZ+0x12470], R5 ;  /* 0x01247005140075a7 */ /* 0x0022a4000800017f */
[----:B--2---:R-:W-:Y:S05]  /*16030*/  @!P0 NANOSLEEP.SYNCS 0x989680 ;  /* 0x009896800000895d */ /* 0x004fea0003900000 */
[----:B------:R-:W2:Y:S02]  /*16040*/  @!P0 SYNCS.PHASECHK.TRANS64 P0, [R20+URZ+0x12470], R5 ;  /* 0x01247005140085a7 */ /* 0x000ea4000800007f */
[----:B--2---:R-:W-:Y:S05]  /*16050*/  @!P0 BRA `(.L_x_770) ;  /* 0xfffffffc00f08947 */ /* 0x004fea000383ffff */
[----:B------:R-:W-:Y:S05]  /*16060*/  BRA `(.L_x_817) ;  /* 0xffffffe400b07947 */ /* 0x000fea000383ffff */
.L_x_772:
[----:B0-----:R0:W1:Y:S02]  /*16070*/  SYNCS.PHASECHK.TRANS64.TRYWAIT P0, [R20+URZ+0x12460], R5 ;  /* 0x01246005140075a7 */ /* 0x001064000800017f */
[----:B-1----:R-:W-:Y:S05]  /*16080*/  @!P0 NANOSLEEP.SYNCS 0x989680 ;  /* 0x009896800000895d */ /* 0x002fea0003900000 */
[----:B------:R-:W1:Y:S02]  /*16090*/  @!P0 SYNCS.PHASECHK.TRANS64 P0, [R20+URZ+0x12460], R5 ;  /* 0x01246005140085a7 */ /* 0x000e64000800007f */
[----:B-1----:R-:W-:Y:S05]  /*160a0*/  @!P0 BRA `(.L_x_772) ;  /* 0xfffffffc00f08947 */ /* 0x002fea000383ffff */
[----:B------:R-:W-:Y:S05]  /*160b0*/  BRA `(.L_x_818) ;  /* 0xffffffe400b47947 */ /* 0x000fea000383ffff */
.L_x_778:
[----:B0-----:R0:W1:Y:S02]  /*160c0*/  SYNCS.PHASECHK.TRANS64.TRYWAIT P0, [R12+URZ+0x12470], R5 ;  /* 0x012470050c0075a7 */ /* 0x001064000800017f */
[----:B-1----:R-:W-:Y:S05]  /*160d0*/  @!P0 NANOSLEEP.SYNCS 0x989680 ;  /* 0x009896800000895d */ /* 0x002fea0003900000 */
[----:B------:R-:W1:Y:S02]  /*160e0*/  @!P0 SYNCS.PHASECHK.TRANS64 P0, [R12+URZ+0x12470], R5 ;  /* 0x012470050c0085a7 */ /* 0x000e64000800007f */
[----:B-1----:R-:W-:Y:S05]  /*160f0*/  @!P0 BRA `(.L_x_778) ;  /* 0xfffffffc00f08947 */ /* 0x002fea000383ffff */
[----:B------:R-:W-:Y:S05]  /*16100*/  BRA `(.L_x_819) ;  /* 0xffffffe800ac7947 */ /* 0x000fea000383ffff */
.L_x_780:
[----:B0-----:R0:W1:Y:S02]  /*16110*/  SYNCS.PHASECHK.TRANS64.TRYWAIT P0, [R12+URZ+0x12460], R5 ;  /* 0x012460050c0075a7 */ /* 0x001064000800017f */
[----:B-1----:R-:W-:Y:S05]  /*16120*/  @!P0 NANOSLEEP.SYNCS 0x989680 ;  /* 0x009896800000895d */ /* 0x002fea0003900000 */
[----:B------:R-:W1:Y:S02]  /*16130*/  @!P0 SYNCS.PHASECHK.TRANS64 P0, [R12+URZ+0x12460], R5 ;  /* 0x012460050c0085a7 */ /* 0x000e64000800007f */
[----:B-1----:R-:W-:Y:S05]  /*16140*/  @!P0 BRA `(.L_x_780) ;  /* 0xfffffffc00f08947 */ /* 0x002fea000383ffff */
[----:B------:R-:W-:Y:S05]  /*16150*/  BRA `(.L_x_820) ;  /* 0xffffffe800c47947 */ /* 0x000fea000383ffff */
.L_x_782:
[----:B0-----:R0:W1:Y:S02]  /*16160*/  SYNCS.PHASECHK.TRANS64.TRYWAIT P0, [R9+URZ+0x12420], R4 ;  /* 0x01242004090075a7 */ /* 0x001064000800017f */
[----:B-1----:R-:W-:Y:S05]  /*16170*/  @!P0 NANOSLEEP.SYNCS 0x989680 ;  /* 0x009896800000895d */ /* 0x002fea0003900000 */
[----:B------:R-:W1:Y:S02]  /*16180*/  @!P0 SYNCS.PHASECHK.TRANS64 P0, [R9+URZ+0x12420], R4 ;  /* 0x01242004090085a7 */ /* 0x000e64000800007f */
[----:B-1----:R-:W-:Y:S05]  /*16190*/  @!P0 BRA `(.L_x_782) ;  /* 0xfffffffc00f08947 */ /* 0x002fea000383ffff */
[----:B------:R-:W-:Y:S05]  /*161a0*/  BRA `(.L_x_821) ;  /* 0xffffffec009c7947 */ /* 0x000fea000383ffff */
.L_x_784:
[----:B0-----:R0:W1:Y:S02]  /*161b0*/  SYNCS.PHASECHK.TRANS64.TRYWAIT P1, [R7+URZ], R4 ;  /* 0x00000004070075a7 */ /* 0x001064000802017f */
[----:B-1----:R-:W-:Y:S05]  /*161c0*/  @!P1 NANOSLEEP.SYNCS 0x989680 ;  /* 0x009896800000995d */ /* 0x002fea0003900000 */
[----:B------:R-:W1:Y:S02]  /*161d0*/  @!P1 SYNCS.PHASECHK.TRANS64 P1, [R7+URZ], R4 ;  /* 0x00000004070095a7 */ /* 0x000e64000802007f */
[----:B-1----:R-:W-:Y:S05]  /*161e0*/  @!P1 BRA `(.L_x_784) ;  /* 0xfffffffc00f09947 */ /* 0x002fea000383ffff */
[----:B------:R-:W-:Y:S05]  /*161f0*/  BRA `(.L_x_822) ;  /* 0xffffffec00e07947 */ /* 0x000fea000383ffff */
.L_x_785:
[----:B-1----:R1:W2:Y:S02]  /*16200*/  SYNCS.PHASECHK.TRANS64.TRYWAIT P1, [R5+URZ], R0 ;  /* 0x00000000050075a7 */ /* 0x0022a4000802017f */
[----:B--2---:R-:W-:Y:S05]  /*16210*/  @!P1 NANOSLEEP.SYNCS 0x989680 ;  /* 0x009896800000995d */ /* 0x004fea0003900000 */
[----:B------:R-:W2:Y:S02]  /*16220*/  @!P1 SYNCS.PHASECHK.TRANS64 P1, [R5+URZ], R0 ;  /* 0x00000000050095a7 */ /* 0x000ea4000802007f */
[----:B--2---:R-:W-:Y:S05]  /*16230*/  @!P1 BRA `(.L_x_785) ;  /* 0xfffffffc00f09947 */ /* 0x004fea000383ffff */
[----:B------:R-:W-:Y:S05]  /*16240*/  BRA `(.L_x_823) ;  /* 0xffffffec00d47947 */ /* 0x000fea000383ffff */
.L_x_787:
[----:B--2---:R2:W3:Y:S02]  /*16250*/  SYNCS.PHASECHK.TRANS64.TRYWAIT P1, [R3+URZ+0x12460], R4 ;  /* 0x01246004030075a7 */ /* 0x0044e4000802017f */
[----:B---3--:R-:W-:Y:S05]  /*16260*/  @!P1 NANOSLEEP.SYNCS 0x989680 ;  /* 0x009896800000995d */ /* 0x008fea0003900000 */
[----:B------:R-:W3:Y:S02]  /*16270*/  @!P1 SYNCS.PHASECHK.TRANS64 P1, [R3+URZ+0x12460], R4 ;  /* 0x01246004030095a7 */ /* 0x000ee4000802007f */
[----:B---3--:R-:W-:Y:S05]  /*16280*/  @!P1 BRA `(.L_x_787) ;  /* 0xfffffffc00f09947 */ /* 0x008fea000383ffff */
[----:B------:R-:W-:Y:S05]  /*16290*/  BRA `(.L_x_824) ;  /* 0xffffffec00d47947 */ /* 0x000fea000383ffff */
.L_x_789:
[----:B-1----:R1:W3:Y:S02]  /*162a0*/  SYNCS.PHASECHK.TRANS64.TRYWAIT P1, [R5+URZ+0x12460], R0 ;  /* 0x01246000050075a7 */ /* 0x0022e4000802017f */
[----:B---3--:R-:W-:Y:S05]  /*162b0*/  @!P1 NANOSLEEP.SYNCS 0x989680 ;  /* 0x009896800000995d */ /* 0x008fea0003900000 */
[----:B------:R-:W3:Y:S02]  /*162c0*/  @!P1 SYNCS.PHASECHK.TRANS64 P1, [R5+URZ+0x12460], R0 ;  /* 0x01246000050095a7 */ /* 0x000ee4000802007f */
[----:B---3--:R-:W-:Y:S05]  /*162d0*/  @!P1 BRA `(.L_x_789) ;  /* 0xfffffffc00f09947 */ /* 0x008fea000383ffff */
[----:B------:R-:W-:Y:S05]  /*162e0*/  BRA `(.L_x_825) ;  /* 0xffffffec00d47947 */ /* 0x000fea000383ffff */
.L_x_791:
[----:B---3--:R3:W4:Y:S02]  /*162f0*/  SYNCS.PHASECHK.TRANS64.TRYWAIT P0, [R3+URZ+0x12480], R4 ;  /* 0x01248004030075a7 */ /* 0x008724000800017f */
[----:B----4-:R-:W-:Y:S05]  /*16300*/  @!P0 NANOSLEEP.SYNCS 0x989680 ;  /* 0x009896800000895d */ /* 0x010fea0003900000 */
[----:B------:R-:W4:Y:S02]  /*16310*/  @!P0 SYNCS.PHASECHK.TRANS64 P0, [R3+URZ+0x12480], R4 ;  /* 0x01248004030085a7 */ /* 0x000f24000800007f */
[----:B----4-:R-:W-:Y:S05]  /*16320*/  @!P0 BRA `(.L_x_791) ;  /* 0xfffffffc00f08947 */ /* 0x010fea000383ffff */
[----:B------:R-:W-:Y:S05]  /*16330*/  BRA `(.L_x_792) ;  /* 0xffffffec00d07947 */ /* 0x000fea000383ffff */
.L_x_826:
        /* <DEDUP_REMOVED lines=12> */
.L_x_2190:


//--------------------- .text._ZN7cutlass13device_kernelIN5flash11enable_sm90INS1_16FlashAttnFwdSm90INS1_25CollectiveMainloopFwdSm90ILi2EN4cute5tupleIJNS5_1CILi1EEES8_S8_EEENS6_IJNS7_ILi192EEENS7_ILi160EEENS7_ILi64EEEEEELi64ENS_12float_e4m3_tEfNS_4arch4Sm90ELb0ELb1ELb0ELb1ELb0ELb0ELb0ELb1ELb1ELb1ELb1ELb0EEENS1_21CollectiveEpilogueFwdINS6_IJSA_SC_SB_EEES9_NS_10bfloat16_tESG_Li384ELb1ELb1ELb1ELb1EEENS1_36VarlenDynamicPersistentTileSchedulerILi192ELi160ELi384ELi128ELb1ELb1ELb1ELb1ELb0ELb1EEEEEEEEEvNT_6ParamsE --------------------------
	.section	.text._ZN7cutlass13device_kernelIN5flash11enable_sm90INS1_16FlashAttnFwdSm90INS1_25CollectiveMainloopFwdSm90ILi2EN4cute5tupleIJNS5_1CILi1EEES8_S8_EEENS6_IJNS7_ILi192EEENS7_ILi160EEENS7_ILi64EEEEEELi64ENS_12float_e4m3_tEfNS_4arch4Sm90ELb0ELb1ELb0ELb1ELb0ELb0ELb0ELb1ELb1ELb1ELb1ELb0EEENS1_21CollectiveEpilogueFwdINS6_IJSA_SC_SB_EEES9_NS_10bfloat16_tESG_Li384ELb1ELb1ELb1ELb1EEENS1_36VarlenDynamicPersistentTileSchedulerILi192ELi160ELi384ELi128ELb1ELb1ELb1ELb1ELb0ELb1EEEEEEEEEvNT_6ParamsE,"ax",@progbits
	.align	128
.text._ZN7cutlass13device_kernelIN5flash11enable_sm90INS1_16FlashAttnFwdSm90INS1_25CollectiveMainloopFwdSm90ILi2EN4cute5tupleIJNS5_1CILi1EEES8_S8_EEENS6_IJNS7_ILi192EEENS7_ILi160EEENS7_ILi64EEEEEELi64ENS_12float_e4m3_tEfNS_4arch4Sm90ELb0ELb1ELb0ELb1ELb0ELb0ELb0ELb1ELb1ELb1ELb1ELb0EEENS1_21CollectiveEpilogueFwdINS6_IJSA_SC_SB_EEES9_NS_10bfloat16_tESG_Li384ELb1ELb1ELb1ELb1EEENS1_36VarlenDynamicPersistentTileSchedulerILi192ELi160ELi384ELi128ELb1ELb1ELb1ELb1ELb0ELb1EEEEEEEEEvNT_6ParamsE:
        .type           _ZN7cutlass13device_kernelIN5flash11enable_sm90INS1_16FlashAttnFwdSm90INS1_25CollectiveMainloopFwdSm90ILi2EN4cute5tupleIJNS5_1CILi1EEES8_S8_EEENS6_IJNS7_ILi192EEENS7_ILi160EEENS7_ILi64EEEEEELi64ENS_12float_e4m3_tEfNS_4arch4Sm90ELb0ELb1ELb0ELb1ELb0ELb0ELb0ELb1ELb1ELb1ELb1ELb0EEENS1_21CollectiveEpilogueFwdINS6_IJSA_SC_SB_EEES9_NS_10bfloat16_tESG_Li384ELb1ELb1ELb1ELb1EEENS1_36VarlenDynamicPersistentTileSchedulerILi192ELi160ELi384ELi128ELb1ELb1ELb1ELb1ELb0ELb1EEEEEEEEEvNT_6ParamsE,@function
        .size           _ZN7cutlass13device_kernelIN5flash11enable_sm90INS1_16FlashAttnFwdSm90INS1_25CollectiveMainloopFwdSm90ILi2EN4cute5tupleIJNS5_1CILi1EEES8_S8_EEENS6_IJNS7_ILi192EEENS7_ILi160EEENS7_ILi64EEEEEELi64ENS_12float_e4m3_tEfNS_4arch4Sm90ELb0ELb1ELb0ELb1ELb0ELb0ELb0ELb1ELb1ELb1ELb1ELb0EEENS1_21CollectiveEpilogueFwdINS6_IJSA_SC_SB_EEES9_NS_10bfloat16_tESG_Li384ELb1ELb1ELb1ELb1EEENS1_36VarlenDynamicPersistentTileSchedulerILi192ELi160ELi384ELi128ELb1ELb1ELb1ELb1ELb0ELb1EEEEEEEEEvNT_6ParamsE,(.L_x_2191 - _ZN7cutlass13device_kernelIN5flash11enable_sm90INS1_16FlashAttnFwdSm90INS1_25CollectiveMainloopFwdSm90ILi2EN4cute5tupleIJNS5_1CILi1EEES8_S8_EEENS6_IJNS7_ILi192EEENS7_ILi160EEENS7_ILi64EEEEEELi64ENS_12float_e4m3_tEfNS_4arch4Sm90ELb0ELb1ELb0ELb1ELb0ELb0ELb0ELb1ELb1ELb1ELb1ELb0EEENS1_21CollectiveEpilogueFwdINS6_IJSA_SC_SB_EEES9_NS_10bfloat16_tESG_Li384ELb1ELb1ELb1ELb1EEENS1_36VarlenDynamicPersistentTileSchedulerILi192ELi160ELi384ELi128ELb1ELb1ELb1ELb1ELb0ELb1EEEEEEEEEvNT_6ParamsE)
        .other          _ZN7cutlass13device_kernelIN5flash11enable_sm90INS1_16FlashAttnFwdSm90INS1_25CollectiveMainloopFwdSm90ILi2EN4cute5tupleIJNS5_1CILi1EEES8_S8_EEENS6_IJNS7_ILi192EEENS7_ILi160EEENS7_ILi64EEEEEELi64ENS_12float_e4m3_tEfNS_4arch4Sm90ELb0ELb1ELb0ELb1ELb0ELb0ELb0ELb1ELb1ELb1ELb1ELb0EEENS1_21CollectiveEpilogueFwdINS6_IJSA_SC_SB_EEES9_NS_10bfloat16_tESG_Li384ELb1ELb1ELb1ELb1EEENS1_36VarlenDynamicPersistentTileSchedulerILi192ELi160ELi384ELi128ELb1ELb1ELb1ELb1ELb0ELb1EEEEEEEEEvNT_6ParamsE,@"STO_CUDA_ENTRY STV_DEFAULT"
_ZN7cutlass13device_kernelIN5flash11enable_sm90INS1_16FlashAttnFwdSm90INS1_25CollectiveMainloopFwdSm90ILi2EN4cute5tupleIJNS5_1CILi1EEES8_S8_EEENS6_IJNS7_ILi192EEENS7_ILi160EEENS7_ILi64EEEEEELi64ENS_12float_e4m3_tEfNS_4arch4Sm90ELb0ELb1ELb0ELb1ELb0ELb0ELb0ELb1ELb1ELb1ELb1ELb0EEENS1_21CollectiveEpilogueFwdINS6_IJSA_SC_SB_EEES9_NS_10bfloat16_tESG_Li384ELb1ELb1ELb1ELb1EEENS1_36VarlenDynamicPersistentTileSchedulerILi192ELi160ELi384ELi128ELb1ELb1ELb1ELb1ELb0ELb1EEEEEEEEEvNT_6ParamsE:
        /* <DEDUP_REMOVED lines=18> */
.L_x_828:
[----:B------:R-:W-:Y:S05]  /*0120*/  BSYNC B0 ;  /* 0x0000000000007941 */ /* 0x000fea0003800000 */
.L_x_827:
        /* <DEDUP_REMOVED lines=41> */
.L_x_829:
        /* <DEDUP_REMOVED lines=22> */
.L_x_830:
        /* <DEDUP_REMOVED lines=18> */
.L_x_831:
        /* <DEDUP_REMOVED lines=22> */
.L_x_832:
        /* <DEDUP_REMOVED lines=22> */
.L_x_833:
[----:B------:R-:W-:Y:S01]  /*0900*/  PLOP3.LUT P0, PT, PT, PT, UP0, 0x80, 0x0 ;  /* 0x000000000000781c */ /* 0x000fe20003f0f008 */
[----:B------:R-:W-:Y:S01]  /*0910*/  UMOV UR38, 0x1 ;  /* 0x0000000100267882 */ /* 0x000fe20000000000 */
[----:B------:R-:W-:Y:S01]  /*0920*/  NOP ;  /* 0x0000000000007918 */ /* 0x000fe20000000000 */
[----:B------:R-:W-:Y:S01]  /*0930*/  USEL UR38, UR38, 0x2, !UP0 ;  /* 0x0000000226267887 */ /* 0x000fe2000c000000 */
[----:B------:R-:W-:Y:S01]  /*0940*/  ULDC.64 UR52, c[0x0][0x208] ;  /* 0x0000820000347ab9 */ /* 0x000fe20000000a00 */
[----:B012-4-:R-:W-:Y:S08]  /*0950*/  BAR.SYNC.DEFER_BLOCKING 0x0 ;  /* 0x0000000000007b1d */ /* 0x017ff00000010000 */
[----:B------:R-:W-:Y:S05]  /*0960*/  @!P0 BRA `(.L_x_834) ;  /* 0x0000012c00248947 */ /* 0x000fea0003800000 */
.L_x_835:
        /* <DEDUP_REMOVED lines=19> */
[----:B------:R-:W-:Y:S01]  /*0aa0*/  R2UR UR50, R15 ;  /* 0x000000000f3272ca */ /* 0x000fe200000e0000 */
[----:B------:R-:W-:Y:S01]  /*0ab0*/  UMOV UR47, URZ ;  /* 0x0000003f002f7c82 */ /* 0x000fe20008000000 */
[----:B------:R-:W-:Y:S01]  /*0ac0*/  UMOV UR46, URZ ;  /* 0x0000003f002e7c82 */ /* 0x000fe20008000000 */
[----:B0-----:R-:W-:-:S05]  /*0ad0*/  VIADD R0, R0, 0xffffff80 ;  /* 0xffffff8000007836 */ /* 0x001fca0000000000 */
[----:B------:R-:W-:-:S04]  /*0ae0*/  SHF.R.S32.HI R3, RZ, 0x1f, R0 ;  /* 0x0000001fff037819 */ /* 0x000fc80000011400 */
[CC--:B------:R-:W-:Y:S02]  /*0af0*/  LEA.HI R2, R3.reuse, R0.reuse, RZ, 0x7 ;  /* 0x0000000003027211 */ /* 0x0c0fe400078f38ff */
[----:B------:R-:W-:Y:S02]  /*0b00*/  LEA.HI R3, R3, R0, RZ, 0x2 ;  /* 0x0000000003037211 */ /* 0x000fe400078f10ff */
[----:B------:R-:W-:Y:S02]  /*0b10*/  LOP3.LUT R5, R2, 0xffffff80, RZ, 0xc0, !PT ;  /* 0xffffff8002057812 */ /* 0x000fe400078ec0ff */
[----:B------:R-:W-:Y:S02]  /*0b20*/  SHF.R.S32.HI R2, RZ, 0x7, R2 ;  /* 0x00000007ff027819 */ /* 0x000fe40000011402 */
[----:B------:R-:W-:Y:S01]  /*0b30*/  LOP3.LUT R9, R3, 0xfffffffc, RZ, 0xc0, !PT ;  /* 0xfffffffc03097812 */ /* 0x000fe200078ec0ff */
[----:B------:R-:W-:Y:S02]  /*0b40*/  IMAD.IADD R5, R0, 0x1, -R5 ;  /* 0x0000000100057824 */ /* 0x000fe400078e0a05 */
[----:B------:R-:W-:-:S03]  /*0b50*/  IMAD.HI R3, R2, 0x55555556, RZ ;  /* 0x5555555602037827 */ /* 0x000fc600078e02ff */
[----:B------:R-:W-:Y:S01]  /*0b60*/  SHF.R.S32.HI R4, RZ, 0x1f, R5 ;  /* 0x0000001fff047819 */ /* 0x000fe20000011405 */
[----:B------:R-:W-:Y:S01]  /*0b70*/  IMAD.IADD R9, R0, 0x1, -R9 ;  /* 0x0000000100097824 */ /* 0x000fe200078e0a09 */
[----:B------:R-:W-:Y:S02]  /*0b80*/  LEA.HI R3, R3, R3, RZ, 0x1 ;  /* 0x0000000303037211 */ /* 0x000fe400078f08ff */
[CC--:B------:R-:W-:Y:S02]  /*0b90*/  LEA.HI R6, R4.reuse, R5.reuse, RZ, 0x2 ;  /* 0x0000000504067211 */ /* 0x0c0fe400078f10ff */
[----:B------:R-:W-:Y:S01]  /*0ba0*/  LEA.HI R4, R4, R5, RZ, 0x5 ;  /* 0x0000000504047211 */ /* 0x000fe200078f28ff */
[----:B------:R-:W-:Y:S01]  /*0bb0*/  IMAD R3, R3, -0x3, R2 ;  /* 0xfffffffd03037824 */ /* 0x000fe200078e0202 */
[--C-:B------:R-:W-:Y:S02]  /*0bc0*/  SHF.R.S32.HI R7, RZ, 0x2, R6.reuse ;  /* 0x00000002ff077819 */ /* 0x100fe40000011406 */
[----:B------:R-:W-:-:S02]  /*0bd0*/  SHF.R.S32.HI R8, RZ, 0x1f, R6 ;  /* 0x0000001fff087819 */ /* 0x000fc40000011406 */
[----:B------:R-:W-:Y:S02]  /*0be0*/  LEA.HI R0, R9, R9, RZ, 0x1 ;  /* 0x0000000909007211 */ /* 0x000fe400078f08ff */
[----:B------:R-:W-:Y:S02]  /*0bf0*/  LEA.HI R8, R8, R7, RZ, 0x3 ;  /* 0x0000000708087211 */ /* 0x000fe400078f18ff */
[----:B------:R-:W-:Y:S02]  /*0c00*/  SHF.R.S32.HI R4, RZ, 0x5, R4 ;  /* 0x00000005ff047819 */ /* 0x000fe40000011404 */
[----:B------:R-:W-:Y:S02]  /*0c10*/  LOP3.LUT R8, R8, 0xfffffff8, RZ, 0xc0, !PT ;  /* 0xfffffff808087812 */ /* 0x000fe400078ec0ff */
[----:B------:R-:W-:Y:S02]  /*0c20*/  LOP3.LUT R0, R0, 0x1ffffffe, RZ, 0xc0, !PT ;  /* 0x1ffffffe00007812 */ /* 0x000fe400078ec0ff */
[----:B------:R-:W-:Y:S01]  /*0c30*/  LOP3.LUT R6, R6, 0x7ffffffc, RZ, 0xc0, !PT ;  /* 0x7ffffffc06067812 */ /* 0x000fe200078ec0ff */
[----:B------:R-:W-:-:S02]  /*0c40*/  IMAD.IADD R7, R7, 0x1, -R8 ;  /* 0x0000000107077824 */ /* 0x000fc400078e0a08 */
[----:B------:R-:W-:Y:S02]  /*0c50*/  IMAD.IADD R0, R9, 0x1, -R0 ;  /* 0x0000000109007824 */ /* 0x000fe400078e0a00 */
[----:B------:R-:W-:Y:S02]  /*0c60*/  IMAD R4, R4, 0x10, R7 ;  /* 0x0000001004047824 */ /* 0x000fe400078e0207 */
[----:B------:R-:W-:Y:S02]  /*0c70*/  IMAD.IADD R6, R5, 0x1, -R6 ;  /* 0x0000000105067824 */ /* 0x000fe400078e0a06 */
[----:B------:R-:W-:Y:S02]  /*0c80*/  IMAD R3, R3, 0x40, R4 ;  /* 0x0000004003037824 */ /* 0x000fe400078e0204 */
[----:B------:R-:W-:Y:S02]  /*0c90*/  IMAD.SHL.U32 R156, R6, 0x2, RZ ;  /* 0x00000002069c7824 */ /* 0x000fe400078e00ff */
[----:B------:R-:W-:-:S05]  /*0ca0*/  IMAD R0, R0, 0x8, R3 ;  /* 0x0000000800007824 */ /* 0x000fca00078e0203 */
[----:B------:R0:W-:Y:S02]  /*0cb0*/  STL [R1], R0 ;  /* 0x0000000001007387 */ /* 0x0001e40000100800 */
.L_x_931:
[----:B012-4-:R-:W1:Y:S01]  /*0cc0*/  LDC.64 R6, c[0x0][0xa18] ;  /* 0x00028600ff067b82 */ /* 0x017e620000000a00 */
[----:B------:R-:W-:Y:S02]  /*0cd0*/  IMAD.U32 R3, RZ, RZ, UR50 ;  /* 0x00000032ff037e24 */ /* 0x000fe4000f8e00ff */
[----:B---3--:R-:W-:-:S05]  /*0ce0*/  IMAD.MOV.U32 R8, RZ, RZ, RZ ;  /* 0x000000ffff087224 */ /* 0x008fca00078e00ff */
[----:B------:R-:W2:Y:S08]  /*0cf0*/  LDC R18, c[0x0][0x288] ;  /* 0x0000a200ff127b82 */ /* 0x000eb00000000800 */
[----:B------:R-:W3:Y:S08]  /*0d00*/  LDC.64 R4, c[0x0][0xa28] ;  /* 0x00028a00ff047b82 */ /* 0x000ef00000000a00 */
[----:B------:R-:W4:Y:S01]  /*0d10*/  LDC.64 R10, c[0x0][0x418] ;  /* 0x00010600ff0a7b82 */ /* 0x000f220000000a00 */
[----:B-1----:R-:W-:-:S07]  /*0d20*/  ISETP.NE.U32.AND P1, PT, R6, RZ, PT ;  /* 0x000000ff0600720c */ /* 0x002fce0003f25070 */
[----:B0-----:R-:W0:Y:S01]  /*0d30*/  LDC R0, c[0x0][0x424] ;  /* 0x00010900ff007b82 */ /* 0x001e220000000800 */
[----:B------:R-:W-:-:S07]  /*0d40*/  ISETP.NE.AND.EX P1, PT, R7, RZ, PT, P1 ;  /* 0x000000ff0700720c */ /* 0x000fce0003f25310 */
[----:B------:R-:W1:Y:S01]  /*0d50*/  LDC R17, c[0x0][0x2f0] ;  /* 0x0000bc00ff117b82 */ /* 0x000e620000000800 */
[----:B---3--:R-:W-:Y:S01]  /*0d60*/  ISETP.NE.U32.AND P0, PT, R4, RZ, PT ;  /* 0x000000ff0400720c */ /* 0x008fe20003f05070 */
[----:B------:R-:W-:Y:S01]  /*0d70*/  ULOP3.LUT UR4, UR6, 0xff000000, URZ, 0xc0, !UPT ;  /* 0xff00000006047892 */ /* 0x000fe2000f8ec03f */
[----:B------:R-:W-:Y:S02]  /*0d80*/  ULDC.64 UR8, c[0x0][0xa20] ;  /* 0x0002880000087ab9 */ /* 0x000fe40000000a00 */
[----:B------:R-:W-:-:S03]  /*0d90*/  ISETP.NE.AND.EX P0, PT, R5, RZ, PT, P0 ;  /* 0x000000ff0500720c */ /* 0x000fc60003f05300 */
[----:B------:R-:W3:Y:S10]  /*0da0*/  @P1 LDC.64 R6, c[0x0][0xa18] ;  /* 0x00028600ff061b82 */ /* 0x000ef40000000a00 */
[----:B------:R-:W4:Y:S01]  /*0db0*/  @P0 LDC.64 R4, c[0x0][0xa28] ;  /* 0x00028a00ff040b82 */ /* 0x000f220000000a00 */
[----:B---3--:R-:W-:-:S05]  /*0dc0*/  @P1 IMAD.WIDE R6, R3, 0x4, R6 ;  /* 0x0000000403061825 */ /* 0x008fca00078e0206 */
[----:B--2--5:R2:W5:Y:S01]  /*0dd0*/  @P1 LDG.E R18, desc[UR52][R6.64] ;  /* 0x0000003406121981 */ /* 0x024562000c1e1900 */
[----:B----4-:R-:W-:Y:S01]  /*0de0*/  @P0 IMAD.WIDE R4, R3, 0x4, R4 ;  /* 0x0000000403040825 */ /* 0x010fe200078e0204 */
[----:B------:R-:W-:Y:S01]  /*0df0*/  ULOP3.LUT UR42, UR6, 0xff0000, URZ, 0xc0, !UPT ;  /* 0x00ff0000062a7892 */ /* 0x000fe2000f8ec03f */
[----:B------:R-:W-:Y:S01]  /*0e00*/  ISETP.NE.U32.AND P2, PT, RZ, UR8, PT ;  /* 0x00000008ff007c0c */ /* 0x000fe2000bf45070 */
[----:B------:R-:W-:Y:S02]  /*0e10*/  USHF.R.U32.HI UR4, URZ, 0x8, UR4 ;  /* 0x000000083f047899 */ /* 0x000fe40008011604 */
[----:B------:R2:W5:Y:S01]  /*0e20*/  @P0 LDG.E R8, desc[UR52][R4.64] ;  /* 0x0000003404080981 */ /* 0x000562000c1e1900 */
[----:B------:R-:W-:Y:S01]  /*0e30*/  ISETP.NE.U32.AND P0, PT, R10, RZ, PT ;  /* 0x000000ff0a00720c */ /* 0x000fe20003f05070 */
[----:B------:R-:W-:Y:S01]  /*0e40*/  ULEA.HI UR42, UR42, UR4, URZ, 0x10 ;  /* 0x000000042a2a7291 */ /* 0x000fe2000f8f803f */
[----:B------:R-:W-:Y:S01]  /*0e50*/  ISETP.NE.AND.EX P2, PT, RZ, UR9, PT, P2 ;  /* 0x00000009ff007c0c */ /* 0x000fe2000bf45320 */
[----:B------:R-:W-:Y:S01]  /*0e60*/  ULOP3.LUT UR36, UR6, 0xffff, URZ, 0xc0, !UPT ;  /* 0x0000ffff06247892 */ /* 0x000fe2000f8ec03f */
[----:B------:R-:W-:-:S04]  /*0e70*/  ISETP.NE.AND.EX P0, PT, R11, RZ, PT, P0 ;  /* 0x000000ff0b00720c */ /* 0x000fc80003f05300 */
[----:B0-----:R-:W-:Y:S01]  /*0e80*/  SEL R0, R0, 0x1, P0 ;  /* 0x0000000100007807 */ /* 0x001fe20000000000 */
[----:B-12---:R-:W-:Y:S08]  /*0e90*/  @P1 BRA `(.L_x_836) ;  /* 0x0000000000281947 */ /* 0x006ff00003800000 */
[----:B------:R-:W-:Y:S02]  /*0ea0*/  ULDC.64 UR6, c[0x0][0xa00] ;  /* 0x0002800000067ab9 */ /* 0x000fe40000000a00 */
[----:B------:R-:W-:-:S04]  /*0eb0*/  ISETP.NE.U32.AND P0, PT, RZ, UR6, PT ;  /* 0x00000006ff007c0c */ /* 0x000fc8000bf05070 */
[----:B------:R-:W-:-:S13]  /*0ec0*/  ISETP.NE.AND.EX P0, PT, RZ, UR7, PT, P0 ;  /* 0x00000007ff007c0c */ /* 0x000fda000bf05300 */
[----:B------:R-:W-:Y:S05]  /*0ed0*/  @!P0 BRA `(.L_x_836) ;  /* 0x0000000000188947 */ /* 0x000fea0003800000 */
[----:B------:R-:W0:Y:S01]  /*0ee0*/  LDC.64 R4, c[0x0][0xa00] ;  /* 0x00028000ff047b82 */ /* 0x000e220000000a00 */
[----:B------:R-:W-:-:S04]  /*0ef0*/  IMAD.U32 R3, RZ, RZ, UR50 ;  /* 0x00000032ff037e24 */ /* 0x000fc8000f8e00ff */
[----:B0-----:R-:W-:-:S05]  /*0f00*/  IMAD.WIDE R4, R3, 0x4, R4 ;  /* 0x0000000403047825 */ /* 0x001fca00078e0204 */
[----:B-----5:R-:W2:Y:S04]  /*0f10*/  LDG.E R18, desc[UR52][R4.64] ;  /* 0x0000003404127981 */ /* 0x020ea8000c1e1900 */
[----:B------:R-:W2:Y:S02]  /*0f20*/  LDG.E R3, desc[UR52][R4.64+0x4] ;  /* 0x0000043404037981 */ /* 0x000ea4000c1e1900 */
[----:B--2---:R-:W-:-:S07]  /*0f30*/  IMAD.IADD R18, R3, 0x1, -R18 ;  /* 0x0000000103127824 */ /* 0x004fce00078e0a12 */
.L_x_836:
[----:B------:R-:W-:Y:S01]  /*0f40*/  UMOV UR37, UR50 ;  /* 0x0000003200257c82 */ /* 0x000fe20008000000 */
[----:B------:R-:W-:Y:S01]  /*0f50*/  IMAD R17, R0, R17, RZ ;  /* 0x0000001100117224 */ /* 0x000fe200078e02ff */
[----:B------:R-:W-:Y:S06]  /*0f60*/  @!P2 BRA `(.L_x_837) ;  /* 0x000000000018a947 */ /* 0x000fec0003800000 */
[----:B------:R-:W-:Y:S02]  /*0f70*/  ULDC.64 UR6, c[0x0][0xa20] ;  /* 0x0002880000067ab9 */ /* 0x000fe40000000a00 */
[----:B------:R-:W-:-:S06]  /*0f80*/  UIMAD.WIDE UR6, UR50, 0x4, UR6 ;  /* 0x00000004320678a5 */ /* 0x000fcc000f8e0206 */
[----:B------:R-:W-:Y:S02]  /*0f90*/  IMAD.U32 R4, RZ, RZ, UR6 ;  /* 0x00000006ff047e24 */ /* 0x000fe4000f8e00ff */
[----:B------:R-:W-:-:S05]  /*0fa0*/  IMAD.U32 R5, RZ, RZ, UR7 ;  /* 0x00000007ff057e24 */ /* 0x000fca000f8e00ff */
[----:B------:R0:W5:Y:S01]  /*0fb0*/  LDG.E R17, desc[UR52][R4.64] ;  /* 0x0000003404117981 */ /* 0x000162000c1e1900 */
[----:B------:R-:W-:Y:S05]  /*0fc0*/  BRA `(.L_x_838) ;  /* 0x0000000000287947 */ /* 0x000fea0003800000 */
.L_x_837:
[----:B------:R-:W-:Y:S02]  /*0fd0*/  ULDC.64 UR6, c[0x0][0xa08] ;  /* 0x0002820000067ab9 */ /* 0x000fe40000000a00 */
[----:B------:R-:W-:-:S04]  /*0fe0*/  ISETP.NE.U32.AND P0, PT, RZ, UR6, PT ;  /* 0x00000006ff007c0c */ /* 0x000fc8000bf05070 */
[----:B------:R-:W-:-:S13]  /*0ff0*/  ISETP.NE.AND.EX P0, PT, RZ, UR7, PT, P0 ;  /* 0x00000007ff007c0c */ /* 0x000fda000bf05300 */
[----:B------:R-:W-:Y:S05]  /*1000*/  @!P0 BRA `(.L_x_838) ;  /* 0x0000000000188947 */ /* 0x000fea0003800000 */
[----:B------:R-:W0:Y:S01]  /*1010*/  LDC.64 R4, c[0x0][0xa08] ;  /* 0x00028200ff047b82 */ /* 0x000e220000000a00 */
[----:B------:R-:W-:-:S04]  /*1020*/  IMAD.U32 R3, RZ, RZ, UR50 ;  /* 0x00000032ff037e24 */ /* 0x000fc8000f8e00ff */
[----:B0-----:R-:W-:-:S05]  /*1030*/  IMAD.WIDE R4, R3, 0x4, R4 ;  /* 0x0000000403047825 */ /* 0x001fca00078e0204 */
[----:B------:R-:W2:Y:S04]  /*1040*/  LDG.E R17, desc[UR52][R4.64] ;  /* 0x0000003404117981 */ /* 0x000ea8000c1e1900 */
[----:B------:R-:W2:Y:S02]  /*1050*/  LDG.E R0, desc[UR52][R4.64+0x4] ;  /* 0x0000043404007981 */ /* 0x000ea4000c1e1900 */
[----:B--2---:R-:W-:-:S07]  /*1060*/  IMAD.IADD R17, R0, 0x1, -R17 ;  /* 0x0000000100117824 */ /* 0x004fce00078e0a11 */
.L_x_838:
[----:B------:R-:W-:Y:S01]  /*1070*/  ULDC.64 UR8, c[0x0][0x990] ;  /* 0x0002640000087ab9 */ /* 0x000fe20000000a00 */
[----:B------:R-:W-:Y:S01]  /*1080*/  ULDC.64 UR6, c[0x0][0x998] ;  /* 0x0002660000067ab9 */ /* 0x000fe20000000a00 */
[----:B------:R-:W-:Y:S01]  /*1090*/  UISETP.NE.U32.AND UP0, UPT, UR8, URZ, UPT ;  /* 0x0000003f0800728c */ /* 0x000fe2000bf05070 */
[----:B------:R-:W-:Y:S01]  /*10a0*/  IMAD.MOV.U32 R3, RZ, RZ, 0x3f800000 ;  /* 0x3f800000ff037424 */ /* 0x000fe200078e00ff */
[----:B------:R-:W-:Y:S01]  /*10b0*/  UISETP.NE.U32.AND UP1, UPT, UR6, URZ, UPT ;  /* 0x0000003f0600728c */ /* 0x000fe2000bf25070 */
[----:B------:R-:W-:Y:S01]  /*10c0*/  IMAD.MOV.U32 R0, RZ, RZ, 0x3f800000 ;  /* 0x3f800000ff007424 */ /* 0x000fe200078e00ff */
[----:B------:R-:W-:Y:S02]  /*10d0*/  UISETP.NE.AND.EX UP0, UPT, UR9, URZ, UPT, UP0 ;  /* 0x0000003f0900728c */ /* 0x000fe4000bf05300 */
[----:B------:R-:W-:-:S04]  /*10e0*/  UISETP.NE.AND.EX UP1, UPT, UR7, URZ, UPT, UP1 ;  /* 0x0000003f0700728c */ /* 0x000fc8000bf25310 */
[----:B------:R-:W-:Y:S02]  /*10f0*/  PLOP3.LUT P0, PT, PT, PT, UP0, 0x80, 0x0 ;  /* 0x000000000000781c */ /* 0x000fe40003f0f008 */
[----:B------:R-:W-:-:S03]  /*1100*/  PLOP3.LUT P1, PT, PT, PT, UP1, 0x80, 0x0 ;  /* 0x000000000000781c */ /* 0x000fc60003f2f018 */
[----:B------:R-:W-:Y:S02]  /*1110*/  @UP0 USHF.R.S32.HI UR4, URZ, 0x1f, UR50 ;  /* 0x0000001f3f040899 */ /* 0x000fe40008011432 */
[----:B------:R-:W-:Y:S01]  /*1120*/  @UP1 USHF.R.S32.HI UR14, URZ, 0x1f, UR50 ;  /* 0x0000001f3f0e1899 */ /* 0x000fe20008011432 */
[----:B------:R-:W-:Y:S01]  /*1130*/  @UP0 ULDC.64 UR12, c[0x0][0x9a8] ;  /* 0x00026a00000c0ab9 */ /* 0x000fe20000000a00 */
[----:B------:R-:W-:Y:S01]  /*1140*/  @UP1 ULDC.64 UR16, c[0x0][0x9b8] ;  /* 0x00026e0000101ab9 */ /* 0x000fe20000000a00 */
[----:B------:R-:W-:Y:S02]  /*1150*/  @UP0 UIMAD UR4, UR4, UR12, URZ ;  /* 0x0000000c040402a4 */ /* 0x000fe4000f8e023f */
[----:B------:R-:W-:Y:S02]  /*1160*/  @UP1 UIMAD UR14, UR14, UR16, URZ ;  /* 0x000000100e0e12a4 */ /* 0x000fe4000f8e023f */
[----:B------:R-:W-:Y:S02]  /*1170*/  @UP0 UIMAD.WIDE.U32 UR10, UR50, UR12, URZ ;  /* 0x0000000c320a02a5 */ /* 0x000fe4000f8e003f */
[----:B------:R-:W-:-:S02]  /*1180*/  @UP0 UIMAD UR4, UR50, UR13, UR4 ;  /* 0x0000000d320402a4 */ /* 0x000fc4000f8e0204 */
[----:B------:R-:W-:Y:S02]  /*1190*/  @UP1 UIMAD UR14, UR50, UR17, UR14 ;  /* 0x00000011320e12a4 */ /* 0x000fe4000f8e020e */
[----:B------:R-:W-:Y:S02]  /*11a0*/  @UP1 UIMAD.WIDE.U32 UR12, UR50, UR16, URZ ;  /* 0x00000010320c12a5 */ /* 0x000fe4000f8e003f */
[----:B------:R-:W-:Y:S02]  /*11b0*/  @UP0 UIADD3 UR11, UR11, UR4, URZ ;  /* 0x000000040b0b0290 */ /* 0x000fe4000fffe03f */
[----:B------:R-:W-:Y:S01]  /*11c0*/  @UP1 UIADD3 UR13, UR13, UR14, URZ ;  /* 0x0000000e0d0d1290 */ /* 0x000fe2000fffe03f */
[----:B------:R-:W-:Y:S02]  /*11d0*/  @UP1 ULDC.64 UR16, c[0x0][0x9c0] ;  /* 0x0002700000101ab9 */ /* 0x000fe40000000a00 */
[----:B------:R-:W-:Y:S01]  /*11e0*/  @UP0 ULDC.64 UR14, c[0x0][0x9b0] ;  /* 0x00026c00000e0ab9 */ /* 0x000fe20000000a00 */
[----:B------:R-:W-:-:S02]  /*11f0*/  @UP1 UIMAD.WIDE.U32 UR12, UR36, UR16, UR12 ;  /* 0x00000010240c12a5 */ /* 0x000fc4000f8e000c */
[----:B------:R-:W-:Y:S02]  /*1200*/  @UP0 UIMAD.WIDE.U32 UR10, UR36, UR14, UR10 ;  /* 0x0000000e240a02a5 */ /* 0x000fe4000f8e000a */
[----:B------:R-:W-:Y:S02]  /*1210*/  @UP1 UIMAD UR4, UR36, UR17, UR13 ;  /* 0x00000011240412a4 */ /* 0x000fe4000f8e020d */
[----:B------:R-:W-:Y:S02]  /*1220*/  @UP0 UIMAD UR11, UR36, UR15, UR11 ;  /* 0x0000000f240b02a4 */ /* 0x000fe4000f8e020b */
[----:B------:R-:W-:Y:S02]  /*1230*/  @UP0 ULEA UR8, UP2, UR10, UR8, 0x2 ;  /* 0x000000080a080291 */ /* 0x000fe4000f84103f */
[----:B------:R-:W-:Y:S02]  /*1240*/  @UP1 ULEA UR6, UP3, UR12, UR6, 0x2 ;  /* 0x000000060c061291 */ /* 0x000fe4000f86103f */
[----:B------:R-:W-:-:S02]  /*1250*/  @UP0 ULEA.HI.X UR9, UR10, UR9, UR11, 0x2, UP2 ;  /* 0x000000090a090291 */ /* 0x000fc400090f140b */
[----:B------:R-:W-:Y:S01]  /*1260*/  @UP1 ULEA.HI.X UR7, UR12, UR7, UR4, 0x2, UP3 ;  /* 0x000000070c071291 */ /* 0x000fe200098f1404 */
[----:B0-----:R-:W-:Y:S02]  /*1270*/  IMAD.U32 R4, RZ, RZ, UR8 ;  /* 0x00000008ff047e24 */ /* 0x001fe4000f8e00ff */
[----:B-----5:R-:W-:Y:S01]  /*1280*/  IMAD.IADD R17, R17, 0x1, -R8 ;  /* 0x0000000111117824 */ /* 0x020fe200078e0a08 */
[----:B------:R-:W-:Y:S01]  /*1290*/  ULDC UR4, c[0x0][0x448] ;  /* 0x0001120000047ab9 */ /* 0x000fe20000000800 */
[----:B------:R-:W-:Y:S01]  /*12a0*/  IMAD.U32 R5, RZ, RZ, UR9 ;  /* 0x00000009ff057e24 */ /* 0x000fe2000f8e00ff */
[----:B------:R-:W-:Y:S01]  /*12b0*/  UIMAD UR39, UR5, 0xc0, URZ ;  /* 0x000000c0052778a4 */ /* 0x000fe2000f8e023f */
[----:B------:R-:W-:Y:S01]  /*12c0*/  IMAD.U32 R6, RZ, RZ, UR6 ;  /* 0x00000006ff067e24 */ /* 0x000fe2000f8e00ff */
[----:B------:R-:W-:Y:S01]  /*12d0*/  ULDC UR10, c[0x0][0x988] ;  /* 0x00026200000a7ab9 */ /* 0x000fe20000000800 */
[----:B------:R-:W-:Y:S01]  /*12e0*/  IMAD.U32 R7, RZ, RZ, UR7 ;  /* 0x00000007ff077e24 */ /* 0x000fe2000f8e00ff */
[----:B------:R-:W2:Y:S04]  /*12f0*/  @P0 LDG.E R3, desc[UR52][R4.64] ;  /* 0x0000003404030981 */ /* 0x000ea8000c1e1900 */
[----:B------:R-:W2:Y:S01]  /*1300*/  @P1 LDG.E R0, desc[UR52][R6.64] ;  /* 0x0000003406001981 */ /* 0x000ea2000c1e1900 */
[----:B------:R-:W-:Y:S01]  /*1310*/  UISETP.NE.AND UP1, UPT, UR4, 0x1, UPT ;  /* 0x000000010400788c */ /* 0x000fe2000bf25270 */
[----:B------:R-:W-:Y:S01]  /*1320*/  IADD3 R8, R17, 0x1, -R18 ;  /* 0x0000000111087810 */ /* 0x000fe20007ffe812 */
[----:B------:R-:W-:Y:S01]  /*1330*/  UIADD3 UR8, UR39, 0xbf, URZ ;  /* 0x000000bf27087890 */ /* 0x000fe2000fffe03f */
[----:B------:R-:W-:-:S02]  /*1340*/  ULDC.64 UR4, c[0x0][0x9e0] ;  /* 0x0002780000047ab9 */ /* 0x000fc40000000a00 */
[----:B------:R-:W-:Y:S01]  /*1350*/  R2UR UR9, R8 ;  /* 0x00000000080972ca */ /* 0x000fe200000e0000 */
[----:B------:R-:W-:-:S05]  /*1360*/  UISETP.GE.AND UP0, UPT, UR5, 0x1, UPT ;  /* 0x000000010500788c */ /* 0x000fca000bf06270 */
[----:B------:R-:W-:Y:S01]  /*1370*/  @UP1 ULDC UR6, c[0x0][0x44c] ;  /* 0x0001130000061ab9 */ /* 0x000fe20000000800 */
[----:B------:R-:W-:Y:S01]  /*1380*/  @UP1 ULDC UR11, c[0x0][0x450] ;  /* 0x00011400000b1ab9 */ /* 0x000fe20000000800 */
[----:B------:R-:W-:Y:S01]  /*1390*/  UIMAD.WIDE.U32 UR6, UR8, UR6, URZ ;  /* 0x00000006080672a5 */ /* 0x000fe2000f8e003f */
[----:B------:R-:W-:-:S03]  /*13a0*/  PLOP3.LUT P1, PT, PT, PT, UP0, 0x80, 0x0 ;  /* 0x000000000000781c */ /* 0x000fc60003f2f008 */
[----:B------:R-:W-:-:S04]  /*13b0*/  @UP1 USHF.R.U32.HI UR8, URZ, UR11, UR7 ;  /* 0x0000000b3f081299 */ /* 0x000fc80008011607 */
[----:B------:R-:W-:-:S04]  /*13c0*/  UIADD3 UR8, UR9, UR8, URZ ;  /* 0x0000000809087290 */ /* 0x000fc8000fffe03f */
[----:B------:R-:W-:Y:S01]  /*13d0*/  UIADD3 UR4, UR8, UR4, URZ ;  /* 0x0000000408047290 */ /* 0x000fe2000fffe03f */
[----:B--2---:R-:W-:-:S04]  /*13e0*/  FMUL.FTZ R0, R3, R0 ;  /* 0x0000000003007220 */ /* 0x004fc80000410000 */
        /* <DEDUP_REMOVED lines=14> */
.L_x_840:
[----:B------:R-:W-:-:S11]  /*14d0*/  UISETP.NE.AND UP0, UPT, UR5, 0x1, UPT ;  /* 0x000000010500788c */ /* 0x000fd6000bf05270 */
[----:B------:R-:W-:Y:S02]  /*14e0*/  @UP0 ULDC.64 UR8, c[0x0][0x9e8] ;  /* 0x00027a0000080ab9 */ /* 0x000fe40000000a00 */
[----:B------:R-:W-:-:S04]  /*14f0*/  UIMAD.WIDE.U32 UR6, UR4, UR8, URZ ;  /* 0x00000008040672a5 */ /* 0x000fc8000f8e003f */
[----:B------:R-:W-:-:S12]  /*1500*/  @UP0 USHF.R.U32.HI UR4, URZ, UR9, UR7 ;  /* 0x000000093f040299 */ /* 0x000fd80008011607 */
.L_x_841:
[----:B------:R-:W-:-:S06]  /*1510*/  UIMAD UR4, UR4, UR5, UR5 ;  /* 0x00000005040472a4 */ /* 0x000fcc000f8e0205 */
[----:B------:R-:W-:-:S07]  /*1520*/  VIMNMX R0, R0, UR4, PT ;  /* 0x0000000400007c48 */ /* 0x000fce000bfe0100 */
.L_x_839:
[C---:B------:R-:W-:Y:S01]  /*1530*/  IMAD.IADD R19, R17.reuse, 0x1, -R18 ;  /* 0x0000000111137824 */ /* 0x040fe200078e0a12 */
[----:B------:R-:W-:Y:S01]  /*1540*/  @UP1 ULDC UR6, c[0x0][0x44c] ;  /* 0x0001130000061ab9 */ /* 0x000fe20000000800 */
[----:B------:R-:W-:Y:S01]  /*1550*/  VIADD R3, R0, 0x9f ;  /* 0x0000009f00037836 */ /* 0x000fe20000000000 */
[----:B------:R-:W-:Y:S01]  /*1560*/  UIMAD.WIDE.U32 UR6, UR39, UR6, URZ ;  /* 0x00000006270672a5 */ /* 0x000fe2000f8e003f */
[----:B------:R-:W-:Y:S01]  /*1570*/  VIADD R0, R17, 0x9f ;  /* 0x0000009f11007836 */ /* 0x000fe20000000000 */
        /* <DEDUP_REMOVED lines=25> */
.L_x_843:
[----:B------:R-:W-:-:S11]  /*1710*/  UISETP.NE.AND UP0, UPT, UR5, 0x1, UPT ;  /* 0x000000010500788c */ /* 0x000fd6000bf05270 */
[----:B------:R-:W-:Y:S02]  /*1720*/  @UP0 ULDC.64 UR10, c[0x0][0x9e8] ;  /* 0x00027a00000a0ab9 */ /* 0x000fe40000000a00 */
[----:B------:R-:W-:-:S04]  /*1730*/  UIMAD.WIDE.U32 UR6, UR4, UR10, URZ ;  /* 0x0000000a040672a5 */ /* 0x000fc8000f8e003f */
[----:B------:R-:W-:-:S12]  /*1740*/  @UP0 USHF.R.U32.HI UR4, URZ, UR11, UR7 ;  /* 0x0000000b3f040299 */ /* 0x000fd80008011607 */
.L_x_844:
[----:B------:R-:W-:-:S04]  /*1750*/  UIMAD UR4, UR4, UR5, URZ ;  /* 0x00000005040472a4 */ /* 0x000fc8000f8e023f */
[----:B------:R-:W-:-:S04]  /*1760*/  UISETP.LT.AND UP0, UPT, UR8, UR4, UPT ;  /* 0x000000040800728c */ /* 0x000fc8000bf01270 */
[----:B------:R-:W-:-:S12]  /*1770*/  USEL UR8, UR8, UR4, !UP0 ;  /* 0x0000000408087287 */ /* 0x000fd8000c000000 */
.L_x_842:
[----:B------:R-:W-:Y:S02]  /*1780*/  UIMAD.WIDE UR4, UR8, 0x66666667, URZ ;  /* 0x66666667080478a5 */ /* 0x000fe4000f8e023f */
[----:B------:R-:W-:Y:S02]  /*1790*/  ULOP3.LUT UR41, UR42, 0xff, URZ, 0xc0, !UPT ;  /* 0x000000ff2a297892 */ /* 0x000fe4000f8ec03f */
[----:B------:R-:W-:Y:S02]  /*17a0*/  USHF.R.U32.HI UR4, URZ, 0x1f, UR5 ;  /* 0x0000001f3f047899 */ /* 0x000fe40008011605 */
[----:B------:R-:W-:Y:S02]  /*17b0*/  USHF.R.U32.HI UR42, URZ, 0x10, UR42 ;  /* 0x000000103f2a7899 */ /* 0x000fe4000801162a */
[----:B------:R-:W-:-:S04]  /*17c0*/  ULEA.HI.SX32 UR4, UR5, UR4, 0x1a ;  /* 0x0000000405047291 */ /* 0x000fc8000f8fd23f */
[----:B------:R-:W-:-:S04]  /*17d0*/  UISETP.LT.AND UP0, UPT, URZ, UR4, UPT ;  /* 0x000000043f00728c */ /* 0x000fc8000bf01270 */
[----:B------:R-:W-:-:S03]  /*17e0*/  USEL UR43, URZ, UR4, !UP0 ;  /* 0x000000043f2b7287 */ /* 0x000fc6000c000000 */
[----:B------:R-:W-:-:S03]  /*17f0*/  UMOV UR4, URZ ;  /* 0x0000003f00047c82 */ /* 0x000fc60008000000 */
[----:B------:R-:W-:-:S13]  /*1800*/  ISETP.GT.AND P0, PT, R22, UR43, PT ;  /* 0x0000002b16007c0c */ /* 0x000fda000bf04270 */
[----:B------:R-:W-:Y:S05]  /*1810*/  @!P0 BRA `(.L_x_845) ;  /* 0x0000000000988947 */ /* 0x000fea0003800000 */
[----:B------:R-:W-:Y:S01]  /*1820*/  UISETP.NE.AND UP0, UPT, UR42, URZ, UPT ;  /* 0x0000003f2a00728c */ /* 0x000fe2000bf05270 */
[----:B------:R-:W-:-:S03]  /*1830*/  ULDC UR4, c[0x0][0x9f0] ;  /* 0x00027c0000047ab9 */ /* 0x000fc60000000800 */
[----:B------:R-:W-:-:S03]  /*1840*/  USEL UR9, UR42, UR4, UP0 ;  /* 0x000000042a097287 */ /* 0x000fc60008000000 */
[----:B------:R-:W-:-:S03]  /*1850*/  UMOV UR4, URZ ;  /* 0x0000003f00047c82 */ /* 0x000fc60008000000 */
[----:B------:R-:W-:-:S05]  /*1860*/  IMAD.U32 R5, RZ, RZ, UR9 ;  /* 0x00000009ff057e24 */ /* 0x000fca000f8e00ff */
        /* <DEDUP_REMOVED lines=33> */
.L_x_845:
[----:B------:R-:W-:Y:S02]  /*1a80*/  UIMAD UR43, UR41, UR4, UR43 ;  /* 0x00000004292b72a4 */ /* 0x000fe4000f8e022b */
[----:B------:R-:W-:Y:S01]  /*1a90*/  IMAD.U32 R3, RZ, RZ, UR4 ;  /* 0x00000004ff037e24 */ /* 0x000fe2000f8e00ff */
[----:B------:R-:W-:Y:S02]  /*1aa0*/  PLOP3.LUT P0, PT, PT, PT, PT, 0x80, 0x0 ;  /* 0x000000000000781c */ /* 0x000fe40003f0f070 */
[----:B------:R-:W-:Y:S02]  /*1ab0*/  CS2R R28, SRZ ;  /* 0x00000000001c7805 */ /* 0x000fe4000001ff00 */
[----:B------:R-:W-:Y:S02]  /*1ac0*/  CS2R R6, SRZ ;  /* 0x0000000000067805 */ /* 0x000fe4000001ff00 */
[----:B------:R-:W-:Y:S02]  /*1ad0*/  CS2R R24, SRZ ;  /* 0x0000000000187805 */ /* 0x000fe4000001ff00 */
[----:B------:R-:W-:-:S02]  /*1ae0*/  VIADDMNMX R22, R3, UR43, R22, PT ;  /* 0x0000002b03167c46 */ /* 0x000fc4000b800116 */
[----:B------:R-:W-:Y:S02]  /*1af0*/  CS2R R30, SRZ ;  /* 0x00000000001e7805 */ /* 0x000fe4000001ff00 */
[----:B------:R-:W-:Y:S02]  /*1b00*/  CS2R R26, SRZ ;  /* 0x00000000001a7805 */ /* 0x000fe4000001ff00 */
[----:B------:R-:W-:Y:S02]  /*1b10*/  CS2R R36, SRZ ;  /* 0x0000000000247805 */ /* 0x000fe4000001ff00 */
[----:B------:R-:W-:Y:S02]  /*1b20*/  ISETP.GT.AND P1, PT, R22, UR43, PT ;  /* 0x0000002b16007c0c */ /* 0x000fe4000bf24270 */
[----:B------:R-:W-:Y:S02]  /*1b30*/  CS2R R32, SRZ ;  /* 0x0000000000207805 */ /* 0x000fe4000001ff00 */
[----:B------:R-:W-:-:S02]  /*1b40*/  CS2R R38, SRZ ;  /* 0x0000000000267805 */ /* 0x000fc4000001ff00 */
[----:B------:R-:W-:Y:S02]  /*1b50*/  CS2R R34, SRZ ;  /* 0x0000000000227805 */ /* 0x000fe4000001ff00 */
[----:B------:R-:W-:Y:S02]  /*1b60*/  CS2R R44, SRZ ;  /* 0x00000000002c7805 */ /* 0x000fe4000001ff00 */
[----:B------:R-:W-:Y:S01]  /*1b70*/  CS2R R40, SRZ ;  /* 0x0000000000287805 */ /* 0x000fe2000001ff00 */
[----:B------:R-:W-:Y:S01]  /*1b80*/  IMAD.MOV.U32 R14, RZ, RZ, RZ ;  /* 0x000000ffff0e7224 */ /* 0x000fe200078e00ff */
[----:B------:R-:W-:Y:S01]  /*1b90*/  CS2R R42, SRZ ;  /* 0x00000000002a7805 */ /* 0x000fe2000001ff00 */
[----:B------:R-:W-:Y:S01]  /*1ba0*/  IMAD.MOV.U32 R47, RZ, RZ, RZ ;  /* 0x000000ffff2f7224 */ /* 0x000fe200078e00ff */
[----:B------:R-:W-:Y:S02]  /*1bb0*/  CS2R R52, SRZ ;  /* 0x0000000000347805 */ /* 0x000fe4000001ff00 */
[----:B------:R-:W-:-:S02]  /*1bc0*/  CS2R R48, SRZ ;  /* 0x0000000000307805 */ /* 0x000fc4000001ff00 */
[----:B------:R-:W-:Y:S02]  /*1bd0*/  CS2R R54, SRZ ;  /* 0x0000000000367805 */ /* 0x000fe4000001ff00 */
[----:B------:R-:W-:Y:S01]  /*1be0*/  CS2R R50, SRZ ;  /* 0x0000000000327805 */ /* 0x000fe2000001ff00 */
[----:B------:R-:W-:Y:S06]  /*1bf0*/  @!P1 BRA `(.L_x_846) ;  /* 0x000000ec00489947 */ /* 0x000fec0003800000 */
[----:B------:R-:W0:Y:S01]  /*1c00*/  S2R R0, SR_TID.X ;  /* 0x0000000000007919 */ /* 0x000e220000002100 */
[----:B------:R-:W1:Y:S01]  /*1c10*/  S2UR UR44, SR_CgaCtaId ;  /* 0x00000000002c79c3 */ /* 0x000e620000008800 */
[----:B------:R-:W-:Y:S02]  /*1c20*/  UMOV UR45, 0x400 ;  /* 0x00000400002d7882 */ /* 0x000fe40000000000 */
[----:B-1----:R-:W-:Y:S01]  /*1c30*/  ULEA UR45, UR44, UR45, 0x18 ;  /* 0x0000002d2c2d7291 */ /* 0x002fe2000f8ec03f */
[----:B0-----:R-:W-:-:S05]  /*1c40*/  VIADD R0, R0, 0xffffff80 ;  /* 0xffffff8000007836 */ /* 0x001fca0000000000 */
[----:B------:R-:W-:-:S04]  /*1c50*/  SHF.R.S32.HI R3, RZ, 0x1f, R0 ;  /* 0x0000001fff037819 */ /* 0x000fc80000011400 */
[----:B------:R-:W-:-:S04]  /*1c60*/  LEA.HI R3, R3, R0, RZ, 0x7 ;  /* 0x0000000003037211 */ /* 0x000fc800078f38ff */
[----:B------:R-:W-:-:S06]  /*1c70*/  SHF.R.S32.HI R3, RZ, 0x7, R3 ;  /* 0x00000007ff037819 */ /* 0x000fcc0000011403 */
        /* <DEDUP_REMOVED lines=28> */
.L_x_847:
[----:B------:R-:W-:Y:S01]  /*1e40*/  ULEA.HI UR4, UR48, UR48, URZ, 0x1 ;  /* 0x0000003030047291 */ /* 0x000fe2000f8f083f */
[----:B------:R-:W-:-:S03]  /*1e50*/  IMAD.U32 R3, RZ, RZ, UR49 ;  /* 0x00000031ff037e24 */ /* 0x000fc6000f8e00ff */
[----:B------:R-:W-:Y:S02]  /*1e60*/  ULOP3.LUT UR4, UR4, 0xfffffffe, URZ, 0xc0, !UPT ;  /* 0xfffffffe04047892 */ /* 0x000fe4000f8ec03f */
[----:B------:R-:W-:Y:S02]  /*1e70*/  ISETP.NE.AND P0, PT, R3, 0x3, PT ;  /* 0x000000030300780c */ /* 0x000fe40003f05270 */
[----:B------:R-:W-:-:S06]  /*1e80*/  UIADD3 UR4, UR48, -UR4, URZ ;  /* 0x8000000430047290 */ /* 0x000fcc000fffe03f */
[----:B------:R-:W-:-:S05]  /*1e90*/  IMAD.U32 R0, RZ, RZ, UR4 ;  /* 0x00000004ff007e24 */ /* 0x000fca000f8e00ff */
[----:B------:R-:W-:-:S04]  /*1ea0*/  SHF.L.U32 R0, R0, 0x1f, RZ ;  /* 0x0000001f00007819 */ /* 0x000fc800000006ff */
[----:B------:R-:W0:Y:S02]  /*1eb0*/  SYNCS.PHASECHK.TRANS64.TRYWAIT P1, [UR45+0x13200], R0 ;  /* 0x01320000ff0075a7 */ /* 0x000e24000802016d */
[----:B0-----:R-:W-:Y:S05]  /*1ec0*/  @!P1 BRA `(.L_x_848) ;  /* 0x0000017000e09947 */ /* 0x001fea0003800000 */
.L_x_1032:
[----:B------:R-:W-:Y:S05]  /*1ed0*/  @!P0 BRA `(.L_x_849) ;  /* 0x0000000000048947 */ /* 0x000fea0003800000 */
[----:B------:R-:W-:Y:S01]  /*1ee0*/  BPT.TRAP 0x1 ;  /* 0x000000040000795c */ /* 0x000fe20000300000 */
.L_x_849:
[----:B0-----:R-:W-:Y:S02]  /*1ef0*/  IMAD.U32 R3, RZ, RZ, UR46 ;  /* 0x0000002eff037e24 */ /* 0x001fe4000f8e00ff */
[----:B------:R-:W-:-:S03]  /*1f00*/  IMAD.U32 R0, RZ, RZ, UR47 ;  /* 0x0000002fff007e24 */ /* 0x000fc6000f8e00ff */
[----:B------:R-:W-:Y:S02]  /*1f10*/  LEA R3, R3, UR45, 0x3 ;  /* 0x0000002d03037c11 */ /* 0x000fe4000f8e18ff */
[----:B------:R-:W-:-:S04]  /*1f20*/  SHF.L.U32 R0, R0, 0x1f, RZ ;  /* 0x0000001f00007819 */ /* 0x000fc800000006ff */
[----:B------:R0:W1:Y:S01]  /*1f30*/  SYNCS.PHASECHK.TRANS64.TRYWAIT P1, [R3+URZ+0x13230], R0 ;  /* 0x01323000030075a7 */ /* 0x000062000802017f */
[----:B------:R-:W-:Y:S05]  /*1f40*/  @!P0 BRA `(.L_x_850) ;  /* 0x0000000000048947 */ /* 0x000fea0003800000 */
[----:B------:R-:W-:Y:S01]  /*1f50*/  BPT.TRAP 0x1 ;  /* 0x000000040000795c */ /* 0x000fe20000300000 */
.L_x_850:
[----:B-1----:R-:W-:Y:S05]  /*1f60*/  @P1 BRA `(.L_x_851) ;  /* 0x0000000000081947 */ /* 0x002fea0003800000 */
[----:B------:R-:W1:Y:S02]  /*1f70*/  SYNCS.PHASECHK.TRANS64.TRYWAIT P1, [R3+URZ+0x13230], R0 ;  /* 0x01323000030075a7 */ /* 0x000e64000802017f */
[----:B-1----:R-:W-:Y:S05]  /*1f80*/  @!P1 BRA `(.L_x_852) ;  /* 0x0000017000c89947 */ /* 0x002fea0003800000 */
.L_x_851:
[----:B------:R-:W2:Y:S01]  /*1f90*/  S2R R4, SR_TID.X ;  /* 0x0000000000047919 */ /* 0x000ea20000002100 */
[----:B------:R-:W-:Y:S01]  /*1fa0*/  UIADD3 UR4, UR45, 0xe000, URZ ;  /* 0x0000e0002d047890 */ /* 0x000fe2000fffe03f */
[----:B------:R-:W-:-:S03]  /*1fb0*/  LOP3.LUT R2, R2, 0xfffffff7, RZ, 0xc0, !PT ;  /* 0xfffffff702027812 */ /* 0x000fc600078ec0ff */
[----:B------:R-:W-:-:S04]  /*1fc0*/  USHF.R.U32.HI UR4, URZ, 0x4, UR4 ;  /* 0x000000043f047899 */ /* 0x000fc80008011604 */
[----:B------:R-:W-:-:S06]  /*1fd0*/  ULOP3.LUT UR4, UR4, 0x3fff, URZ, 0xc0, !UPT ;  /* 0x00003fff04047892 */ /* 0x000fcc000f8ec03f */
[----:B------:R-:W-:Y:S01]  /*1fe0*/  IMAD.U32 R157, RZ, RZ, UR4 ;  /* 0x00000004ff9d7e24 */ /* 0x000fe2000f8e00ff */
[----:B------:R-:W-:Y:S05]  /*1ff0*/  WARPSYNC.ALL ;  /* 0x0000000000007948 */ /* 0x000fea0003800000 */
[----:B------:R-:W-:Y:S02]  /*2000*/  LOP3.LUT R157, R157, 0x10000, RZ, 0xfc, !PT ;  /* 0x000100009d9d7812 */ /* 0x000fe400078efcff */
[----:B--2---:R-:W-:-:S13]  /*2010*/  LOP3.LUT P3, RZ, R4, 0x7f, RZ, 0xc0, !PT ;  /* 0x0000007f04ff7812 */ /* 0x004fda000786c0ff */
[----:B------:R-:W-:Y:S02]  /*2020*/  @P3 LOP3.LUT R2, R2, 0x8, RZ, 0xfc, !PT ;  /* 0x0000000802023812 */ /* 0x000fe400078efcff */
[----:B------:R-:W-:Y:S01]  /*2030*/  R2UR UR12, R157 ;  /* 0x000000009d0c72ca */ /* 0x000fe200000e0000 */
[----:B------:R-:W-:Y:S01]  /*2040*/  ULOP3.LUT UR51, UR51, 0x10000, URZ, 0xfc, !UPT ;  /* 0x0001000033337892 */ /* 0x000fe2000f8efc3f */
[----:B------:R-:W-:Y:S01]  /*2050*/  WARPGROUP.ARRIVE ;  /* 0x00000000000079c5 */ /* 0x000fe20000000000 */
[----:B------:R-:W-:Y:S01]  /*2060*/  UMOV UR9, 0x80000020 ;  /* 0x8000002000097882 */ /* 0x000fe20000000000 */
[----:B------:R-:W-:Y:S01]  /*2070*/  UMOV UR11, 0x80000020 ;  /* 0x80000020000b7882 */ /* 0x000fe20000000000 */
[----:B01----:R-:W2:Y:S01]  /*2080*/  LDL R0, [R1] ;  /* 0x0000000001007983 */ /* 0x003ea20000100800 */
[----:B------:R-:W-:Y:S01]  /*2090*/  UMOV UR7, 0x80000020 ;  /* 0x8000002000077882 */ /* 0x000fe20000000000 */
[----:B------:R-:W-:Y:S01]  /*20a0*/  ULDC UR13, c[0x0][0x448] ;  /* 0x00011200000d7ab9 */ /* 0x000fe20000000800 */
[----:B------:R-:W-:Y:S01]  /*20b0*/  UMOV UR8, UR51 ;  /* 0x0000003300087c82 */ /* 0x000fe20008000000 */
[----:B------:R-:W-:Y:S01]  /*20c0*/  UISETP.NE.AND UP0, UPT, UR13, 0x1, UPT ;  /* 0x000000010d00788c */ /* 0x000fe2000bf05270 */
[----:B------:R-:W-:-:S03]  /*20d0*/  ULDC UR21, c[0x0][0x9dc] ;  /* 0x0002770000157ab9 */ /* 0x000fc60000000800 */
[----:B------:R-:W-:Y:S02]  /*20e0*/  UIMAD UR12, UR46, 0x280, UR12 ;  /* 0x000002802e0c78a4 */ /* 0x000fe4000f8e020c */
[----:B------:R-:W-:Y:S02]  /*20f0*/  PLOP3.LUT P1, PT, PT, PT, UP0, 0x80, 0x0 ;  /* 0x000000000000781c */ /* 0x000fe40003f2f008 */
[----:B------:R-:W-:Y:S01]  /*2100*/  UIADD3 UR4, UR12, 0x80, URZ ;  /* 0x000000800c047890 */ /* 0x000fe2000fffe03f */
[----:B------:R-:W-:Y:S01]  /*2110*/  PLOP3.LUT P2, PT, PT, PT, UP0, 0x80, 0x0 ;  /* 0x000000000000781c */ /* 0x000fe20003f4f008 */
[----:B------:R-:W-:Y:S02]  /*2120*/  UIADD3 UR5, UR12, 0x100, URZ ;  /* 0x000001000c057890 */ /* 0x000fe4000fffe03f */
[----:B------:R-:W-:Y:S01]  /*2130*/  UMOV UR10, UR12 ;  /* 0x0000000c000a7c82 */ /* 0x000fe20008000000 */
[----:B------:R-:W-:Y:S01]  /*2140*/  UIADD3 UR6, UR12, 0x2, URZ ;  /* 0x000000020c067890 */ /* 0x000fe2000fffe03f */
[----:B------:R-:W-:Y:S01]  /*2150*/  QGMMA.64x32x32.F32.E4M3.E4M3 R88, gdesc[UR8], RZ, !UPT, gsb0 ;  /* 0x00600000085879f3 */ /* 0x000fe2000c0008ff */
[----:B------:R-:W-:Y:S01]  /*2160*/  UMOV UR10, UR4 ;  /* 0x00000004000a7c82 */ /* 0x000fe20008000000 */
[----:B------:R-:W-:Y:S01]  /*2170*/  UMOV UR11, 0x80000020 ;  /* 0x80000020000b7882 */ /* 0x000fe20000000000 */
[----:B------:R-:W-:Y:S01]  /*2180*/  UIADD3 UR4, UR12, 0x180, URZ ;  /* 0x000001800c047890 */ /* 0x000fe2000fffe03f */
[----:B------:R-:W-:-:S02]  /*2190*/  WARPGROUP.DEPBAR.LE gsb0, 0x0 ;  /* 0x00008000000079c5 */ /* 0x000fc40000010000 */
[----:B------:R-:W-:-:S06]  /*21a0*/  WARPGROUP.ARRIVE ;  /* 0x00000000000079c5 */ /* 0x000fcc0000000000 */
[----:B------:R-:W-:Y:S01]  /*21b0*/  QGMMA.64x32x32.F32.E4M3.E4M3 R72, gdesc[UR8], RZ, !UPT, gsb0 ;  /* 0x00600000084879f3 */ /* 0x000fe2000c0008ff */
[----:B------:R-:W-:Y:S01]  /*21c0*/  UMOV UR10, UR5 ;  /* 0x00000005000a7c82 */ /* 0x000fe20008000000 */
[----:B------:R-:W-:Y:S01]  /*21d0*/  UMOV UR11, 0x80000020 ;  /* 0x80000020000b7882 */ /* 0x000fe20000000000 */
[----:B------:R-:W-:Y:S01]  /*21e0*/  UIADD3 UR5, UR12, 0x200, URZ ;  /* 0x000002000c057890 */ /* 0x000fe2000fffe03f */
        /* <DEDUP_REMOVED lines=15> */
[----:B------:R-:W-:Y:S02]  /*22e0*/  UIADD3 UR10, UR12, 0x82, URZ ;  /* 0x000000820c0a7890 */ /* 0x000fe4000fffe03f */
[----:B------:R-:W-:Y:S01]  /*22f0*/  UIADD3 UR11, UR12, 0x102, URZ ;  /* 0x000001020c0b7890 */ /* 0x000fe2000fffe03f */
[----:B--2---:R-:W-:-:S04]  /*2300*/  VIADD R0, R0, UR39 ;  /* 0x0000002700007c36 */ /* 0x004fc80008000000 */
[----:B------:R-:W-:Y:S01]  /*2310*/  IMAD.MOV.U32 R4, RZ, RZ, R0 ;  /* 0x000000ffff047224 */ /* 0x000fe200078e0000 */
[----:B------:R-:W-:Y:S02]  /*2320*/  WARPGROUP.DEPBAR.LE gsb0, 0x0 ;  /* 0x00008000000079c5 */ /* 0x000fe40000010000 */
[----:B------:R-:W-:-:S06]  /*2330*/  WARPGROUP.ARRIVE ;  /* 0x00000000000079c5 */ /* 0x000fcc0000000000 */
[----:B------:R-:W-:Y:S01]  /*2340*/  QGMMA.64x32x32.F32.E4M3.E4M3 R88, gdesc[UR4], R88, gsb0 ;  /* 0x00600000045879f3 */ /* 0x000fe20008000858 */
[----:B------:R-:W-:Y:S01]  /*2350*/  UMOV UR6, UR10 ;  /* 0x0000000a00067c82 */ /* 0x000fe20008000000 */
[----:B------:R-:W-:Y:S01]  /*2360*/  UMOV UR7, 0x80000020 ;  /* 0x8000002000077882 */ /* 0x000fe20000000000 */
[----:B------:R-:W-:Y:S02]  /*2370*/  UIADD3 UR10, UR12, 0x182, URZ ;  /* 0x000001820c0a7890 */ /* 0x000fe4000fffe03f */
[----:B------:R-:W-:Y:S01]  /*2380*/  UIADD3 UR12, UR12, 0x202, URZ ;  /* 0x000002020c0c7890 */ /* 0x000fe2000fffe03f */
[----:B------:R-:W-:Y:S02]  /*2390*/  WARPGROUP.DEPBAR.LE gsb0, 0x0 ;  /* 0x00008000000079c5 */ /* 0x000fe40000010000 */
[----:B------:R-:W-:-:S06]  /*23a0*/  WARPGROUP.ARRIVE ;  /* 0x00000000000079c5 */ /* 0x000fcc0000000000 */
[----:B------:R-:W-:Y:S01]  /*23b0*/  QGMMA.64x32x32.F32.E4M3.E4M3 R72, gdesc[UR4], R72, gsb0 ;  /* 0x00600000044879f3 */ /* 0x000fe20008000848 */
[----:B------:R-:W-:Y:S01]  /*23c0*/  UMOV UR6, UR11 ;  /* 0x0000000b00067c82 */ /* 0x000fe20008000000 */
[----:B------:R-:W-:Y:S01]  /*23d0*/  UMOV UR7, 0x80000020 ;  /* 0x8000002000077882 */ /* 0x000fe20000000000 */
[----:B------:R-:W-:Y:S02]  /*23e0*/  WARPGROUP.DEPBAR.LE gsb0, 0x0 ;  /* 0x00008000000079c5 */ /* 0x000fe40000010000 */
[----:B------:R-:W-:-:S06]  /*23f0*/  WARPGROUP.ARRIVE ;  /* 0x00000000000079c5 */ /* 0x000fcc0000000000 */
[----:B------:R-:W-:Y:S01]  /*2400*/  QGMMA.64x32x32.F32.E4M3.E4M3 R56, gdesc[UR4], R56, gsb0 ;  /* 0x00600000043879f3 */ /* 0x000fe20008000838 */
[----:B------:R-:W-:Y:S01]  /*2410*/  UMOV UR6, UR10 ;  /* 0x0000000a00067c82 */ /* 0x000fe20008000000 */
[----:B------:R-:W-:Y:S01]  /*2420*/  UMOV UR7, 0x80000020 ;  /* 0x8000002000077882 */ /* 0x000fe20000000000 */
[----:B------:R-:W-:Y:S01]  /*2430*/  ULOP3.LUT UR10, URZ, UR21, URZ, 0x33, !UPT ;  /* 0x000000153f0a7292 */ /* 0x000fe2000f8e333f */
        /* <DEDUP_REMOVED lines=8> */
[----:B------:R-:W-:Y:S02]  /*24c0*/  @UP0 ULDC UR6, c[0x0][0x44c] ;  /* 0x0001130000060ab9 */ /* 0x000fe40000000800 */
[----:B------:R-:W-:Y:S01]  /*24d0*/  @P1 IMAD.HI.U32 R5, R0, UR6, RZ ;  /* 0x0000000600051c27 */ /* 0x000fe2000f8e00ff */
[----:B------:R-:W-:-:S03]  /*24e0*/  @UP0 ULDC UR6, c[0x0][0x450] ;  /* 0x0001140000060ab9 */ /* 0x000fc60000000800 */
[----:B------:R-:W-:Y:S01]  /*24f0*/  @!P3 VIADD R0, R3, 0x13240 ;  /* 0x000132400300b836 */ /* 0x000fe20000000000 */
[----:B------:R-:W-:Y:S01]  /*2500*/  @P2 SHF.R.U32.HI R4, RZ, UR6, R5 ;  /* 0x00000006ff042c19 */ /* 0x000fe20008011605 */
[----:B------:R-:W-:Y:S01]  /*2510*/  IMAD.MOV.U32 R5, RZ, RZ, -0xa0 ;  /* 0xffffff60ff057424 */ /* 0x000fe200078e00ff */
[----:B------:R-:W-:Y:S01]  /*2520*/  ULDC.64 UR6, c[0x0][0x9e0] ;  /* 0x0002780000067ab9 */ /* 0x000fe20000000a00 */
[C---:B------:R-:W-:Y:S01]  /*2530*/  IMAD R3, R22.reuse, -0xa0, R17 ;  /* 0xffffff6016037824 */ /* 0x040fe200078e0211 */
[----:B------:R-:W-:Y:S01]  /*2540*/  UISETP.GE.AND UP1, UPT, UR7, 0x1, UPT ;  /* 0x000000010700788c */ /* 0x000fe2000bf26270 */
[----:B------:R-:W0:Y:S01]  /*2550*/  SHFL.IDX PT, R10, R4, RZ, 0x1c1f ;  /* 0x001c1fff040a7589 */ /* 0x000e2200000e0000 */
[----:B------:R-:W-:Y:S01]  /*2560*/  IMAD R5, R22, R5, 0xa1 ;  /* 0x000000a116057424 */ /* 0x000fe200078e0205 */
[----:B------:R-:W-:Y:S02]  /*2570*/  @!P3 PRMT R0, RZ, 0x654, R0 ;  /* 0x00000654ff00b816 */ /* 0x000fe40000000000 */
[----:B------:R-:W-:Y:S01]  /*2580*/  IADD3 R6, -R156, 0xa0, R3 ;  /* 0x000000a09c067810 */ /* 0x000fe20007ffe103 */
[----:B------:R-:W-:Y:S01]  /*2590*/  VIADD R11, R5, 0xffffffff ;  /* 0xffffffff050b7836 */ /* 0x000fe20000000000 */
[----:B------:R-:W-:-:S02]  /*25a0*/  PLOP3.LUT P1, PT, PT, PT, UP1, 0x40, 0x0 ;  /* 0x000000000000781c */ /* 0x000fc40003f2e818 */
[--C-:B------:R-:W-:Y:S01]  /*25b0*/  IADD3 R7, R17, R5, -R156.reuse ;  /* 0x0000000511077210 */ /* 0x100fe20007ffe89c */
[----:B------:R-:W-:-:S04]  /*25c0*/  IMAD.IADD R8, R11, 0x1, -R156 ;  /* 0x000000010b087824 */ /* 0x000fc800078e0a9c */
[----:B------:R-:W-:-:S04]  /*25d0*/  IMAD.IADD R7, R7, 0x1, -R18 ;  /* 0x0000000107077824 */ /* 0x000fc800078e0a12 */
[C---:B------:R-:W-:Y:S02]  /*25e0*/  VIADD R9, R7.reuse, UR6 ;  /* 0x0000000607097c36 */ /* 0x040fe40008000000 */
[----:B------:R-:W-:-:S04]  /*25f0*/  VIADD R7, R7, UR10 ;  /* 0x0000000a07077c36 */ /* 0x000fc80008000000 */
[----:B0-----:R-:W-:Y:S01]  /*2600*/  IMAD.IADD R3, R7, 0x1, R10 ;  /* 0x0000000107037824 */ /* 0x001fe200078e020a */
[----:B------:R-:W-:Y:S02]  /*2610*/  WARPGROUP.DEPBAR.LE gsb0, 0x0 ;  /* 0x00008000000079c5 */ /* 0x000fe40000010000 */
[----:B------:R0:W-:Y:S02]  /*2620*/  @!P3 SYNCS.ARRIVE.TRANS64.RED.A1T0 RZ, [R0+URZ], RZ ;  /* 0x000000ff00ffb9a7 */ /* 0x0001e4000810043f */
[----:B0-----:R-:W-:Y:S01]  /*2630*/  VIADDMNMX R0, R10, R9, R6, PT ;  /* 0x000000090a007246 */ /* 0x001fe20003800106 */
[----:B------:R-:W-:Y:S06]  /*2640*/  @P1 BRA `(.L_x_853) ;  /* 0x0000000000541947 */ /* 0x000fec0003800000 */
[----:B------:R-:W-:Y:S01]  /*2650*/  IADD3 R5, -R18, R17, R10 ;  /* 0x0000001112057210 */ /* 0x000fe20007ffe10a */
        /* <DEDUP_REMOVED lines=11> */
.L_x_855:
[----:B------:R-:W-:-:S06]  /*2710*/  UISETP.NE.AND UP2, UPT, UR7, 0x1, UPT ;  /* 0x000000010700788c */ /* 0x000fcc000bf45270 */
[----:B------:R-:W-:-:S05]  /*2720*/  PLOP3.LUT P1, PT, PT, PT, UP2, 0x80, 0x0 ;  /* 0x000000000000781c */ /* 0x000fca0003f2f028 */
[----:B------:R-:W-:-:S08]  /*2730*/  @UP2 ULDC.64 UR10, c[0x0][0x9e8] ;  /* 0x00027a00000a2ab9 */ /* 0x000fd00000000a00 */
[----:B------:R-:W-:-:S05]  /*2740*/  @P1 IMAD.HI.U32 R10, R5, UR10, RZ ;  /* 0x0000000a050a1c27 */ /* 0x000fca000f8e00ff */
[----:B------:R-:W-:-:S07]  /*2750*/  @P1 SHF.R.U32.HI R5, RZ, UR11, R10 ;  /* 0x0000000bff051c19 */ /* 0x000fce000801160a */
.L_x_856:
[----:B------:R-:W-:Y:S05]  /*2760*/  BSYNC B0 ;  /* 0x0000000000007941 */ /* 0x000fea0003800000 */
.L_x_854:
[----:B------:R-:W-:-:S05]  /*2770*/  IMAD R5, R5, UR7, R8 ;  /* 0x0000000705057c24 */ /* 0x000fca000f8e0208 */
[----:B------:R-:W-:Y:S02]  /*2780*/  VIMNMX R3, R3, R5, !PT ;  /* 0x0000000503037248 */ /* 0x000fe40007fe0100 */
[----:B------:R-:W-:-:S07]  /*2790*/  VIADDMNMX R0, R5, UR7, R0, PT ;  /* 0x0000000705007c46 */ /* 0x000fce000b800100 */
.L_x_853:
[C---:B------:R-:W-:Y:S02]  /*27a0*/  ISETP.GE.AND P1, PT, R11.reuse, 0x2, PT ;  /* 0x000000020b00780c */ /* 0x040fe40003f26270 */
[C---:B------:R-:W-:Y:S02]  /*27b0*/  ISETP.GE.AND P2, PT, R11.reuse, 0x9, PT ;  /* 0x000000090b00780c */ /* 0x040fe40003f46270 */
[----:B------:R-:W-:Y:S02]  /*27c0*/  LOP3.LUT R16, R16, 0xefffffff, RZ, 0xc0, !PT ;  /* 0xefffffff10107812 */ /* 0x000fe400078ec0ff */
[C---:B------:R-:W-:Y:S02]  /*27d0*/  ISETP.GE.AND P3, PT, R11.reuse, 0xa, PT ;  /* 0x0000000a0b00780c */ /* 0x040fe40003f66270 */
[----:B------:R-:W-:Y:S02]  /*27e0*/  LOP3.LUT R2, R2, 0xfffffffb, RZ, 0xc0, !PT ;  /* 0xfffffffb02027812 */ /* 0x000fe400078ec0ff */
[----:B------:R-:W-:-:S03]  /*27f0*/  ISETP.GE.AND P4, PT, R11, 0x31, PT ;  /* 0x000000310b00780c */ /* 0x000fc60003f86270 */
[----:B------:R-:W-:Y:S02]  /*2800*/  @P1 LOP3.LUT R16, R16, 0x10000000, RZ, 0xfc, !PT ;  /* 0x1000000010101812 */ /* 0x000fe400078efcff */
[C---:B------:R-:W-:Y:S02]  /*2810*/  ISETP.GT.AND P1, PT, R3.reuse, 0x1, !P1 ;  /* 0x000000010300780c */ /* 0x040fe40004f24270 */
[----:B------:R-:W-:Y:S02]  /*2820*/  LOP3.LUT R16, R16, 0xdfffffff, RZ, 0xc0, !PT ;  /* 0xdfffffff10107812 */ /* 0x000fe400078ec0ff */
[----:B------:R-:W-:Y:S02]  /*2830*/  ISETP.LT.OR P1, PT, R0, 0x2, P1 ;  /* 0x000000020000780c */ /* 0x000fe40000f21670 */
[----:B------:R-:W-:Y:S02]  /*2840*/  @P2 LOP3.LUT R16, R16, 0x20000000, RZ, 0xfc, !PT ;  /* 0x2000000010102812 */ /* 0x000fe400078efcff */
[----:B------:R-:W-:-:S02]  /*2850*/  ISETP.GT.AND P2, PT, R3, 0x8, !P2 ;  /* 0x000000080300780c */ /* 0x000fc40005744270 */
[----:B------:R-:W-:Y:S02]  /*2860*/  FSEL R89, R89, -INF , !P1 ;  /* 0xff80000059597808 */ /* 0x000fe40004800000 */
[----:B------:R-:W-:Y:S02]  /*2870*/  LOP3.LUT R16, R16, 0xbfffffff, RZ, 0xc0, !PT ;  /* 0xbfffffff10107812 */ /* 0x000fe400078ec0ff */
[----:B------:R-:W-:Y:S02]  /*2880*/  ISETP.GT.AND P1, PT, R3, 0x9, !P3 ;  /* 0x000000090300780c */ /* 0x000fe40005f24270 */
[----:B------:R-:W-:Y:S02]  /*2890*/  ISETP.LT.OR P2, PT, R0, 0x9, P2 ;  /* 0x000000090000780c */ /* 0x000fe40001741670 */
[----:B------:R-:W-:Y:S02]  /*28a0*/  @P3 LOP3.LUT R16, R16, 0x40000000, RZ, 0xfc, !PT ;  /* 0x4000000010103812 */ /* 0x000fe400078efcff */
[----:B------:R-:W-:-:S02]  /*28b0*/  ISETP.LT.OR P1, PT, R0, 0xa, P1 ;  /* 0x0000000a0000780c */ /* 0x000fc40000f21670 */
[----:B------:R-:W-:Y:S02]  /*28c0*/  FSEL R92, R92, -INF , !P2 ;  /* 0xff8000005c5c7808 */ /* 0x000fe40005000000 */
[C---:B------:R-:W-:Y:S02]  /*28d0*/  ISETP.GE.AND P3, PT, R11.reuse, 0x11, PT ;  /* 0x000000110b00780c */ /* 0x040fe40003f66270 */
[----:B------:R-:W-:Y:S02]  /*28e0*/  ISETP.GE.AND P2, PT, R11, 0x12, PT ;  /* 0x000000120b00780c */ /* 0x000fe40003f46270 */
[----:B------:R-:W-:Y:S02]  /*28f0*/  FSEL R93, R93, -INF , !P1 ;  /* 0xff8000005d5d7808 */ /* 0x000fe40004800000 */
[----:B------:R-:W-:Y:S02]  /*2900*/  ISETP.GT.AND P1, PT, R3, 0x10, !P3 ;  /* 0x000000100300780c */ /* 0x000fe40005f24270 */
[----:B------:R-:W-:-:S02]  /*2910*/  LOP3.LUT R16, R16, 0x7fffffff, RZ, 0xc0, !PT ;  /* 0x7fffffff10107812 */ /* 0x000fc400078ec0ff */
[----:B------:R-:W-:-:S03]  /*2920*/  ISETP.LT.OR P1, PT, R0, 0x11, P1 ;  /* 0x000000110000780c */ /* 0x000fc60000f21670 */
[----:B------:R-:W-:Y:S02]  /*2930*/  @P3 LOP3.LUT R16, R16, 0x80000000, RZ, 0xfc, !PT ;  /* 0x8000000010103812 */ /* 0x000fe400078efcff */
[----:B------:R-:W-:Y:S02]  /*2940*/  FSEL R96, R96, -INF , !P1 ;  /* 0xff80000060607808 */ /* 0x000fe40004800000 */
[----:B------:R-:W-:Y:S02]  /*2950*/  @P2 LOP3.LUT R2, R2, 0x4, RZ, 0xfc, !PT ;  /* 0x0000000402022812 */ /* 0x000fe400078efcff */
[----:B------:R-:W-:Y:S02]  /*2960*/  ISETP.GT.AND P1, PT, R3, 0x11, !P2 ;  /* 0x000000110300780c */ /* 0x000fe40005724270 */
[----:B------:R-:W-:Y:S02]  /*2970*/  ISETP.GE.AND P2, PT, R11, 0x19, PT ;  /* 0x000000190b00780c */ /* 0x000fe40003f46270 */
[----:B------:R-:W-:-:S02]  /*2980*/  ISETP.LT.OR P1, PT, R0, 0x12, P1 ;  /* 0x000000120000780c */ /* 0x000fc40000f21670 */
[----:B------:R-:W-:Y:S02]  /*2990*/  LOP3.LUT R2, R2, 0xfffffffd, RZ, 0xc0, !PT ;  /* 0xfffffffd02027812 */ /* 0x000fe400078ec0ff */
[----:B------:R-:W-:Y:S02]  /*29a0*/  FSEL R97, R97, -INF , !P1 ;  /* 0xff80000061617808 */ /* 0x000fe40004800000 */
[----:B------:R-:W-:Y:S02]  /*29b0*/  ISETP.GT.AND P1, PT, R3, 0x18, !P2 ;  /* 0x000000180300780c */ /* 0x000fe40005724270 */
[----:B------:R-:W-:Y:S02]  /*29c0*/  ISETP.GE.AND P3, PT, R11, 0x22, PT ;  /* 0x000000220b00780c */ /* 0x000fe40003f66270 */
[----:B------:R-:W-:Y:S02]  /*29d0*/  ISETP.LT.OR P1, PT, R0, 0x19, P1 ;  /* 0x000000190000780c */ /* 0x000fe40000f21670 */
[----:B------:R-:W-:-:S02]  /*29e0*/  @P2 LOP3.LUT R2, R2, 0x2, RZ, 0xfc, !PT ;  /* 0x0000000202022812 */ /* 0x000fc400078efcff */
[----:B------:R-:W-:Y:S02]  /*29f0*/  ISETP.GE.AND P2, PT, R11, 0x1a, PT ;  /* 0x0000001a0b00780c */ /* 0x000fe40003f46270 */
[----:B------:R-:W-:Y:S02]  /*2a00*/  FSEL R100, R100, -INF , !P1 ;  /* 0xff80000064647808 */ /* 0x000fe40004800000 */
[----:B------:R-:W-:Y:S02]  /*2a10*/  ISETP.GT.AND P1, PT, R3, 0x19, !P2 ;  /* 0x000000190300780c */ /* 0x000fe40005724270 */
[----:B------:R-:W-:Y:S02]  /*2a20*/  LOP3.LUT R2, R2, 0xfffffffe, RZ, 0xc0, !PT ;  /* 0xfffffffe02027812 */ /* 0x000fe400078ec0ff */
[----:B------:R-:W-:Y:S02]  /*2a30*/  ISETP.LT.OR P1, PT, R0, 0x1a, P1 ;  /* 0x0000001a0000780c */ /* 0x000fe40000f21670 */
[----:B------:R-:W-:-:S02]  /*2a40*/  LOP3.LUT R16, R16, 0xfffffffd, RZ, 0xc0, !PT ;  /* 0xfffffffd10107812 */ /* 0x000fc400078ec0ff */
[----:B------:R-:W-:Y:S02]  /*2a50*/  FSEL R101, R101, -INF , !P1 ;  /* 0xff80000065657808 */ /* 0x000fe40004800000 */
[----:B------:R-:W-:Y:S02]  /*2a60*/  ISETP.GE.AND P1, PT, R11, 0x21, PT ;  /* 0x000000210b00780c */ /* 0x000fe40003f26270 */
[----:B------:R-:W-:Y:S02]  /*2a70*/  @P2 LOP3.LUT R2, R2, 0x1, RZ, 0xfc, !PT ;  /* 0x0000000102022812 */ /* 0x000fe400078efcff */
[----:B------:R-:W-:Y:S02]  /*2a80*/  ISETP.GT.AND P2, PT, R3, 0x20, !P1 ;  /* 0x000000200300780c */ /* 0x000fe40004f44270 */
[----:B------:R-:W-:Y:S02]  /*2a90*/  @P3 LOP3.LUT R16, R16, 0x2, RZ, 0xfc, !PT ;  /* 0x0000000210103812 */ /* 0x000fe400078efcff */
[----:B------:R-:W-:-:S02]  /*2aa0*/  ISETP.LT.OR P2, PT, R0, 0x21, P2 ;  /* 0x000000210000780c */ /* 0x000fc40001741670 */
        /* <DEDUP_REMOVED lines=9> */
[----:B------:R-:W-:Y:S02]  /*2b40*/  FSEL R76, R76, -INF , !P2 ;  /* 0xff8000004c4c7808 */ /* 0x000fe40005000000 */
[----:B------:R-:W-:Y:S02]  /*2b50*/  ISETP.GE.AND P2, PT, R11, 0x2a, PT ;  /* 0x0000002a0b00780c */ /* 0x000fe40003f46270 */
[----:B------:R-:W-:Y:S02]  /*2b60*/  LOP3.LUT R16, R16, 0xffbfffff, RZ, 0xc0, !PT ;  /* 0xffbfffff10107812 */ /* 0x000fe400078ec0ff */
[----:B------:R-:W-:-:S02]  /*2b70*/  ISETP.GT.AND P3, PT, R3, 0x29, !P2 ;  /* 0x000000290300780c */ /* 0x000fc40005764270 */
[----:B------:R-:W-:Y:S02]  /*2b80*/  @P4 LOP3.LUT R16, R16, 0x400000, RZ, 0xfc, !PT ;  /* 0x0040000010104812 */ /* 0x000fe400078efcff */
[----:B------:R-:W-:Y:S02]  /*2b90*/  ISETP.LT.OR P3, PT, R0, 0x2a, P3 ;  /* 0x0000002a0000780c */ /* 0x000fe40001f61670 */
[----:B------:R-:W-:Y:S02]  /*2ba0*/  LOP3.LUT R16, R16, 0xffdfffff, RZ, 0xc0, !PT ;  /* 0xffdfffff10107812 */ /* 0x000fe400078ec0ff */
[----:B------:R-:W-:Y:S02]  /*2bb0*/  FSEL R77, R77, -INF , !P3 ;  /* 0xff8000004d4d7808 */ /* 0x000fe40005800000 */
[----:B------:R-:W-:Y:S02]  /*2bc0*/  ISETP.GT.AND P3, PT, R3, 0x30, !P4 ;  /* 0x000000300300780c */ /* 0x000fe40006764270 */
[----:B------:R-:W-:-:S02]  /*2bd0*/  ISETP.GE.AND P4, PT, R11, 0x32, PT ;  /* 0x000000320b00780c */ /* 0x000fc40003f86270 */
        /* <DEDUP_REMOVED lines=159> */
[----:B------:R-:W-:-:S04]  /*35d0*/  ISETP.GT.AND P6, PT, R3, 0x99, !P6 ;  /* 0x000000990300780c */ /* 0x000fc800077c4270 */
[----:B------:R-:W-:Y:S02]  /*35e0*/  ISETP.LT.OR P6, PT, R0, 0x9a, P6 ;  /* 0x0000009a0000780c */ /* 0x000fe400037c1670 */
[----:B------:R-:W0:Y:S02]  /*35f0*/  SHFL.IDX PT, R0, R4, 0x1, 0x1c1f ;  /* 0x003c1f0004007f89 */ /* 0x000e2400000e0000 */
[----:B------:R-:W-:Y:S02]  /*3600*/  FSEL R37, R37, -INF , !P6 ;  /* 0xff80000025257808 */ /* 0x000fe40007000000 */
[----:B------:R-:W-:Y:S02]  /*3610*/  PLOP3.LUT P6, PT, PT, PT, UP1, 0x40, 0x0 ;  /* 0x000000000000781c */ /* 0x000fe40003fce818 */
[----:B0-----:R-:W-:Y:S01]  /*3620*/  VIADDMNMX R3, R0, R9, R6, PT ;  /* 0x0000000900037246 */ /* 0x001fe20003800106 */
[----:B------:R-:W-:-:S10]  /*3630*/  IMAD.IADD R21, R7, 0x1, R0 ;  /* 0x0000000107157824 */ /* 0x000fd400078e0200 */
[----:B------:R-:W-:Y:S05]  /*3640*/  @P6 BRA `(.L_x_857) ;  /* 0x00000000005c6947 */ /* 0x000fea0003800000 */
        /* <DEDUP_REMOVED lines=13> */
.L_x_859:
[----:B------:R-:W-:-:S06]  /*3720*/  UISETP.NE.AND UP2, UPT, UR7, 0x1, UPT ;  /* 0x000000010700788c */ /* 0x000fcc000bf45270 */
[----:B------:R-:W-:-:S05]  /*3730*/  PLOP3.LUT P6, PT, PT, PT, UP2, 0x80, 0x0 ;  /* 0x000000000000781c */ /* 0x000fca0003fcf028 */
[----:B------:R-:W-:-:S08]  /*3740*/  @UP2 ULDC.64 UR10, c[0x0][0x9e8] ;  /* 0x00027a00000a2ab9 */ /* 0x000fd00000000a00 */
[----:B------:R-:W-:Y:S01]  /*3750*/  @P6 IMAD.HI.U32 R4, R0, UR10, RZ ;  /* 0x0000000a00046c27 */ /* 0x000fe2000f8e00ff */
[----:B------:R-:W-:-:S13]  /*3760*/  PLOP3.LUT P6, PT, PT, PT, UP2, 0x80, 0x0 ;  /* 0x000000000000781c */ /* 0x000fda0003fcf028 */
[----:B------:R-:W-:-:S07]  /*3770*/  @P6 SHF.R.U32.HI R0, RZ, UR11, R4 ;  /* 0x0000000bff006c19 */ /* 0x000fce0008011604 */
.L_x_860:
[----:B------:R-:W-:Y:S05]  /*3780*/  BSYNC B0 ;  /* 0x0000000000007941 */ /* 0x000fea0003800000 */
.L_x_858:
[----:B------:R-:W-:-:S05]  /*3790*/  IMAD R0, R0, UR7, R8 ;  /* 0x0000000700007c24 */ /* 0x000fca000f8e0208 */
[----:B------:R-:W-:Y:S02]  /*37a0*/  VIMNMX R21, R21, R0, !PT ;  /* 0x0000000015157248 */ /* 0x000fe40007fe0100 */
[----:B------:R-:W-:-:S07]  /*37b0*/  VIADDMNMX R3, R0, UR7, R3, PT ;  /* 0x0000000700037c46 */ /* 0x000fce000b800103 */
.L_x_857:
[C---:B------:R-:W-:Y:S01]  /*37c0*/  ISETP.GT.AND P1, PT, R21.reuse, 0x20, !P1 ;  /* 0x000000201500780c */ /* 0x040fe20004f24270 */
[----:B------:R-:W-:Y:S01]  /*37d0*/  IMAD.U32 R9, RZ, RZ, UR40 ;  /* 0x00000028ff097e24 */ /* 0x000fe2000f8e00ff */
[----:B------:R-:W-:Y:S01]  /*37e0*/  ISETP.GT.AND P2, PT, R21, 0x29, !P2 ;  /* 0x000000291500780c */ /* 0x000fe20005744270 */
[----:B------:R-:W-:Y:S01]  /*37f0*/  @UP0 ULDC UR10, c[0x0][0x44c] ;  /* 0x00011300000a0ab9 */ /* 0x000fe20000000800 */
[C---:B------:R-:W-:Y:S01]  /*3800*/  ISETP.LT.OR P1, PT, R3.reuse, 0x21, P1 ;  /* 0x000000210300780c */ /* 0x040fe20000f21670 */
[----:B------:R-:W-:Y:S01]  /*3810*/  UIMAD.WIDE.U32 UR10, UR39, UR10, URZ ;  /* 0x0000000a270a72a5 */ /* 0x000fe2000f8e003f */
[----:B------:R-:W-:Y:S01]  /*3820*/  ISETP.LT.OR P2, PT, R3, 0x2a, P2 ;  /* 0x0000002a0300780c */ /* 0x000fe20001741670 */
[----:B------:R-:W-:Y:S01]  /*3830*/  @UP0 ULDC UR14, c[0x0][0x450] ;  /* 0x00011400000e0ab9 */ /* 0x000fe20000000800 */
[----:B------:R-:W-:Y:S01]  /*3840*/  FSEL R74, R74, -INF , !P1 ;  /* 0xff8000004a4a7808 */ /* 0x000fe20004800000 */
[----:B------:R-:W-:Y:S01]  /*3850*/  UMOV UR12, UR39 ;  /* 0x00000027000c7c82 */ /* 0x000fe20008000000 */
[----:B------:R-:W-:Y:S01]  /*3860*/  LOP3.LUT P1, RZ, R16, 0x2, RZ, 0xc0, !PT ;  /* 0x0000000210ff7812 */ /* 0x000fe2000782c0ff */
[----:B------:R-:W-:Y:S01]  /*3870*/  @UP0 USHF.R.U32.HI UR12, URZ, UR14, UR11 ;  /* 0x0000000e3f0c0299 */ /* 0x000fe2000801160b */
[----:B------:R-:W-:-:S02]  /*3880*/  FSEL R79, R79, -INF , !P2 ;  /* 0xff8000004f4f7808 */ /* 0x000fc40005000000 */
[----:B------:R-:W-:Y:S02]  /*3890*/  ISETP.GT.AND P1, PT, R21, 0x21, !P1 ;  /* 0x000000211500780c */ /* 0x000fe40004f24270 */
[C---:B------:R-:W-:Y:S02]  /*38a0*/  LOP3.LUT P2, RZ, R16.reuse, 0x10000, RZ, 0xc0, !PT ;  /* 0x0001000010ff7812 */ /* 0x040fe4000784c0ff */
[----:B------:R-:W-:Y:S02]  /*38b0*/  ISETP.LT.OR P1, PT, R3, 0x22, P1 ;  /* 0x000000220300780c */ /* 0x000fe40000f21670 */
[C---:B------:R-:W-:Y:S02]  /*38c0*/  LOP3.LUT P6, RZ, R16.reuse, 0x8000, RZ, 0xc0, !PT ;  /* 0x0000800010ff7812 */ /* 0x040fe400078cc0ff */
        /* <DEDUP_REMOVED lines=50> */
[----:B------:R-:W-:Y:S02]  /*3bf0*/  ISETP.GT.AND P1, PT, R21, 0x48, !P2 ;  /* 0x000000481500780c */ /* 0x000fe40005724270 */
[----:B------:R-:W-:Y:S02]  /*3c00*/  LOP3.LUT P2, RZ, R16, 0x20, RZ, 0xc0, !PT ;  /* 0x0000002010ff7812 */ /* 0x000fe4000784c0ff */
[----:B------:R-:W-:Y:S02]  /*3c10*/  ISETP.LT.OR P1, PT, R3, 0x49, P1 ;  /* 0x000000490300780c */ /* 0x000fe40000f21670 */
[----:B------:R-:W-:Y:S02]  /*3c20*/  FMNMX.FTZ R0, R68, R7, !PT ;  /* 0x0000000744007209 */ /* 0x000fe40007810000 */
[----:B------:R-:W-:Y:S02]  /*3c30*/  FSEL R62, R62, -INF , !P1 ;  /* 0xff8000003e3e7808 */ /* 0x000fe40004800000 */
[----:B------:R-:W-:-:S02]  /*3c40*/  ISETP.GT.AND P1, PT, R21, 0x49, !P6 ;  /* 0x000000491500780c */ /* 0x000fc40007724270 */
[C---:B------:R-:W-:Y:S02]  /*3c50*/  LOP3.LUT P6, RZ, R16.reuse, 0x10, RZ, 0xc0, !PT ;  /* 0x0000001010ff7812 */ /* 0x040fe400078cc0ff */
        /* <DEDUP_REMOVED lines=41> */
[----:B------:R-:W-:Y:S01]  /*3ef0*/  ISETP.GT.AND P3, PT, R21, 0x90, !P3 ;  /* 0x000000901500780c */ /* 0x000fe20005f64270 */
[----:B------:R-:W0:Y:S01]  /*3f00*/  SHFL.BFLY PT, R7, R0, 0x2, 0x1f ;  /* 0x0c401f0000077f89 */ /* 0x000e2200000e0000 */
[----:B------:R-:W-:Y:S02]  /*3f10*/  ISETP.LT.OR P1, PT, R3, 0x62, P1 ;  /* 0x000000620300780c */ /* 0x000fe40000f21670 */
[----:B------:R-:W-:Y:S02]  /*3f20*/  ISETP.GT.AND P4, PT, R21, 0x91, !P4 ;  /* 0x000000911500780c */ /* 0x000fe40006784270 */
[----:B------:R-:W-:Y:S02]  /*3f30*/  FSEL R43, R43, -INF , !P1 ;  /* 0xff8000002b2b7808 */ /* 0x000fe40004800000 */
[----:B------:R-:W-:Y:S02]  /*3f40*/  LOP3.LUT P1, RZ, R16, 0x100, RZ, 0xc0, !PT ;  /* 0x0000010010ff7812 */ /* 0x000fe4000782c0ff */
[----:B------:R-:W-:-:S02]  /*3f50*/  ISETP.LT.OR P3, PT, R3, 0x91, P3 ;  /* 0x000000910300780c */ /* 0x000fc40001f61670 */
[C---:B------:R-:W-:Y:S02]  /*3f60*/  ISETP.GT.AND P1, PT, R21.reuse, 0x68, !P1 ;  /* 0x000000681500780c */ /* 0x040fe40004f24270 */
[----:B------:R-:W-:Y:S02]  /*3f70*/  ISETP.GT.AND P5, PT, R21, 0x98, !P5 ;  /* 0x000000981500780c */ /* 0x000fe40006fa4270 */
[C---:B------:R-:W-:Y:S02]  /*3f80*/  ISETP.LT.OR P1, PT, R3.reuse, 0x69, P1 ;  /* 0x000000690300780c */ /* 0x040fe40000f21670 */
[----:B------:R-:W-:Y:S02]  /*3f90*/  ISETP.LT.OR P4, PT, R3, 0x92, P4 ;  /* 0x000000920300780c */ /* 0x000fe40002781670 */
[----:B------:R-:W-:Y:S02]  /*3fa0*/  FSEL R46, R46, -INF , !P1 ;  /* 0xff8000002e2e7808 */ /* 0x000fe40004800000 */
[----:B------:R-:W-:-:S02]  /*3fb0*/  LOP3.LUT P1, RZ, R16, 0x80, RZ, 0xc0, !PT ;  /* 0x0000008010ff7812 */ /* 0x000fc4000782c0ff */
[----:B------:R-:W-:Y:S02]  /*3fc0*/  FSEL R34, R34, -INF , !P3 ;  /* 0xff80000022227808 */ /* 0x000fe40005800000 */
[----:B------:R-:W-:Y:S02]  /*3fd0*/  ISETP.GT.AND P1, PT, R21, 0x69, !P1 ;  /* 0x000000691500780c */ /* 0x000fe40004f24270 */
[----:B0-----:R-:W-:Y:S02]  /*3fe0*/  FMNMX.FTZ R7, R0, R7, !PT ;  /* 0x0000000700077209 */ /* 0x001fe40007810000 */
[C---:B------:R-:W-:Y:S02]  /*3ff0*/  ISETP.LT.OR P1, PT, R3.reuse, 0x6a, P1 ;  /* 0x0000006a0300780c */ /* 0x040fe40000f21670 */
[----:B------:R-:W-:Y:S01]  /*4000*/  ISETP.LT.OR P5, PT, R3, 0x99, P5 ;  /* 0x000000990300780c */ /* 0x000fe20002fa1670 */
[----:B------:R-:W0:Y:S01]  /*4010*/  SHFL.BFLY PT, R4, R7, 0x1, 0x1f ;  /* 0x0c201f0007047f89 */ /* 0x000e2200000e0000 */
[----:B------:R-:W-:-:S02]  /*4020*/  FSEL R47, R47, -INF , !P1 ;  /* 0xff8000002f2f7808 */ /* 0x000fc40004800000 */
[----:B------:R-:W-:Y:S02]  /*4030*/  LOP3.LUT P1, RZ, R16, 0x40, RZ, 0xc0, !PT ;  /* 0x0000004010ff7812 */ /* 0x000fe4000782c0ff */
[----:B------:R-:W-:Y:S02]  /*4040*/  FSEL R35, R35, -INF , !P4 ;  /* 0xff80000023237808 */ /* 0x000fe40006000000 */
[----:B------:R-:W-:Y:S02]  /*4050*/  ISETP.GT.AND P1, PT, R21, 0x70, !P1 ;  /* 0x000000701500780c */ /* 0x000fe40004f24270 */
[----:B------:R-:W-:Y:S02]  /*4060*/  FSEL R38, R38, -INF , !P5 ;  /* 0xff80000026267808 */ /* 0x000fe40006800000 */
[----:B------:R-:W-:Y:S02]  /*4070*/  ISETP.LT.OR P1, PT, R3, 0x71, P1 ;  /* 0x000000710300780c */ /* 0x000fe40000f21670 */
[----:B------:R-:W-:-:S02]  /*4080*/  R2UR UR13, R19 ;  /* 0x00000000130d72ca */ /* 0x000fc400000e0000 */
[----:B------:R-:W-:Y:S02]  /*4090*/  FSEL R50, R50, -INF , !P1 ;  /* 0xff80000032327808 */ /* 0x000fe40004800000 */
[----:B------:R-:W-:Y:S02]  /*40a0*/  ISETP.GT.AND P1, PT, R21, 0x71, !P2 ;  /* 0x000000711500780c */ /* 0x000fe40005724270 */
[----:B------:R-:W-:Y:S02]  /*40b0*/  LOP3.LUT P2, RZ, R16, 0x2000000, RZ, 0xc0, !PT ;  /* 0x0200000010ff7812 */ /* 0x000fe4000784c0ff */
[----:B------:R-:W-:Y:S02]  /*40c0*/  ISETP.LT.OR P1, PT, R3, 0x72, P1 ;  /* 0x000000720300780c */ /* 0x000fe40000f21670 */
[----:B0-----:R-:W-:Y:S02]  /*40d0*/  FMNMX.FTZ R4, R7, R4, !PT ;  /* 0x0000000407047209 */ /* 0x001fe40007810000 */
[----:B------:R-:W-:Y:S01]  /*40e0*/  FSEL R51, R51, -INF , !P1 ;  /* 0xff80000033337808 */ /* 0x000fe20004800000 */
[----:B------:R-:W-:Y:S01]  /*40f0*/  UIADD3 UR10, UR13, UR12, URZ ;  /* 0x0000000c0d0a7290 */ /* 0x000fe2000fffe03f */
[----:B------:R-:W-:Y:S01]  /*4100*/  ISETP.GT.AND P1, PT, R21, 0x78, !P6 ;  /* 0x000000781500780c */ /* 0x000fe20007724270 */
[----:B------:R-:W-:-:S01]  /*4110*/  FFMA.FTZ R88, R4, R9, -8 ;  /* 0xc100000004587423 */ /* 0x000fc20000010009 */
[----:B------:R-:W-:Y:S01]  /*4120*/  LOP3.LUT P6, RZ, R16, 0x1000000, RZ, 0xc0, !PT ;  /* 0x0100000010ff7812 */ /* 0x000fe200078cc0ff */
[----:B------:R-:W-:Y:S01]  /*4130*/  UIADD3 UR6, UR10, UR6, URZ ;  /* 0x000000060a067290 */ /* 0x000fe2000fffe03f */
        /* <DEDUP_REMOVED lines=35> */
[----:B------:R-:W-:-:S04]  /*4370*/  ISETP.GT.AND P1, PT, R21, RZ, !P1 ;  /* 0x000000ff1500720c */ /* 0x000fc80004f24270 */
[----:B------:R-:W-:-:S04]  /*4380*/  ISETP.LT.OR P1, PT, R3, 0x1, P1 ;  /* 0x000000010300780c */ /* 0x000fc80000f21670 */
[----:B------:R-:W-:Y:S02]  /*4390*/  FSEL R90, R90, -INF , !P1 ;  /* 0xff8000005a5a7808 */ /* 0x000fe40004800000 */
[----:B------:R-:W-:Y:S02]  /*43a0*/  ISETP.GT.AND P1, PT, R21, 0x80, !P2 ;  /* 0x000000801500780c */ /* 0x000fe40005724270 */
[----:B------:R-:W-:Y:S02]  /*43b0*/  FMNMX.FTZ R13, R90, R91, !PT ;  /* 0x0000005b5a0d7209 */ /* 0x000fe40007810000 */
[----:B------:R-:W-:Y:S02]  /*43c0*/  ISETP.LT.OR P1, PT, R3, 0x81, P1 ;  /* 0x000000810300780c */ /* 0x000fe40000f21670 */
[----:B------:R-:W-:Y:S02]  /*43d0*/  FMNMX.FTZ R14, R94, R13, !PT ;  /* 0x0000000d5e0e7209 */ /* 0x000fe40007810000 */
[----:B------:R-:W-:-:S02]  /*43e0*/  FSEL R26, R26, -INF , !P1 ;  /* 0xff8000001a1a7808 */ /* 0x000fc40004800000 */
[----:B------:R-:W-:Y:S02]  /*43f0*/  FMNMX.FTZ R13, R95, R14, !PT ;  /* 0x0000000e5f0d7209 */ /* 0x000fe40007810000 */
[----:B------:R-:W-:Y:S02]  /*4400*/  ISETP.GT.AND P1, PT, R21, 0x81, !P6 ;  /* 0x000000811500780c */ /* 0x000fe40007724270 */
[----:B------:R-:W-:Y:S02]  /*4410*/  FMNMX.FTZ R14, R98, R13, !PT ;  /* 0x0000000d620e7209 */ /* 0x000fe40007810000 */
[----:B------:R-:W-:Y:S02]  /*4420*/  ISETP.LT.OR P1, PT, R3, 0x82, P1 ;  /* 0x000000820300780c */ /* 0x000fe40000f21670 */
[----:B------:R-:W-:Y:S02]  /*4430*/  FMNMX.FTZ R15, R99, R14, !PT ;  /* 0x0000000e630f7209 */ /* 0x000fe40007810000 */
[----:B------:R-:W-:-:S02]  /*4440*/  FSEL R27, R27, -INF , !P1 ;  /* 0xff8000001b1b7808 */ /* 0x000fc40004800000 */
[----:B------:R-:W-:Y:S02]  /*4450*/  FMNMX.FTZ R14, R102, R15, !PT ;  /* 0x0000000f660e7209 */ /* 0x000fe40007810000 */
[----:B------:R-:W-:Y:S02]  /*4460*/  FSETP.NEU.FTZ.AND P1, PT, R4, -INF , PT ;  /* 0xff8000000400780b */ /* 0x000fe40003f3d000 */
[----:B------:R-:W-:Y:S02]  /*4470*/  FMNMX.FTZ R15, R103, R14, !PT ;  /* 0x0000000e670f7209 */ /* 0x000fe40007810000 */
[----:B------:R-:W-:Y:S02]  /*4480*/  FSEL R88, R88, RZ, P1 ;  /* 0x000000ff58587208 */ /* 0x000fe40000800000 */
[----:B------:R-:W-:Y:S02]  /*4490*/  FMNMX.FTZ R14, R74, R15, !PT ;  /* 0x0000000f4a0e7209 */ /* 0x000fe40007810000 */
[----:B------:R-:W-:Y:S01]  /*44a0*/  LOP3.LUT P6, RZ, R16, 0x4000000, RZ, 0xc0, !PT ;  /* 0x0400000010ff7812 */ /* 0x000fe200078cc0ff */
[--C-:B------:R-:W-:Y:S01]  /*44b0*/  FFMA.FTZ R73, R73, UR40, -R88.reuse ;  /* 0x0000002849497c23 */ /* 0x100fe20008010858 */
[----:B------:R-:W-:Y:S01]  /*44c0*/  FMNMX.FTZ R15, R75, R14, !PT ;  /* 0x0000000e4b0f7209 */ /* 0x000fe20007810000 */
[--C-:B------:R-:W-:Y:S01]  /*44d0*/  FFMA.FTZ R12, R72, UR40, -R88.reuse ;  /* 0x00000028480c7c23 */ /* 0x100fe20008010858 */
[----:B------:R-:W-:-:S01]  /*44e0*/  FFMA.FTZ R72, R77, UR40, -R88 ;  /* 0x000000284d487c23 */ /* 0x000fc20008010858 */
[----:B------:R0:W-:Y:S01]  /*44f0*/  MUFU.EX2 R13, R73 ;  /* 0x00000049000d7308 */ /* 0x0001e20000000800 */
[----:B------:R-:W-:Y:S01]  /*4500*/  FMNMX.FTZ R20, R78, R15, !PT ;  /* 0x0000000f4e147209 */ /* 0x000fe20007810000 */
[--C-:B------:R-:W-:Y:S01]  /*4510*/  FFMA.FTZ R14, R80, UR40, -R88.reuse ;  /* 0x00000028500e7c23 */ /* 0x100fe20008010858 */
[----:B------:R-:W-:Y:S01]  /*4520*/  ISETP.GT.AND P1, PT, R21, 0x88, !P6 ;  /* 0x000000881500780c */ /* 0x000fe20007724270 */
[--C-:B------:R-:W-:Y:S01]  /*4530*/  FFMA.FTZ R80, R69, UR40, -R88.reuse ;  /* 0x0000002845507c23 */ /* 0x100fe20008010858 */
[----:B------:R-:W-:Y:S01]  /*4540*/  FMNMX.FTZ R15, R79, R20, !PT ;  /* 0x000000144f0f7209 */ /* 0x000fe20007810000 */
[--C-:B------:R-:W-:Y:S01]  /*4550*/  FFMA.FTZ R0, R5, UR40, -R88.reuse ;  /* 0x0000002805007c23 */ /* 0x100fe20008010858 */
[----:B------:R-:W-:Y:S01]  /*4560*/  ISETP.LT.OR P1, PT, R3, 0x89, P1 ;  /* 0x000000890300780c */ /* 0x000fe20000f21670 */
[--C-:B------:R-:W-:Y:S01]  /*4570*/  FFMA.FTZ R5, R89, UR40, -R88.reuse ;  /* 0x0000002859057c23 */ /* 0x100fe20008010858 */
[----:B------:R-:W-:Y:S01]  /*4580*/  FMNMX.FTZ R20, R82, R15, !PT ;  /* 0x0000000f52147209 */ /* 0x000fe20007810000 */
[--C-:B------:R-:W-:Y:S01]  /*4590*/  FFMA.FTZ R6, R92, UR40, -R88.reuse ;  /* 0x000000285c067c23 */ /* 0x100fe20008010858 */
[----:B------:R-:W-:Y:S01]  /*45a0*/  LOP3.LUT P2, RZ, R16, 0x800000, RZ, 0xc0, !PT ;  /* 0x0080000010ff7812 */ /* 0x000fe2000784c0ff */
[----:B------:R-:W-:Y:S01]  /*45b0*/  MUFU.EX2 R0, R0 ;  /* 0x0000000000007308 */ /* 0x000fe20000000800 */
[----:B0-----:R-:W-:Y:S01]  /*45c0*/  FMNMX.FTZ R73, R83, R20, !PT ;  /* 0x0000001453497209 */ /* 0x001fe20007810000 */
[--C-:B------:R-:W-:Y:S01]  /*45d0*/  FFMA.FTZ R7, R93, UR40, -R88.reuse ;  /* 0x000000285d077c23 */ /* 0x100fe20008010858 */
[----:B------:R-:W-:Y:S01]  /*45e0*/  FSEL R30, R30, -INF , !P1 ;  /* 0xff8000001e1e7808 */ /* 0x000fe20004800000 */
[--C-:B------:R-:W-:Y:S01]  /*45f0*/  FFMA.FTZ R8, R96, UR40, -R88.reuse ;  /* 0x0000002860087c23 */ /* 0x100fe20008010858 */
[----:B------:R-:W-:Y:S01]  /*4600*/  FMNMX.FTZ R20, R86, R73, !PT ;  /* 0x0000004956147209 */ /* 0x000fe20007810000 */
[--C-:B------:R-:W-:Y:S01]  /*4610*/  FFMA.FTZ R9, R97, UR40, -R88.reuse ;  /* 0x0000002861097c23 */ /* 0x100fe20008010858 */
[----:B------:R-:W-:Y:S01]  /*4620*/  ISETP.GT.AND P1, PT, R21, 0x89, !P2 ;  /* 0x000000891500780c */ /* 0x000fe20005724270 */
[----:B------:R-:W0:Y:S01]  /*4630*/  MUFU.EX2 R5, R5 ;  /* 0x0000000500057308 */ /* 0x000e220000000800 */
[----:B------:R-:W-:Y:S01]  /*4640*/  FMNMX.FTZ R77, R87, R20, !PT ;  /* 0x00000014574d7209 */ /* 0x000fe20007810000 */
[--C-:B------:R-:W-:Y:S01]  /*4650*/  FFMA.FTZ R10, R100, UR40, -R88.reuse ;  /* 0x00000028640a7c23 */ /* 0x100fe20008010858 */
[----:B------:R-:W-:Y:S01]  /*4660*/  ISETP.LT.OR P1, PT, R3, 0x8a, P1 ;  /* 0x0000008a0300780c */ /* 0x000fe20000f21670 */
[--C-:B------:R-:W-:Y:S01]  /*4670*/  FFMA.FTZ R11, R101, UR40, -R88.reuse ;  /* 0x00000028650b7c23 */ /* 0x100fe20008010858 */
[----:B------:R-:W-:Y:S01]  /*4680*/  FMNMX.FTZ R20, R58, R77, !PT ;  /* 0x0000004d3a147209 */ /* 0x000fe20007810000 */
[--C-:B------:R-:W-:Y:S01]  /*4690*/  FFMA.FTZ R81, R81, UR40, -R88.reuse ;  /* 0x0000002851517c23 */ /* 0x100fe20008010858 */
[----:B------:R-:W-:Y:S01]  /*46a0*/  FSEL R31, R31, -INF , !P1 ;  /* 0xff8000001f1f7808 */ /* 0x000fe20004800000 */
[----:B------:R-:W-:Y:S01]  /*46b0*/  MUFU.EX2 R6, R6 ;  /* 0x0000000600067308 */ /* 0x000fe20000000800 */
[----:B------:R-:W-:Y:S01]  /*46c0*/  FMNMX.FTZ R77, R59, R20, !PT ;  /* 0x000000143b4d7209 */ /* 0x000fe20007810000 */
[--C-:B------:R-:W-:Y:S01]  /*46d0*/  FFMA.FTZ R20, R56, UR40, -R88.reuse ;  /* 0x0000002838147c23 */ /* 0x100fe20008010858 */
[----:B------:R-:W-:Y:S01]  /*46e0*/  LOP3.LUT P6, RZ, R16, 0x8000000, RZ, 0xc0, !PT ;  /* 0x0800000010ff7812 */ /* 0x000fe200078cc0ff */
[--C-:B------:R-:W-:Y:S01]  /*46f0*/  FFMA.FTZ R84, R84, UR40, -R88.reuse ;  /* 0x0000002854547c23 */ /* 0x100fe20008010858 */
[----:B------:R-:W-:Y:S01]  /*4700*/  FMNMX.FTZ R56, R62, R77, !PT ;  /* 0x0000004d3e387209 */ /* 0x000fe20007810000 */
[--C-:B------:R-:W-:Y:S01]  /*4710*/  FFMA.FTZ R23, R76, UR40, -R88.reuse ;  /* 0x000000284c177c23 */ /* 0x100fe20008010858 */
[----:B------:R-:W-:Y:S01]  /*4720*/  ISETP.GT.AND P2, PT, R21, 0x99, !P6 ;  /* 0x000000991500780c */ /* 0x000fe20007744270 */
[----:B------:R-:W1:Y:S01]  /*4730*/  MUFU.EX2 R7, R7 ;  /* 0x0000000700077308 */ /* 0x000e620000000800 */
[----:B------:R-:W-:Y:S01]  /*4740*/  FMNMX.FTZ R77, R63, R56, !PT ;  /* 0x000000383f4d7209 */ /* 0x000fe20007810000 */
[----:B0-----:R-:W-:Y:S01]  /*4750*/  FADD.FTZ R93, R0, R5 ;  /* 0x00000005005d7221 */ /* 0x001fe20000010000 */
        /* <DEDUP_REMOVED lines=36> */
[----:B-1----:R-:W-:Y:S01]  /*49a0*/  F2FP.SATFINITE.E4M3.F32.PACK_AB_MERGE_C R152, R7, R6, RZ ;  /* 0x000000060798723e */ /* 0x002fe200048070ff */
[----:B------:R-:W-:Y:S01]  /*49b0*/  MUFU.EX2 R15, R81 ;  /* 0x00000051000f7308 */ /* 0x000fe20000000800 */
[----:B------:R-:W-:Y:S01]  /*49c0*/  FMNMX.FTZ R77, R51, R64, !PT ;  /* 0x00000040334d7209 */ /* 0x000fe20007810000 */
[----:B------:R-:W-:Y:S01]  /*49d0*/  FFMA.FTZ R64, R68, UR40, -R88 ;  /* 0x0000002844407c23 */ /* 0x000fe20008010858 */
[----:B------:R-:W-:-:S02]  /*49e0*/  F2FP.SATFINITE.E4M3.F32.PACK_AB_MERGE_C R152, R5, R0, R152 ;  /* 0x000000000598723e */ /* 0x000fc40004807098 */
        /* <DEDUP_REMOVED lines=13> */
[----:B------:R-:W-:-:S04]  /*4ac0*/  FMNMX.FTZ R3, R35, R68, !PT ;  /* 0x0000004423037209 */ /* 0x000fc80007810000 */
[----:B------:R-:W-:-:S03]  /*4ad0*/  FMNMX.FTZ R68, R38, R3, !PT ;  /* 0x0000000326447209 */ /* 0x000fc60007810000 */
[----:B------:R-:W0:Y:S01]  /*4ae0*/  MUFU.EX2 R72, R72 ;  /* 0x0000004800487308 */ /* 0x000e220000000800 */
[----:B------:R-:W-:-:S05]  /*4af0*/  FMNMX.FTZ R68, R39, R68, !PT ;  /* 0x0000004427447209 */ /* 0x000fca0007810000 */
[----:B------:R-:W1:Y:S02]  /*4b00*/  SHFL.BFLY PT, R3, R68, 0x2, 0x1f ;  /* 0x0c401f0044037f89 */ /* 0x000e6400000e0000 */
[----:B------:R-:W-:Y:S08]  /*4b10*/  MUFU.EX2 R14, R14 ;  /* 0x0000000e000e7308 */ /* 0x000ff00000000800 */
[----:B------:R-:W2:Y:S01]  /*4b20*/  MUFU.EX2 R76, R76 ;  /* 0x0000004c004c7308 */ /* 0x000ea20000000800 */
[----:B0-----:R-:W-:-:S04]  /*4b30*/  F2FP.SATFINITE.E4M3.F32.PACK_AB_MERGE_C R148, R72, R23, RZ ;  /* 0x000000174894723e */ /* 0x001fc800048070ff */
[----:B------:R-:W-:-:S03]  /*4b40*/  F2FP.SATFINITE.E4M3.F32.PACK_AB_MERGE_C R148, R13, R12, R148 ;  /* 0x0000000c0d94723e */ /* 0x000fc60004807094 */
[----:B------:R-:W-:Y:S01]  /*4b50*/  MUFU.EX2 R20, R20 ;  /* 0x0000001400147308 */ /* 0x000fe20000000800 */
[----:B-1----:R-:W-:-:S07]  /*4b60*/  FMNMX.FTZ R69, R68, R3, !PT ;  /* 0x0000000344457209 */ /* 0x002fce0007810000 */
[----:B------:R-:W-:Y:S01]  /*4b70*/  MUFU.EX2 R57, R57 ;  /* 0x0000003900397308 */ /* 0x000fe20000000800 */
[----:B--2---:R-:W-:Y:S01]  /*4b80*/  F2FP.SATFINITE.E4M3.F32.PACK_AB_MERGE_C R150, R76, R73, RZ ;  /* 0x000000494c96723e */ /* 0x004fe200048070ff */
[----:B------:R-:W0:Y:S03]  /*4b90*/  SHFL.BFLY PT, R68, R69, 0x1, 0x1f ;  /* 0x0c201f0045447f89 */ /* 0x000e2600000e0000 */
[----:B------:R-:W-:-:S03]  /*4ba0*/  F2FP.SATFINITE.E4M3.F32.PACK_AB_MERGE_C R150, R15, R14, R150 ;  /* 0x0000000e0f96723e */ /* 0x000fc60004807096 */
[----:B------:R-:W-:Y:S08]  /*4bb0*/  MUFU.EX2 R56, R56 ;  /* 0x0000003800387308 */ /* 0x000ff00000000800 */
[----:B------:R-:W1:Y:S08]  /*4bc0*/  MUFU.EX2 R61, R61 ;  /* 0x0000003d003d7308 */ /* 0x000e700000000800 */
[----:B------:R-:W-:Y:S01]  /*4bd0*/  MUFU.EX2 R64, R64 ;  /* 0x0000004000407308 */ /* 0x000fe20000000800 */
[----:B0-----:R-:W-:Y:S01]  /*4be0*/  FMNMX.FTZ R3, R69, R68, !PT ;  /* 0x0000004445037209 */ /* 0x001fe20007810000 */
[----:B------:R-:W-:-:S02]  /*4bf0*/  IMAD.U32 R68, RZ, RZ, UR40 ;  /* 0x00000028ff447e24 */ /* 0x000fc4000f8e00ff */
[----:B------:R-:W-:-:S01]  /*4c00*/  FFMA.FTZ R69, R37, UR40, -R88 ;  /* 0x0000002825457c23 */ /* 0x000fc20008010858 */
[C---:B------:R-:W-:Y:S01]  /*4c10*/  FSETP.NEU.FTZ.AND P1, PT, R3.reuse, -INF , PT ;  /* 0xff8000000300780b */ /* 0x040fe20003f3d000 */
[----:B------:R-:W-:-:S02]  /*4c20*/  FFMA.FTZ R68, R3, R68, -8 ;  /* 0xc100000003447423 */ /* 0x000fc40000010044 */
[----:B------:R-:W-:Y:S01]  /*4c30*/  MUFU.EX2 R60, R60 ;  /* 0x0000003c003c7308 */ /* 0x000fe20000000800 */
[----:B-1----:R-:W-:Y:S02]  /*4c40*/  F2FP.SATFINITE.E4M3.F32.PACK_AB_MERGE_C R144, R61, R56, RZ ;  /* 0x000000383d90723e */ /* 0x002fe400048070ff */
[----:B------:R-:W-:Y:S02]  /*4c50*/  FSEL R37, R68, RZ, P1 ;  /* 0x000000ff44257208 */ /* 0x000fe40000800000 */
[----:B------:R-:W-:-:S03]  /*4c60*/  PLOP3.LUT P1, PT, PT, PT, UP1, 0x40, 0x0 ;  /* 0x000000000000781c */ /* 0x000fc60003f2e818 */
[----:B------:R-:W-:Y:S01]  /*4c70*/  MUFU.EX2 R65, R65 ;  /* 0x0000004100417308 */ /* 0x000fe20000000800 */
[----:B------:R-:W-:-:S01]  /*4c80*/  FFMA.FTZ R68, R90, UR40, -R37 ;  /* 0x000000285a447c23 */ /* 0x000fc20008010825 */
[--C-:B------:R-:W-:Y:S01]  /*4c90*/  FFMA.FTZ R77, R91, UR40, -R37.reuse ;  /* 0x000000285b4d7c23 */ /* 0x100fe20008010825 */
[----:B------:R-:W-:-:S01]  /*4ca0*/  FFMA.FTZ R80, R94, UR40, -R37 ;  /* 0x000000285e507c23 */ /* 0x000fc20008010825 */
[--C-:B------:R-:W-:Y:S01]  /*4cb0*/  FFMA.FTZ R91, R79, UR40, -R37.reuse ;  /* 0x000000284f5b7c23 */ /* 0x100fe20008010825 */
[----:B------:R-:W-:-:S01]  /*4cc0*/  FFMA.FTZ R79, R82, UR40, -R37 ;  /* 0x00000028524f7c23 */ /* 0x000fc20008010825 */
[----:B------:R-:W-:Y:S01]  /*4cd0*/  FADD.FTZ R90, R6, R93 ;  /* 0x0000005d065a7221 */ /* 0x000fe20000010000 */
[----:B------:R-:W-:-:S01]  /*4ce0*/  FFMA.FTZ R82, R83, UR40, -R37 ;  /* 0x0000002853527c23 */ /* 0x000fc20008010825 */
[----:B------:R-:W-:Y:S01]  /*4cf0*/  MUFU.EX2 R68, R68 ;  /* 0x0000004400447308 */ /* 0x000fe20000000800 */
[----:B------:R-:W-:-:S01]  /*4d00*/  FFMA.FTZ R81, R95, UR40, -R37 ;  /* 0x000000285f517c23 */ /* 0x000fc20008010825 */
[--C-:B------:R-:W-:Y:S01]  /*4d10*/  FFMA.FTZ R83, R86, UR40, -R37.reuse ;  /* 0x0000002856537c23 */ /* 0x100fe20008010825 */
[----:B------:R-:W-:-:S01]  /*4d20*/  FFMA.FTZ R86, R87, UR40, -R37 ;  /* 0x0000002857567c23 */ /* 0x000fc20008010825 */
[----:B------:R-:W-:Y:S01]  /*4d30*/  FFMA.FTZ R87, R63, UR40, -R37 ;  /* 0x000000283f577c23 */ /* 0x000fe20008010825 */
[----:B------:R-:W-:-:S01]  /*4d40*/  FADD.FTZ R93, R7, R90 ;  /* 0x0000005a075d7221 */ /* 0x000fc20000010000 */
[--C-:B------:R-:W-:Y:S01]  /*4d50*/  FFMA.FTZ R63, R66, UR40, -R37.reuse ;  /* 0x00000028423f7c23 */ /* 0x100fe20008010825 */
[----:B------:R-:W-:-:S01]  /*4d60*/  FFMA.FTZ R84, R98, UR40, -R37 ;  /* 0x0000002862547c23 */ /* 0x000fc20008010825 */
[----:B------:R-:W0:Y:S01]  /*4d70*/  MUFU.EX2 R77, R77 ;  /* 0x0000004d004d7308 */ /* 0x000e220000000800 */
[----:B------:R-:W-:-:S01]  /*4d80*/  FFMA.FTZ R66, R67, UR40, -R37 ;  /* 0x0000002843427c23 */ /* 0x000fc20008010825 */
[----:B------:R-:W-:Y:S01]  /*4d90*/  FFMA.FTZ R67, R70, UR40, -R37 ;  /* 0x0000002846437c23 */ /* 0x000fe20008010825 */
[----:B------:R-:W-:-:S01]  /*4da0*/  FADD.FTZ R70, R8, R93 ;  /* 0x0000005d08467221 */ /* 0x000fc20000010000 */
        /* <DEDUP_REMOVED lines=10> */
[----:B------:R-:W-:Y:S01]  /*4e50*/  FFMA.FTZ R58, R58, UR40, -R37 ;  /* 0x000000283a3a7c23 */ /* 0x000fe20008010825 */
[----:B------:R-:W-:-:S01]  /*4e60*/  FADD.FTZ R93, R11, R90 ;  /* 0x0000005a0b5d7221 */ /* 0x000fc20000010000 */
[----:B------:R-:W2:Y:S01]  /*4e70*/  MUFU.EX2 R81, R81 ;  /* 0x0000005100517308 */ /* 0x000ea20000000800 */
[----:B0-----:R-:W-:-:S01]  /*4e80*/  FADD.FTZ R71, R68, R77 ;  /* 0x0000004d44477221 */ /* 0x001fc20000010000 */
[----:B------:R-:W-:Y:S01]  /*4e90*/  FFMA.FTZ R59, R59, UR40, -R37 ;  /* 0x000000283b3b7c23 */ /* 0x000fe20008010825 */
[----:B------:R-:W-:-:S01]  /*4ea0*/  FADD.FTZ R92, R12, R93 ;  /* 0x0000005d0c5c7221 */ /* 0x000fc20000010000 */
[--C-:B------:R-:W-:Y:S01]  /*4eb0*/  FFMA.FTZ R62, R62, UR40, -R37.reuse ;  /* 0x000000283e3e7c23 */ /* 0x100fe20008010825 */
[----:B------:R-:W-:Y:S01]  /*4ec0*/  F2FP.SATFINITE.E4M3.F32.PACK_AB_MERGE_C R146, R21, R64, RZ ;  /* 0x000000401592723e */ /* 0x000fe200048070ff */
[----:B------:R-:W-:Y:S01]  /*4ed0*/  FFMA.FTZ R42, R42, UR40, -R37 ;  /* 0x000000282a2a7c23 */ /* 0x000fe20008010825 */
[----:B------:R-:W-:-:S01]  /*4ee0*/  FADD.FTZ R92, R13, R92 ;  /* 0x0000005c0d5c7221 */ /* 0x000fc20000010000 */
[----:B------:R-:W0:Y:S01]  /*4ef0*/  MUFU.EX2 R84, R84 ;  /* 0x0000005400547308 */ /* 0x000e220000000800 */
[----:B-1----:R-:W-:-:S01]  /*4f00*/  FADD.FTZ R90, R80, R71 ;  /* 0x00000047505a7221 */ /* 0x002fc20000010000 */
[----:B------:R-:W-:Y:S01]  /*4f10*/  F2FP.SATFINITE.E4M3.F32.PACK_AB_MERGE_C R146, R65, R60, R146 ;  /* 0x0000003c4192723e */ /* 0x000fe20004807092 */
[----:B------:R-:W-:-:S01]  /*4f20*/  FFMA.FTZ R43, R43, UR40, -R37 ;  /* 0x000000282b2b7c23 */ /* 0x000fc20008010825 */
[--C-:B------:R-:W-:Y:S01]  /*4f30*/  FFMA.FTZ R47, R47, UR40, -R37.reuse ;  /* 0x000000282f2f7c23 */ /* 0x100fe20008010825 */
[----:B------:R-:W-:-:S01]  /*4f40*/  FFMA.FTZ R54, R54, UR40, -R37 ;  /* 0x0000002836367c23 */ /* 0x000fc20008010825 */
[--C-:B------:R-:W-:Y:S01]  /*4f50*/  FFMA.FTZ R55, R55, UR40, -R37.reuse ;  /* 0x0000002837377c23 */ /* 0x100fe20008010825 */
[----:B------:R-:W-:-:S01]  /*4f60*/  FFMA.FTZ R26, R26, UR40, -R37 ;  /* 0x000000281a1a7c23 */ /* 0x000fc20008010825 */
[----:B------:R-:W1:Y:S01]  /*4f70*/  MUFU.EX2 R85, R85 ;  /* 0x0000005500557308 */ /* 0x000e620000000800 */
[----:B--2---:R-:W-:-:S01]  /*4f80*/  FADD.FTZ R19, R81, R90 ;  /* 0x0000005a51137221 */ /* 0x004fc20000010000 */
[--C-:B------:R-:W-:Y:S01]  /*4f90*/  FFMA.FTZ R27, R27, UR40, -R37.reuse ;  /* 0x000000281b1b7c23 */ /* 0x100fe20008010825 */
[----:B------:R-:W-:-:S01]  /*4fa0*/  FFMA.FTZ R30, R30, UR40, -R37 ;  /* 0x000000281e1e7c23 */ /* 0x000fc20008010825 */
[--C-:B------:R-:W-:Y:S01]  /*4fb0*/  FFMA.FTZ R31, R31, UR40, -R37.reuse ;  /* 0x000000281f1f7c23 */ /* 0x100fe20008010825 */
[----:B------:R-:W-:-:S01]  /*4fc0*/  FFMA.FTZ R34, R34, UR40, -R37 ;  /* 0x0000002822227c23 */ /* 0x000fc20008010825 */
[--C-:B------:R-:W-:Y:S01]  /*4fd0*/  FFMA.FTZ R35, R35, UR40, -R37.reuse ;  /* 0x0000002823237c23 */ /* 0x100fe20008010825 */
[----:B------:R-:W-:-:S01]  /*4fe0*/  FFMA.FTZ R38, R38, UR40, -R37 ;  /* 0x0000002826267c23 */ /* 0x000fc20008010825 */
[----:B------:R-:W2:Y:S01]  /*4ff0*/  MUFU.EX2 R88, R88 ;  /* 0x0000005800587308 */ /* 0x000ea20000000800 */
[----:B0-----:R-:W-:-:S01]  /*5000*/  FADD.FTZ R6, R84, R19 ;  /* 0x0000001354067221 */ /* 0x001fc20000010000 */
[----:B------:R-:W-:Y:S01]  /*5010*/  FADD.FTZ R19, R23, R92 ;  /* 0x0000005c17137221 */ /* 0x000fe20000010000 */
[----:B------:R-:W-:-:S02]  /*5020*/  F2FP.SATFINITE.E4M3.F32.PACK_AB_MERGE_C R80, R81, R80, RZ ;  /* 0x000000505150723e */ /* 0x000fc400048070ff */
[----:B------:R-:W-:Y:S01]  /*5030*/  F2FP.SATFINITE.E4M3.F32.PACK_AB_MERGE_C R144, R57, R20, R144 ;  /* 0x000000143990723e */ /* 0x000fe20004807090 */
[----:B------:R-:W-:-:S01]  /*5040*/  FADD.FTZ R19, R72, R19 ;  /* 0x0000001348137221 */ /* 0x000fc20000010000 */
[----:B------:R-:W-:Y:S01]  /*5050*/  F2FP.SATFINITE.E4M3.F32.PACK_AB_MERGE_C R153, R77, R68, R80 ;  /* 0x000000444d99723e */ /* 0x000fe20004807050 */
[----:B------:R-:W0:Y:S01]  /*5060*/  MUFU.EX2 R89, R89 ;  /* 0x0000005900597308 */ /* 0x000e220000000800 */
[----:B-1----:R-:W-:-:S01]  /*5070*/  FADD.FTZ R11, R85, R6 ;  /* 0x00000006550b7221 */ /* 0x002fc20000010000 */
[----:B------:R-:W-:Y:S01]  /*5080*/  FFMA.FTZ R6, R46, UR40, -R37 ;  /* 0x000000282e067c23 */ /* 0x000fe20008010825 */
[----:B------:R-:W-:-:S04]  /*5090*/  FADD.FTZ R46, R14, R19 ;  /* 0x000000130e2e7221 */ /* 0x000fc80000010000 */
[----:B------:R-:W-:Y:S01]  /*50a0*/  FADD.FTZ R46, R15, R46 ;  /* 0x0000002e0f2e7221 */ /* 0x000fe20000010000 */
[----:B------:R-:W1:Y:S01]  /*50b0*/  MUFU.EX2 R74, R74 ;  /* 0x0000004a004a7308 */ /* 0x000e620000000800 */
[----:B--2---:R-:W-:-:S02]  /*50c0*/  FADD.FTZ R10, R88, R11 ;  /* 0x0000000b580a7221 */ /* 0x004fc40000010000 */
[----:B------:R-:W-:-:S04]  /*50d0*/  FADD.FTZ R11, R73, R46 ;  /* 0x0000002e490b7221 */ /* 0x000fc80000010000 */
[----:B------:R-:W-:Y:S01]  /*50e0*/  FADD.FTZ R11, R76, R11 ;  /* 0x0000000b4c0b7221 */ /* 0x000fe20000010000 */
[----:B------:R-:W2:Y:S01]  /*50f0*/  MUFU.EX2 R75, R75 ;  /* 0x0000004b004b7308 */ /* 0x000ea20000000800 */
[----:B0-----:R-:W-:-:S01]  /*5100*/  FADD.FTZ R5, R89, R10 ;  /* 0x0000000a59057221 */ /* 0x001fc20000010000 */
[----:B------:R-:W-:Y:S01]  /*5110*/  F2FP.SATFINITE.E4M3.F32.PACK_AB_MERGE_C R88, R89, R88, RZ ;  /* 0x000000585958723e */ /* 0x000fe200048070ff */
[----:B------:R-:W-:-:S03]  /*5120*/  FADD.FTZ R10, R20, R11 ;  /* 0x0000000b140a7221 */ /* 0x000fc60000010000 */
[----:B------:R-:W-:Y:S01]  /*5130*/  F2FP.SATFINITE.E4M3.F32.PACK_AB_MERGE_C R155, R85, R84, R88 ;  /* 0x00000054559b723e */ /* 0x000fe20004807058 */
[----:B------:R-:W-:-:S01]  /*5140*/  FADD.FTZ R13, R57, R10 ;  /* 0x0000000a390d7221 */ /* 0x000fc20000010000 */
[----:B------:R-:W0:Y:S01]  /*5150*/  MUFU.EX2 R78, R78 ;  /* 0x0000004e004e7308 */ /* 0x000e220000000800 */
[----:B-1----:R-:W-:-:S02]  /*5160*/  FADD.FTZ R0, R74, R5 ;  /* 0x000000054a007221 */ /* 0x002fc40000010000 */
[----:B------:R-:W-:-:S04]  /*5170*/  FADD.FTZ R56, R56, R13 ;  /* 0x0000000d38387221 */ /* 0x000fc80000010000 */
[----:B------:R-:W-:Y:S01]  /*5180*/  FADD.FTZ R61, R61, R56 ;  /* 0x000000383d3d7221 */ /* 0x000fe20000010000 */
[----:B------:R-:W1:Y:S01]  /*5190*/  MUFU.EX2 R91, R91 ;  /* 0x0000005b005b7308 */ /* 0x000e620000000800 */
[----:B--2---:R-:W-:-:S01]  /*51a0*/  FADD.FTZ R5, R75, R0 ;  /* 0x000000004b057221 */ /* 0x004fc20000010000 */
[----:B------:R-:W-:-:S06]  /*51b0*/  FFMA.FTZ R0, R50, UR40, -R37 ;  /* 0x0000002832007c23 */ /* 0x000fcc0008010825 */
[----:B------:R-:W2:Y:S01]  /*51c0*/  MUFU.EX2 R79, R79 ;  /* 0x0000004f004f7308 */ /* 0x000ea20000000800 */
[----:B0-----:R-:W-:-:S01]  /*51d0*/  FADD.FTZ R8, R78, R5 ;  /* 0x000000054e087221 */ /* 0x001fc20000010000 */
[--C-:B------:R-:W-:Y:S01]  /*51e0*/  FFMA.FTZ R5, R51, UR40, -R37.reuse ;  /* 0x0000002833057c23 */ /* 0x100fe20008010825 */
[----:B------:R-:W-:-:S05]  /*51f0*/  FFMA.FTZ R37, R39, UR40, -R37 ;  /* 0x0000002827257c23 */ /* 0x000fca0008010825 */
[----:B------:R-:W0:Y:S01]  /*5200*/  MUFU.EX2 R82, R82 ;  /* 0x0000005200527308 */ /* 0x000e220000000800 */
[----:B-1----:R-:W-:-:S01]  /*5210*/  FADD.FTZ R8, R91, R8 ;  /* 0x000000085b087221 */ /* 0x002fc20000010000 */
[----:B------:R-:W-:-:S04]  /*5220*/  F2FP.SATFINITE.E4M3.F32.PACK_AB_MERGE_C R78, R91, R78, RZ ;  /* 0x0000004e5b4e723e */ /* 0x000fc800048070ff */
[----:B------:R-:W-:Y:S02]  /*5230*/  F2FP.SATFINITE.E4M3.F32.PACK_AB_MERGE_C R149, R75, R74, R78 ;  /* 0x0000004a4b95723e */ /* 0x000fe4000480704e */
[----:B------:R-:W1:Y:S01]  /*5240*/  MUFU.EX2 R83, R83 ;  /* 0x0000005300537308 */ /* 0x000e620000000800 */
[----:B--2---:R-:W-:-:S07]  /*5250*/  FADD.FTZ R11, R79, R8 ;  /* 0x000000084f0b7221 */ /* 0x004fce0000010000 */
        /* <DEDUP_REMOVED lines=8> */
[----:B------:R-:W-:Y:S01]  /*52e0*/  FADD.FTZ R64, R64, R65 ;  /* 0x0000004140407221 */ /* 0x000fe20000010000 */
[----:B------:R-:W-:-:S03]  /*52f0*/  F2FP.SATFINITE.E4M3.F32.PACK_AB_MERGE_C R83, R86, R83, RZ ;  /* 0x000000535653723e */ /* 0x000fc600048070ff */
[----:B------:R-:W-:Y:S01]  /*5300*/  FADD.FTZ R21, R21, R64 ;  /* 0x0000004015157221 */ /* 0x000fe20000010000 */
[----:B------:R-:W-:Y:S01]  /*5310*/  F2FP.SATFINITE.E4M3.F32.PACK_AB_MERGE_C R151, R82, R79, R83 ;  /* 0x0000004f5297723e */ /* 0x000fe20004807053 */
        /* <DEDUP_REMOVED lines=8> */
[----:B------:R-:W-:-:S04]  /*53a0*/  F2FP.SATFINITE.E4M3.F32.PACK_AB_MERGE_C R62, R87, R62, RZ ;  /* 0x0000003e573e723e */ /* 0x000fc800048070ff */
[----:B------:R-:W-:Y:S02]  /*53b0*/  F2FP.SATFINITE.E4M3.F32.PACK_AB_MERGE_C R145, R59, R58, R62 ;  /* 0x0000003a3b91723e */ /* 0x000fe4000480703e */
[----:B------:R-:W0:Y:S01]  /*53c0*/  MUFU.EX2 R67, R67 ;  /* 0x0000004300437308 */ /* 0x000e220000000800 */
[----:B-1----:R-:W-:-:S07]  /*53d0*/  FADD.FTZ R11, R63, R8 ;  /* 0x000000083f0b7221 */ /* 0x002fce0000010000 */
        /* <DEDUP_REMOVED lines=8> */
[----:B0-----:R-:W-:-:S01]  /*5460*/  FADD.FTZ R11, R70, R11 ;  /* 0x0000000b460b7221 */ /* 0x001fc20000010000 */
[----:B------:R-:W-:-:S04]  /*5470*/  F2FP.SATFINITE.E4M3.F32.PACK_AB_MERGE_C R67, R70, R67, RZ ;  /* 0x000000434643723e */ /* 0x000fc800048070ff */
[----:B------:R-:W-:Y:S02]  /*5480*/  F2FP.SATFINITE.E4M3.F32.PACK_AB_MERGE_C R147, R66, R63, R67 ;  /* 0x0000003f4293723e */ /* 0x000fe40004807043 */
[----:B------:R-:W0:Y:S08]  /*5490*/  MUFU.EX2 R42, R42 ;  /* 0x0000002a002a7308 */ /* 0x000e300000000800 */
[----:B------:R-:W2:Y:S01]  /*54a0*/  MUFU.EX2 R7, R43 ;  /* 0x0000002b00077308 */ /* 0x000ea20000000800 */
[----:B-1----:R-:W-:Y:S01]  /*54b0*/  F2FP.SATFINITE.E4M3.F32.PACK_AB_MERGE_C R140, R41, R40, R10 ;  /* 0x00000028298c723e */ /* 0x002fe2000480700a */
[----:B------:R-:W-:-:S04]  /*54c0*/  FADD.FTZ R40, R40, R21 ;  /* 0x0000001528287221 */ /* 0x000fc80000010000 */
[----:B------:R-:W-:Y:S02]  /*54d0*/  FADD.FTZ R41, R41, R40 ;  /* 0x0000002829297221 */ /* 0x000fe40000010000 */
[----:B------:R-:W-:Y:S01]  /*54e0*/  MUFU.EX2 R52, R52 ;  /* 0x0000003400347308 */ /* 0x000fe20000000800 */
[----:B0-----:R-:W-:-:S01]  /*54f0*/  FADD.FTZ R8, R42, R11 ;  /* 0x0000000b2a087221 */ /* 0x001fc20000010000 */
[----:B------:R-:W-:-:S04]  /*5500*/  FADD.FTZ R44, R44, R41 ;  /* 0x000000292c2c7221 */ /* 0x000fc80000010000 */
[----:B------:R-:W-:Y:S02]  /*5510*/  FADD.FTZ R45, R45, R44 ;  /* 0x0000002c2d2d7221 */ /* 0x000fe40000010000 */
[----:B------:R-:W0:Y:S01]  /*5520*/  MUFU.EX2 R53, R53 ;  /* 0x0000003500357308 */ /* 0x000e220000000800 */
[----:B--2---:R-:W-:-:S07]  /*5530*/  FADD.FTZ R11, R7, R8 ;  /* 0x00000008070b7221 */ /* 0x004fce0000010000 */
[----:B------:R-:W1:Y:S08]  /*5540*/  MUFU.EX2 R6, R6 ;  /* 0x0000000600067308 */ /* 0x000e700000000800 */
[----:B------:R-:W-:Y:S01]  /*5550*/  MUFU.EX2 R48, R48 ;  /* 0x0000003000307308 */ /* 0x000fe20000000800 */
[----:B0-----:R-:W-:-:S07]  /*5560*/  F2FP.SATFINITE.E4M3.F32.PACK_AB_MERGE_C R10, R53, R52, RZ ;  /* 0x00000034350a723e */ /* 0x001fce00048070ff */
[----:B------:R-:W0:Y:S01]  /*5570*/  MUFU.EX2 R49, R49 ;  /* 0x0000003100317308 */ /* 0x000e220000000800 */
[----:B-1----:R-:W-:-:S07]  /*5580*/  FADD.FTZ R8, R6, R11 ;  /* 0x0000000b06087221 */ /* 0x002fce0000010000 */
[----:B------:R-:W1:Y:S08]  /*5590*/  MUFU.EX2 R9, R47 ;  /* 0x0000002f00097308 */ /* 0x000e700000000800 */
[----:B------:R-:W2:Y:S01]  /*55a0*/  MUFU.EX2 R0, R0 ;  /* 0x0000000000007308 */ /* 0x000ea20000000800 */
[----:B0-----:R-:W-:Y:S01]  /*55b0*/  F2FP.SATFINITE.E4M3.F32.PACK_AB_MERGE_C R142, R49, R48, R10 ;  /* 0x00000030318e723e */ /* 0x001fe2000480700a */
[----:B------:R-:W-:-:S04]  /*55c0*/  FADD.FTZ R48, R48, R45 ;  /* 0x0000002d30307221 */ /* 0x000fc80000010000 */
[----:B------:R-:W-:Y:S02]  /*55d0*/  FADD.FTZ R49, R49, R48 ;  /* 0x0000003031317221 */ /* 0x000fe40000010000 */
[----:B------:R-:W0:Y:S01]  /*55e0*/  MUFU.EX2 R5, R5 ;  /* 0x0000000500057308 */ /* 0x000e220000000800 */
[C---:B-1----:R-:W-:Y:S01]  /*55f0*/  F2FP.SATFINITE.E4M3.F32.PACK_AB_MERGE_C R10, R9.reuse, R6, RZ ;  /* 0x00000006090a723e */ /* 0x042fe200048070ff */
[----:B------:R-:W-:Y:S01]  /*5600*/  FADD.FTZ R9, R9, R8 ;  /* 0x0000000809097221 */ /* 0x000fe20000010000 */
[----:B------:R-:W-:-:S02]  /*5610*/  FADD.FTZ R52, R52, R49 ;  /* 0x0000003134347221 */ /* 0x000fc40000010000 */
[----:B------:R-:W-:Y:S02]  /*5620*/  F2FP.SATFINITE.E4M3.F32.PACK_AB_MERGE_C R141, R7, R42, R10 ;  /* 0x0000002a078d723e */ /* 0x000fe4000480700a */
[----:B------:R-:W-:-:S01]  /*5630*/  FADD.FTZ R53, R53, R52 ;  /* 0x0000003435357221 */ /* 0x000fc20000010000 */
[----:B------:R-:W1:Y:S01]  /*5640*/  MUFU.EX2 R54, R54 ;  /* 0x0000003600367308 */ /* 0x000e620000000800 */
[----:B--2---:R-:W-:-:S07]  /*5650*/  FADD.FTZ R6, R0, R9 ;  /* 0x0000000900067221 */ /* 0x004fce0000010000 */
[----:B------:R-:W-:Y:S01]  /*5660*/  MUFU.EX2 R28, R28 ;  /* 0x0000001c001c7308 */ /* 0x000fe20000000800 */
[----:B0-----:R-:W-:-:S07]  /*5670*/  FADD.FTZ R9, R5, R6 ;  /* 0x0000000605097221 */ /* 0x001fce0000010000 */
        /* <DEDUP_REMOVED lines=15> */
[----:B-1----:R-:W-:-:S01]  /*5770*/  FADD.FTZ R6, R26, R55 ;  /* 0x000000371a067221 */ /* 0x002fc20000010000 */
        /* <DEDUP_REMOVED lines=23> */
[----:B--2---:R-:W-:-:S01]  /*58f0*/  FADD.FTZ R5, R35, R0 ;  /* 0x0000000023057221 */ /* 0x004fc20000010000 */
[----:B0-----:R-:W-:-:S03]  /*5900*/  F2FP.SATFINITE.E4M3.F32.PACK_AB_MERGE_C R0, R37, R38, RZ ;  /* 0x000000262500723e */ /* 0x001fc600048070ff */
[----:B------:R-:W-:Y:S01]  /*5910*/  FADD.FTZ R38, R38, R5 ;  /* 0x0000000526267221 */ /* 0x000fe20000010000 */
[----:B------:R-:W-:-:S03]  /*5920*/  F2FP.SATFINITE.E4M3.F32.PACK_AB_MERGE_C R139, R35, R34, R0 ;  /* 0x00000022238b723e */ /* 0x000fc60004807000 */
[----:B------:R-:W-:Y:S01]  /*5930*/  FADD.FTZ R5, R37, R38 ;  /* 0x0000002625057221 */ /* 0x000fe20000010000 */
        /* <DEDUP_REMOVED lines=12> */
.L_x_862:
[----:B------:R-:W-:-:S11]  /*5a00*/  UISETP.NE.AND UP2, UPT, UR7, 0x1, UPT ;  /* 0x000000010700788c */ /* 0x000fd6000bf45270 */
[----:B------:R-:W-:Y:S02]  /*5a10*/  @UP2 ULDC.64 UR14, c[0x0][0x9e8] ;  /* 0x00027a00000e2ab9 */ /* 0x000fe40000000a00 */
[----:B------:R-:W-:-:S04]  /*5a20*/  UIMAD.WIDE.U32 UR10, UR12, UR14, URZ ;  /* 0x0000000e0c0a72a5 */ /* 0x000fc8000f8e003f */
[----:B------:R-:W-:-:S12]  /*5a30*/  @UP2 USHF.R.U32.HI UR12, URZ, UR15, UR11 ;  /* 0x0000000f3f0c2299 */ /* 0x000fd8000801160b */
.L_x_863:
[----:B------:R-:W-:-:S04]  /*5a40*/  UIMAD UR7, UR12, UR7, UR7 ;  /* 0x000000070c0772a4 */ /* 0x000fc8000f8e0207 */
[----:B------:R-:W-:-:S04]  /*5a50*/  UISETP.LT.AND UP2, UPT, UR6, UR7, UPT ;  /* 0x000000070600728c */ /* 0x000fc8000bf41270 */
[----:B------:R-:W-:-:S12]  /*5a60*/  USEL UR6, UR6, UR7, UP2 ;  /* 0x0000000706067287 */ /* 0x000fd80009000000 */
.L_x_861:
[----:B------:R-:W-:Y:S01]  /*5a70*/  UIMAD.WIDE UR6, UR6, 0x66666667, URZ ;  /* 0x66666667060678a5 */ /* 0x000fe2000f8e023f */
[----:B------:R-:W-:Y:S02]  /*5a80*/  CS2R R24, SRZ ;  /* 0x0000000000187805 */ /* 0x000fe4000001ff00 */
[----:B------:R-:W-:Y:S02]  /*5a90*/  CS2R R26, SRZ ;  /* 0x00000000001a7805 */ /* 0x000fe4000001ff00 */
        /* <DEDUP_REMOVED lines=15> */
[----:B------:R-:W-:Y:S02]  /*5b90*/  CS2R R50, SRZ ;  /* 0x0000000000327805 */ /* 0x000fe4000001ff00 */
[----:B------:R-:W-:Y:S02]  /*5ba0*/  CS2R R52, SRZ ;  /* 0x0000000000347805 */ /* 0x000fe4000001ff00 */
[----:B------:R-:W-:Y:S02]  /*5bb0*/  CS2R R54, SRZ ;  /* 0x0000000000367805 */ /* 0x000fe4000001ff00 */
[----:B------:R-:W-:-:S13]  /*5bc0*/  ISETP.GE.AND P1, PT, R0, UR26, PT ;  /* 0x0000001a00007c0c */ /* 0x000fda000bf26270 */
[----:B------:R-:W-:Y:S05]  /*5bd0*/  @!P1 BRA `(.L_x_864) ;  /* 0x0000004000109947 */ /* 0x000fea0003800000 */
        /* <DEDUP_REMOVED lines=16> */
[----:B------:R-:W-:Y:S01]  /*5ce0*/  ULDC UR20, c[0x0][0x9e4] ;  /* 0x0002790000147ab9 */ /* 0x000fe20000000800 */
[----:B------:R-:W-:Y:S01]  /*5cf0*/  ULDC UR21, c[0x0][0x9dc] ;  /* 0x0002770000157ab9 */ /* 0x000fe20000000800 */
[----:B------:R-:W-:-:S05]  /*5d00*/  ULDC UR22, c[0x0][0x9e0] ;  /* 0x0002780000167ab9 */ /* 0x000fca0000000800 */
.L_x_882:
[----:B------:R-:W-:-:S04]  /*5d10*/  UIADD3 UR25, UR46, 0x1, URZ ;  /* 0x000000012e197890 */ /* 0x000fc8000fffe03f */
[----:B------:R-:W-:-:S04]  /*5d20*/  UISETP.NE.AND UP2, UPT, UR25, 0x2, UPT ;  /* 0x000000021900788c */ /* 0x000fc8000bf45270 */
[----:B------:R-:W-:Y:S02]  /*5d30*/  USEL UR24, URZ, 0x1, UP2 ;  /* 0x000000013f187887 */ /* 0x000fe40009000000 */
[----:B------:R-:W-:Y:S02]  /*5d40*/  USEL UR25, UR25, URZ, UP2 ;  /* 0x0000003f19197287 */ /* 0x000fe40009000000 */
[----:B------:R-:W-:Y:S01]  /*5d50*/  ULOP3.LUT UR24, UR47, UR24, URZ, 0x3c, !UPT ;  /* 0x000000182f187292 */ /* 0x000fe2000f8e3c3f */
[----:B------:R-:W-:Y:S11]  /*5d60*/  @!P0 BRA `(.L_x_865) ;  /* 0x0000000000048947 */ /* 0x000ff60003800000 */
[----:B------:R-:W-:Y:S01]  /*5d70*/  BPT.TRAP 0x1 ;  /* 0x000000040000795c */ /* 0x000fe20000300000 */
.L_x_865:
[----:B------:R-:W-:Y:S01]  /*5d80*/  ULEA UR23, UR25, UR45, 0x3 ;  /* 0x0000002d19177291 */ /* 0x000fe2000f8e183f */
[----:B------:R-:W-:-:S05]  /*5d90*/  IMAD.U32 R7, RZ, RZ, UR24 ;  /* 0x00000018ff077e24 */ /* 0x000fca000f8e00ff */
[----:B------:R-:W-:-:S04]  /*5da0*/  SHF.L.U32 R7, R7, 0x1f, RZ ;  /* 0x0000001f07077819 */ /* 0x000fc800000006ff */
[----:B------:R0:W1:Y:S01]  /*5db0*/  SYNCS.PHASECHK.TRANS64.TRYWAIT P1, [UR23+0x13230], R7 ;  /* 0x01323007ff0075a7 */ /* 0x0000620008020157 */
[----:B------:R-:W-:Y:S05]  /*5dc0*/  @!P0 BRA `(.L_x_866) ;  /* 0x0000000000048947 */ /* 0x000fea0003800000 */
[----:B------:R-:W-:Y:S01]  /*5dd0*/  BPT.TRAP 0x1 ;  /* 0x000000040000795c */ /* 0x000fe20000300000 */
.L_x_866:
[----:B-1----:R-:W-:Y:S05]  /*5de0*/  @P1 BRA `(.L_x_867) ;  /* 0x0000000000081947 */ /* 0x002fea0003800000 */
[----:B------:R-:W1:Y:S02]  /*5df0*/  SYNCS.PHASECHK.TRANS64.TRYWAIT P1, [UR23+0x13230], R7 ;  /* 0x01323007ff0075a7 */ /* 0x000e640008020157 */
[----:B-1----:R-:W-:Y:S05]  /*5e00*/  @!P1 BRA `(.L_x_868) ;  /* 0x00000134003c9947 */ /* 0x002fea0003800000 */
.L_x_867:
        /* <DEDUP_REMOVED lines=64> */
.L_x_869:
[----:B------:R-:W-:Y:S01]  /*6210*/  ULEA UR11, UR46, UR45, 0x3 ;  /* 0x0000002d2e0b7291 */ /* 0x000fe2000f8e183f */
[----:B01----:R-:W-:-:S05]  /*6220*/  IMAD.U32 R7, RZ, RZ, UR47 ;  /* 0x0000002fff077e24 */ /* 0x003fca000f8e00ff */
[----:B------:R-:W-:-:S04]  /*6230*/  SHF.L.U32 R7, R7, 0x1f, RZ ;  /* 0x0000001f07077819 */ /* 0x000fc800000006ff */
[----:B------:R0:W1:Y:S01]  /*6240*/  SYNCS.PHASECHK.TRANS64.TRYWAIT P1, [UR11+0x13250], R7 ;  /* 0x01325007ff0075a7 */ /* 0x000062000802014b */
[----:B------:R-:W-:Y:S05]  /*6250*/  @!P0 BRA `(.L_x_870) ;  /* 0x0000000000048947 */ /* 0x000fea0003800000 */
[----:B------:R-:W-:Y:S01]  /*6260*/  BPT.TRAP 0x1 ;  /* 0x000000040000795c */ /* 0x000fe20000300000 */
.L_x_870:
[----:B-1----:R-:W-:Y:S05]  /*6270*/  @P1 BRA `(.L_x_871) ;  /* 0x0000000000081947 */ /* 0x002fea0003800000 */
[----:B------:R-:W1:Y:S02]  /*6280*/  SYNCS.PHASECHK.TRANS64.TRYWAIT P1, [UR11+0x13250], R7 ;  /* 0x01325007ff0075a7 */ /* 0x000e64000802014b */
[----:B-1----:R-:W-:Y:S05]  /*6290*/  @!P1 BRA `(.L_x_872) ;  /* 0x0000013000309947 */ /* 0x002fea0003800000 */
.L_x_871:
[----:B------:R-:W-:Y:S01]  /*62a0*/  UIADD3 UR6, UR45, 0x1000, URZ ;  /* 0x000010002d067890 */ /* 0x000fe2000fffe03f */
[----:B-1----:R-:W2:Y:S01]  /*62b0*/  LDL R8, [R1] ;  /* 0x0000000001087983 */ /* 0x002ea20000100800 */
[----:B------:R-:W-:Y:S01]  /*62c0*/  WARPGROUP.ARRIVE ;  /* 0x00000000000079c5 */ /* 0x000fe20000000000 */
[----:B------:R-:W-:Y:S01]  /*62d0*/  UMOV UR7, 0xc0000010 ;  /* 0xc000001000077882 */ /* 0x000fe20000000000 */
[----:B------:R-:W-:-:S04]  /*62e0*/  USHF.R.U32.HI UR6, URZ, 0x4, UR6 ;  /* 0x000000043f067899 */ /* 0x000fc80008011606 */
[----:B------:R-:W1:Y:S01]  /*62f0*/  S2R R9, SR_TID.X ;  /* 0x0000000000097919 */ /* 0x000e620000002100 */
[----:B------:R-:W-:Y:S01]  /*6300*/  PLOP3.LUT P1, PT, PT, PT, UP0, 0x80, 0x0 ;  /* 0x000000000000781c */ /* 0x000fe20003f2f008 */
[----:B0-----:R-:W-:Y:S01]  /*6310*/  IMAD.U32 R7, RZ, RZ, UR23 ;  /* 0x00000017ff077e24 */ /* 0x001fe2000f8e00ff */
[----:B------:R-:W-:Y:S01]  /*6320*/  ULOP3.LUT UR6, UR6, 0x3fff, URZ, 0xc0, !UPT ;  /* 0x00003fff06067892 */ /* 0x000fe2000f8ec03f */
[----:B------:R-:W-:Y:S01]  /*6330*/  PLOP3.LUT P2, PT, PT, PT, UP0, 0x80, 0x0 ;  /* 0x000000000000781c */ /* 0x000fe20003f4f008 */
[----:B------:R-:W-:Y:S02]  /*6340*/  IMAD R13, R0, -0xa0, RZ ;  /* 0xffffff60000d7824 */ /* 0x000fe400078e02ff */
[----:B------:R-:W-:-:S04]  /*6350*/  ULOP3.LUT UR6, UR6, 0x10000, URZ, 0xfc, !UPT ;  /* 0x0001000006067892 */ /* 0x000fc8000f8efc3f */
[----:B------:R-:W-:-:S07]  /*6360*/  UIMAD UR10, UR46, 0x280, UR6 ;  /* 0x000002802e0a78a4 */ /* 0x000fce000f8e0206 */
[----:B------:R-:W-:Y:S02]  /*6370*/  UMOV UR6, UR10 ;  /* 0x0000000a00067c82 */ /* 0x000fe40008000000 */
[----:B------:R-:W-:Y:S01]  /*6380*/  QGMMA.64x64x32.F32.E4M3.E4M3 R24, R152, gdesc[UR4], R24, gsb0 ;  /* 0x00e0000498187df3 */ /* 0x000fe20008000818 */
[----:B------:R-:W-:Y:S01]  /*6390*/  UIADD3 UR6, UR10, 0x80, URZ ;  /* 0x000000800a067890 */ /* 0x000fe2000fffe03f */
[----:B------:R-:W-:Y:S01]  /*63a0*/  UMOV UR7, 0xc0000010 ;  /* 0xc000001000077882 */ /* 0x000fe20000000000 */
[----:B-1----:R-:W-:-:S13]  /*63b0*/  LOP3.LUT P3, RZ, R9, 0x7f, RZ, 0xc0, !PT ;  /* 0x0000007f09ff7812 */ /* 0x002fda000786c0ff */
[----:B------:R-:W-:-:S05]  /*63c0*/  @!P3 VIADD R7, R7, 0x13240 ;  /* 0x000132400707b836 */ /* 0x000fca0000000000 */
[----:B------:R-:W-:Y:S01]  /*63d0*/  @!P3 PRMT R7, RZ, 0x654, R7 ;  /* 0x00000654ff07b816 */ /* 0x000fe20000000007 */
        /* <DEDUP_REMOVED lines=15> */
[----:B--2---:R-:W-:Y:S01]  /*64d0*/  VIADD R12, R8, UR39 ;  /* 0x00000027080c7c36 */ /* 0x004fe20008000000 */
        /* <DEDUP_REMOVED lines=8> */
[----:B------:R-:W-:-:S04]  /*6560*/  ULOP3.LUT UR6, URZ, UR21, URZ, 0x33, !UPT ;  /* 0x000000153f067292 */ /* 0x000fc8000f8e333f */
[----:B------:R-:W0:Y:S01]  /*6570*/  SHFL.IDX PT, R19, R12, RZ, 0x1c1f ;  /* 0x001c1fff0c137589 */ /* 0x000e2200000e0000 */
[----:B------:R-:W-:Y:S02]  /*6580*/  WARPGROUP.DEPBAR.LE gsb0, 0x0 ;  /* 0x00008000000079c5 */ /* 0x000fe40000010000 */
[----:B------:R1:W-:Y:S02]  /*6590*/  @!P3 SYNCS.ARRIVE.TRANS64.RED.A1T0 RZ, [R7+URZ], RZ ;  /* 0x000000ff07ffb9a7 */ /* 0x0003e4000810043f */
[----:B-1----:R-:W-:-:S04]  /*65a0*/  IADD3 R7, -R156, 0x1, R13 ;  /* 0x000000019c077810 */ /* 0x002fc80007ffe10d */
[----:B------:R-:W-:-:S05]  /*65b0*/  IADD3 R7, -R18, R7, R17 ;  /* 0x0000000712077210 */ /* 0x000fca0007ffe111 */
[C---:B------:R-:W-:Y:S02]  /*65c0*/  VIADD R11, R7.reuse, UR22 ;  /* 0x00000016070b7c36 */ /* 0x040fe40008000000 */
[----:B------:R-:W-:Y:S02]  /*65d0*/  VIADD R10, R7, UR6 ;  /* 0x00000006070a7c36 */ /* 0x000fe40008000000 */
[----:B------:R-:W-:Y:S02]  /*65e0*/  IMAD.IADD R7, R13, 0x1, -R156 ;  /* 0x000000010d077824 */ /* 0x000fe400078e0a9c */
[--C-:B0-----:R-:W-:Y:S02]  /*65f0*/  IMAD.IADD R9, R11, 0x1, R19.reuse ;  /* 0x000000010b097824 */ /* 0x101fe400078e0213 */
[----:B------:R-:W-:Y:S01]  /*6600*/  IMAD.IADD R8, R10, 0x1, R19 ;  /* 0x000000010a087824 */ /* 0x000fe200078e0213 */
[----:B------:R-:W-:Y:S06]  /*6610*/  @P1 BRA `(.L_x_873) ;  /* 0x0000000000541947 */ /* 0x000fec0003800000 */
[----:B------:R-:W-:Y:S01]  /*6620*/  IADD3 R19, -R18, R17, R19 ;  /* 0x0000001112137210 */ /* 0x000fe20007ffe113 */
[----:B------:R-:W-:Y:S03]  /*6630*/  BSSY B0, `(.L_x_874) ;  /* 0x0000010000007945 */ /* 0x000fe60003800000 */
        /* <DEDUP_REMOVED lines=10> */
.L_x_875:
[----:B------:R-:W-:-:S05]  /*66e0*/  IMAD.U32 R20, RZ, RZ, UR20 ;  /* 0x00000014ff147e24 */ /* 0x000fca000f8e00ff */
[----:B------:R-:W-:-:S13]  /*66f0*/  ISETP.NE.AND P1, PT, R20, 0x1, PT ;  /* 0x000000011400780c */ /* 0x000fda0003f25270 */
[----:B------:R-:W0:Y:S02]  /*6700*/  @P1 LDC.64 R14, c[0x0][0x9e8] ;  /* 0x00027a00ff0e1b82 */ /* 0x000e240000000a00 */
[----:B0-----:R-:W-:-:S05]  /*6710*/  @P1 IMAD.HI.U32 R14, R19, R14, RZ ;  /* 0x0000000e130e1227 */ /* 0x001fca00078e00ff */
[----:B------:R-:W-:-:S07]  /*6720*/  @P1 SHF.R.U32.HI R19, RZ, R15, R14 ;  /* 0x0000000fff131219 */ /* 0x000fce000001160e */
.L_x_876:
[----:B------:R-:W-:Y:S05]  /*6730*/  BSYNC B0 ;  /* 0x0000000000007941 */ /* 0x000fea0003800000 */
.L_x_874:
[----:B------:R-:W-:-:S05]  /*6740*/  IMAD R19, R19, R20, R7 ;  /* 0x0000001413137224 */ /* 0x000fca00078e0207 */
[----:B------:R-:W-:Y:S02]  /*6750*/  VIADDMNMX R9, R19, R20, R9, PT ;  /* 0x0000001413097246 */ /* 0x000fe40003800109 */
[----:B------:R-:W-:-:S07]  /*6760*/  VIMNMX R8, R8, R19, !PT ;  /* 0x0000001308087248 */ /* 0x000fce0007fe0100 */
.L_x_873:
        /* <DEDUP_REMOVED lines=11> */
[----:B------:R-:W-:-:S02]  /*6820*/  ISETP.GT.AND P2, PT, R8, 0x8, !P2 ;  /* 0x000000080800780c */ /* 0x000fc40005744270 */
[----:B------:R-:W-:Y:S01]  /*6830*/  FSEL R121, R121, -INF , !P1 ;  /* 0xff80000079797808 */ /* 0x000fe20004800000 */
[--C-:B0-----:R-:W-:Y:S01]  /*6840*/  IMAD.IADD R11, R11, 0x1, R12.reuse ;  /* 0x000000010b0b7824 */ /* 0x101fe200078e020c */
[----:B------:R-:W-:Y:S01]  /*6850*/  LOP3.LUT R16, R16, 0xbfffffff, RZ, 0xc0, !PT ;  /* 0xbfffffff10107812 */ /* 0x000fe200078ec0ff */
[----:B------:R-:W-:Y:S01]  /*6860*/  IMAD.IADD R10, R10, 0x1, R12 ;  /* 0x000000010a0a7824 */ /* 0x000fe200078e020c */
[----:B------:R-:W-:Y:S02]  /*6870*/  ISETP.GT.AND P1, PT, R8, 0x9, !P3 ;  /* 0x000000090800780c */ /* 0x000fe40005f24270 */
[C---:B------:R-:W-:Y:S02]  /*6880*/  ISETP.LT.OR P2, PT, R9.reuse, 0x9, P2 ;  /* 0x000000090900780c */ /* 0x040fe40001741670 */
        /* <DEDUP_REMOVED lines=213> */
[----:B------:R-:W-:-:S04]  /*75e0*/  ISETP.LT.OR P6, PT, R9, 0x9a, P6 ;  /* 0x0000009a0900780c */ /* 0x000fc800037c1670 */
[----:B------:R-:W-:Y:S02]  /*75f0*/  FSEL R69, R69, -INF , !P6 ;  /* 0xff80000045457808 */ /* 0x000fe40007000000 */
[----:B------:R-:W-:-:S13]  /*7600*/  PLOP3.LUT P6, PT, PT, PT, UP1, 0x40, 0x0 ;  /* 0x000000000000781c */ /* 0x000fda0003fce818 */
[----:B------:R-:W-:Y:S05]  /*7610*/  @P6 BRA `(.L_x_877) ;  /* 0x0000000000546947 */ /* 0x000fea0003800000 */
        /* <DEDUP_REMOVED lines=12> */
.L_x_879:
[----:B------:R-:W-:-:S05]  /*76e0*/  IMAD.U32 R14, RZ, RZ, UR20 ;  /* 0x00000014ff0e7e24 */ /* 0x000fca000f8e00ff */
[----:B------:R-:W-:-:S13]  /*76f0*/  ISETP.NE.AND P6, PT, R14, 0x1, PT ;  /* 0x000000010e00780c */ /* 0x000fda0003fc5270 */
[----:B------:R-:W0:Y:S02]  /*7700*/  @P6 LDC.64 R8, c[0x0][0x9e8] ;  /* 0x00027a00ff086b82 */ /* 0x000e240000000a00 */
[----:B0-----:R-:W-:-:S05]  /*7710*/  @P6 IMAD.HI.U32 R8, R12, R8, RZ ;  /* 0x000000080c086227 */ /* 0x001fca00078e00ff */
[----:B------:R-:W-:-:S07]  /*7720*/  @P6 SHF.R.U32.HI R12, RZ, R9, R8 ;  /* 0x00000009ff0c6219 */ /* 0x000fce0000011608 */
.L_x_880:
[----:B------:R-:W-:Y:S05]  /*7730*/  BSYNC B0 ;  /* 0x0000000000007941 */ /* 0x000fea0003800000 */
.L_x_878:
[----:B------:R-:W-:-:S05]  /*7740*/  IMAD R7, R12, R14, R7 ;  /* 0x0000000e0c077224 */ /* 0x000fca00078e0207 */
[----:B------:R-:W-:Y:S02]  /*7750*/  VIADDMNMX R11, R7, R14, R11, PT ;  /* 0x0000000e070b7246 */ /* 0x000fe4000380010b */
[----:B------:R-:W-:-:S07]  /*7760*/  VIMNMX R10, R10, R7, !PT ;  /* 0x000000070a0a7248 */ /* 0x000fce0007fe0100 */
.L_x_877:
[----:B------:R-:W-:Y:S02]  /*7770*/  ISETP.GT.AND P1, PT, R10, 0x20, !P1 ;  /* 0x000000200a00780c */ /* 0x000fe40004f24270 */
        /* <DEDUP_REMOVED lines=71> */
[C---:B------:R-:W-:Y:S02]  /*7bf0*/  ISETP.LT.OR P1, PT, R11.reuse, 0x49, P1 ;  /* 0x000000490b00780c */ /* 0x040fe40000f21670 */
        /* <DEDUP_REMOVED lines=38> */
[C---:B------:R-:W-:Y:S02]  /*7e60*/  ISETP.GT.AND P1, PT, R10.reuse, 0x60, !P1 ;  /* 0x000000600a00780c */ /* 0x040fe40004f24270 */
[----:B------:R-:W-:Y:S02]  /*7e70*/  ISETP.GT.AND P5, PT, R10, 0x98, !P5 ;  /* 0x000000980a00780c */ /* 0x000fe40006fa4270 */
[----:B------:R-:W-:Y:S02]  /*7e80*/  ISETP.LT.OR P1, PT, R11, 0x61, P1 ;  /* 0x000000610b00780c */ /* 0x000fe40000f21670 */
[----:B0-----:R-:W-:Y:S01]  /*7e90*/  FMNMX.FTZ R12, R9, R8, !PT ;  /* 0x00000008090c7209 */ /* 0x001fe20007810000 */
[----:B------:R-:W-:Y:S01]  /*7ea0*/  IMAD.U32 R8, RZ, RZ, UR40 ;  /* 0x00000028ff087e24 */ /* 0x000fe2000f8e00ff */
[----:B------:R-:W-:-:S02]  /*7eb0*/  FSEL R74, R74, -INF , !P1 ;  /* 0xff8000004a4a7808 */ /* 0x000fc40004800000 */
[----:B------:R-:W-:Y:S01]  /*7ec0*/  LOP3.LUT P1, RZ, R16, 0x800, RZ, 0xc0, !PT ;  /* 0x0000080010ff7812 */ /* 0x000fe2000782c0ff */
[----:B------:R-:W0:Y:S01]  /*7ed0*/  SHFL.BFLY PT, R7, R12, 0x1, 0x1f ;  /* 0x0c201f000c077f89 */ /* 0x000e2200000e0000 */
[C---:B------:R-:W-:Y:S02]  /*7ee0*/  ISETP.LT.OR P3, PT, R11.reuse, 0x91, P3 ;  /* 0x000000910b00780c */ /* 0x040fe40001f61670 */
[----:B------:R-:W-:Y:S02]  /*7ef0*/  ISETP.GT.AND P1, PT, R10, 0x61, !P1 ;  /* 0x000000610a00780c */ /* 0x000fe40004f24270 */
[C---:B------:R-:W-:Y:S02]  /*7f00*/  ISETP.LT.OR P4, PT, R11.reuse, 0x92, P4 ;  /* 0x000000920b00780c */ /* 0x040fe40002781670 */
[----:B------:R-:W-:Y:S02]  /*7f10*/  ISETP.LT.OR P1, PT, R11, 0x62, P1 ;  /* 0x000000620b00780c */ /* 0x000fe40000f21670 */
[----:B------:R-:W-:-:S02]  /*7f20*/  FSEL R66, R66, -INF , !P3 ;  /* 0xff80000042427808 */ /* 0x000fc40005800000 */
[----:B------:R-:W-:Y:S02]  /*7f30*/  FSEL R75, R75, -INF , !P1 ;  /* 0xff8000004b4b7808 */ /* 0x000fe40004800000 */
[----:B------:R-:W-:Y:S02]  /*7f40*/  LOP3.LUT P1, RZ, R16, 0x400, RZ, 0xc0, !PT ;  /* 0x0000040010ff7812 */ /* 0x000fe4000782c0ff */
[----:B------:R-:W-:Y:S02]  /*7f50*/  ISETP.LT.OR P5, PT, R11, 0x99, P5 ;  /* 0x000000990b00780c */ /* 0x000fe40002fa1670 */
[----:B------:R-:W-:Y:S02]  /*7f60*/  ISETP.GT.AND P1, PT, R10, 0x68, !P1 ;  /* 0x000000680a00780c */ /* 0x000fe40004f24270 */
[----:B------:R-:W-:Y:S02]  /*7f70*/  FSEL R67, R67, -INF , !P4 ;  /* 0xff80000043437808 */ /* 0x000fe40006000000 */
[----:B------:R-:W-:-:S02]  /*7f80*/  ISETP.LT.OR P1, PT, R11, 0x69, P1 ;  /* 0x000000690b00780c */ /* 0x000fc40000f21670 */
[----:B------:R-:W-:Y:S02]  /*7f90*/  FSEL R70, R70, -INF , !P5 ;  /* 0xff80000046467808 */ /* 0x000fe40006800000 */
[----:B------:R-:W-:Y:S02]  /*7fa0*/  FSEL R78, R78, -INF , !P1 ;  /* 0xff8000004e4e7808 */ /* 0x000fe40004800000 */
[----:B------:R-:W-:Y:S02]  /*7fb0*/  LOP3.LUT P1, RZ, R16, 0x200, RZ, 0xc0, !PT ;  /* 0x0000020010ff7812 */ /* 0x000fe4000782c0ff */
[----:B0-----:R-:W-:Y:S02]  /*7fc0*/  FMNMX.FTZ R7, R12, R7, !PT ;  /* 0x000000070c077209 */ /* 0x001fe40007810000 */
[----:B------:R-:W-:-:S03]  /*7fd0*/  ISETP.GT.AND P1, PT, R10, 0x69, !P1 ;  /* 0x000000690a00780c */ /* 0x000fc60004f24270 */
[----:B------:R-:W-:Y:S01]  /*7fe0*/  FFMA.FTZ R8, R7, R8, -8 ;  /* 0xc100000007087423 */ /* 0x000fe20000010008 */
        /* <DEDUP_REMOVED lines=58> */
[----:B------:R-:W-:Y:S02]  /*8390*/  ISETP.GT.AND P1, PT, R10, RZ, !P6 ;  /* 0x000000ff0a00720c */ /* 0x000fe40007724270 */
[----:B------:R-:W-:Y:S02]  /*83a0*/  LOP3.LUT P6, RZ, R16, 0x8000000, RZ, 0xc0, !PT ;  /* 0x0800000010ff7812 */ /* 0x000fe400078cc0ff */
[----:B------:R-:W-:Y:S02]  /*83b0*/  ISETP.LT.OR P1, PT, R11, 0x1, P1 ;  /* 0x000000010b00780c */ /* 0x000fe40000f21670 */
[----:B------:R-:W-:Y:S02]  /*83c0*/  ISETP.GT.AND P2, PT, R10, 0x99, !P6 ;  /* 0x000000990a00780c */ /* 0x000fe40007744270 */
[----:B------:R-:W-:-:S02]  /*83d0*/  FSEL R122, R122, -INF , !P1 ;  /* 0xff8000007a7a7808 */ /* 0x000fc40004800000 */
[----:B------:R-:W-:Y:S02]  /*83e0*/  FSETP.NEU.FTZ.AND P1, PT, R7, -INF , PT ;  /* 0xff8000000700780b */ /* 0x000fe40003f3d000 */
[----:B------:R-:W-:Y:S02]  /*83f0*/  ISETP.LT.OR P2, PT, R11, 0x9a, P2 ;  /* 0x0000009a0b00780c */ /* 0x000fe40001741670 */
[----:B------:R-:W-:Y:S02]  /*8400*/  FSEL R8, R8, RZ, P1 ;  /* 0x000000ff08087208 */ /* 0x000fe40000800000 */
[----:B------:R-:W-:-:S03]  /*8410*/  FSEL R71, R71, -INF , !P2 ;  /* 0xff80000047477808 */ /* 0x000fc60005000000 */
[--C-:B------:R-:W-:Y:S01]  /*8420*/  FFMA.FTZ R21, R104, UR40, -R8.reuse ;  /* 0x0000002868157c23 */ /* 0x100fe20008010808 */
[----:B------:R-:W-:Y:S01]  /*8430*/  FMNMX.FTZ R104, R122, R3, !PT ;  /* 0x000000037a687209 */ /* 0x000fe20007810000 */
[--C-:B------:R-:W-:Y:S01]  /*8440*/  FFMA.FTZ R12, R121, UR40, -R8.reuse ;  /* 0x00000028790c7c23 */ /* 0x100fe20008010808 */
[----:B------:R-:W-:-:S01]  /*8450*/  FFMA.FTZ R121, R105, UR40, -R8 ;  /* 0x0000002869797c23 */ /* 0x000fc20008010808 */
[--C-:B------:R-:W-:Y:S01]  /*8460*/  FFMA.FTZ R13, R124, UR40, -R8.reuse ;  /* 0x000000287c0d7c23 */ /* 0x100fe20008010808 */
[----:B------:R-:W-:Y:S01]  /*8470*/  FMNMX.FTZ R23, R123, R104, !PT ;  /* 0x000000687b177209 */ /* 0x000fe20007810000 */
[--C-:B------:R-:W-:Y:S01]  /*8480*/  FFMA.FTZ R124, R109, UR40, -R8.reuse ;  /* 0x000000286d7c7c23 */ /* 0x100fe20008010808 */
[----:B------:R0:W-:Y:S01]  /*8490*/  MUFU.EX2 R104, R121 ;  /* 0x0000007900687308 */ /* 0x0001e20000000800 */
        /* <DEDUP_REMOVED lines=8> */
[----:B0-----:R-:W-:-:S01]  /*8520*/  FFMA.FTZ R121, R113, UR40, -R8 ;  /* 0x0000002871797c23 */ /* 0x001fc20008010808 */
        /* <DEDUP_REMOVED lines=34> */
[----:B------:R-:W-:Y:S02]  /*8750*/  MUFU.EX2 R9, R9 ;  /* 0x0000000900097308 */ /* 0x000fe40000000800 */
[----:B------:R-:W-:-:S04]  /*8760*/  FMNMX.FTZ R113, R115, R116, !PT ;  /* 0x0000007473717209 */ /* 0x000fc80007810000 */
[----:B------:R-:W-:Y:S02]  /*8770*/  FMNMX.FTZ R120, R118, R113, !PT ;  /* 0x0000007176787209 */ /* 0x000fe40007810000 */
[----:B------:R0:W-:Y:S02]  /*8780*/  MUFU.EX2 R116, R117 ;  /* 0x0000007500747308 */ /* 0x0001e40000000800 */
[----:B------:R-:W-:-:S04]  /*8790*/  FMNMX.FTZ R113, R119, R120, !PT ;  /* 0x0000007877717209 */ /* 0x000fc80007810000 */
[----:B------:R-:W-:Y:S02]  /*87a0*/  FMNMX.FTZ R120, R90, R113, !PT ;  /* 0x000000715a787209 */ /* 0x000fe40007810000 */
[----:B------:R-:W-:Y:S01]  /*87b0*/  MUFU.EX2 R12, R12 ;  /* 0x0000000c000c7308 */ /* 0x000fe20000000800 */
[----:B0-----:R-:W-:-:S01]  /*87c0*/  FFMA.FTZ R117, R76, UR40, -R8 ;  /* 0x000000284c757c23 */ /* 0x001fc20008010808 */
        /* <DEDUP_REMOVED lines=29> */
[----:B------:R0:W-:Y:S02]  /*89a0*/  MUFU.EX2 R10, R117 ;  /* 0x00000075000a7308 */ /* 0x0001e40000000800 */
[----:B------:R-:W-:-:S04]  /*89b0*/  FMNMX.FTZ R77, R67, R76, !PT ;  /* 0x0000004c434d7209 */ /* 0x000fc80007810000 */
[----:B------:R-:W-:Y:S01]  /*89c0*/  FMNMX.FTZ R76, R70, R77, !PT ;  /* 0x0000004d464c7209 */ /* 0x000fe20007810000 */
[----:B------:R-:W-:-:S01]  /*89d0*/  FFMA.FTZ R77, R81, UR40, -R8 ;  /* 0x00000028514d7c23 */ /* 0x000fc20008010808 */
[----:B------:R-:W-:Y:S01]  /*89e0*/  FFMA.FTZ R81, R85, UR40, -R8 ;  /* 0x0000002855517c23 */ /* 0x000fe20008010808 */
[----:B------:R-:W-:Y:S01]  /*89f0*/  MUFU.EX2 R105, R105 ;  /* 0x0000006900697308 */ /* 0x000fe20000000800 */
[----:B------:R-:W-:-:S05]  /*8a00*/  FMNMX.FTZ R113, R71, R76, !PT ;  /* 0x0000004c47717209 */ /* 0x000fca0007810000 */
[----:B------:R-:W1:Y:S02]  /*8a10*/  SHFL.BFLY PT, R120, R113, 0x2, 0x1f ;  /* 0x0c401f0071787f89 */ /* 0x000e6400000e0000 */
[----:B------:R-:W-:Y:S08]  /*8a20*/  MUFU.EX2 R76, R121 ;  /* 0x00000079004c7308 */ /* 0x000ff00000000800 */
[----:B------:R-:W-:Y:S08]  /*8a30*/  MUFU.EX2 R109, R109 ;  /* 0x0000006d006d7308 */ /* 0x000ff00000000800 */
[----:B------:R-:W-:Y:S01]  /*8a40*/  MUFU.EX2 R88, R88 ;  /* 0x0000005800587308 */ /* 0x000fe20000000800 */
[----:B-1----:R-:W-:Y:S01]  /*8a50*/  FMNMX.FTZ R120, R113, R120, !PT ;  /* 0x0000007871787209 */ /* 0x002fe20007810000 */
[----:B------:R-:W-:Y:S01]  /*8a60*/  FFMA.FTZ R113, R69, UR40, -R8 ;  /* 0x0000002845717c23 */ /* 0x000fe20008010808 */
[----:B------:R-:W-:-:S05]  /*8a70*/  FSEL R69, R7, RZ, P1 ;  /* 0x000000ff07457208 */ /* 0x000fca0000800000 */
[----:B------:R-:W-:Y:S01]  /*8a80*/  MUFU.EX2 R89, R89 ;  /* 0x0000005900597308 */ /* 0x000fe20000000800 */
[----:B------:R-:W1:Y:S01]  /*8a90*/  SHFL.BFLY PT, R85, R120, 0x1, 0x1f ;  /* 0x0c201f0078557f89 */ /* 0x000e6200000e0000 */
[----:B------:R-:W-:-:S06]  /*8aa0*/  FADD.FTZ R4, -R69, R4 ;  /* 0x0000000445047221 */ /* 0x000fcc0000010100 */
[----:B------:R-:W-:Y:S01]  /*8ab0*/  MUFU.EX2 R69, R113 ;  /* 0x0000007100457308 */ /* 0x000fe20000000800 */
[----:B------:R-:W-:-:S07]  /*8ac0*/  FMUL.FTZ R4, R4, UR40 ;  /* 0x0000002804047c20 */ /* 0x000fce0008410000 */
[----:B------:R-:W2:Y:S08]  /*8ad0*/  MUFU.EX2 R4, R4 ;  /* 0x0000000400047308 */ /* 0x000eb00000000800 */
[----:B------:R-:W-:Y:S01]  /*8ae0*/  MUFU.EX2 R92, R92 ;  /* 0x0000005c005c7308 */ /* 0x000fe20000000800 */
[----:B-1----:R-:W-:Y:S01]  /*8af0*/  FMNMX.FTZ R8, R120, R85, !PT ;  /* 0x0000005578087209 */ /* 0x002fe20007810000 */
[----:B------:R-:W-:-:S03]  /*8b00*/  IMAD.U32 R85, RZ, RZ, UR40 ;  /* 0x00000028ff557e24 */ /* 0x000fc6000f8e00ff */
[C---:B------:R-:W-:Y:S01]  /*8b10*/  FSETP.NEU.FTZ.AND P1, PT, R8.reuse, -INF , PT ;  /* 0xff8000000800780b */ /* 0x040fe20003f3d000 */
[----:B------:R-:W-:-:S02]  /*8b20*/  FFMA.FTZ R84, R8, R85, -8 ;  /* 0xc100000008547423 */ /* 0x000fc40000010055 */
[----:B------:R-:W-:Y:S01]  /*8b30*/  MUFU.EX2 R93, R93 ;  /* 0x0000005d005d7308 */ /* 0x000fe20000000800 */
[----:B------:R-:W-:Y:S02]  /*8b40*/  FSEL R128, R8, RZ, P1 ;  /* 0x000000ff08807208 */ /* 0x000fe40000800000 */
[----:B------:R-:W-:-:S03]  /*8b50*/  FSEL R84, R84, RZ, P1 ;  /* 0x000000ff54547208 */ /* 0x000fc60000800000 */
[----:B------:R-:W-:Y:S02]  /*8b60*/  FADD.FTZ R128, -R128, R3 ;  /* 0x0000000380807221 */ /* 0x000fe40000010100 */
[----:B------:R-:W-:Y:S01]  /*8b70*/  MUFU.EX2 R96, R96 ;  /* 0x0000006000607308 */ /* 0x000fe20000000800 */
[----:B------:R-:W-:-:S01]  /*8b80*/  FFMA.FTZ R85, R123, UR40, -R84 ;  /* 0x000000287b557c23 */ /* 0x000fc20008010854 */
[--C-:B------:R-:W-:Y:S01]  /*8b90*/  FFMA.FTZ R123, R126, UR40, -R84.reuse ;  /* 0x000000287e7b7c23 */ /* 0x100fe20008010854 */
[----:B------:R-:W-:-:S01]  /*8ba0*/  FFMA.FTZ R120, R122, UR40, -R84 ;  /* 0x000000287a787c23 */ /* 0x000fc20008010854 */
[--C-:B------:R-:W-:Y:S01]  /*8bb0*/  FFMA.FTZ R122, R127, UR40, -R84.reuse ;  /* 0x000000287f7a7c23 */ /* 0x100fe20008010854 */
[----:B0-----:R-:W-:-:S01]  /*8bc0*/  FFMA.FTZ R117, R130, UR40, -R84 ;  /* 0x0000002882757c23 */ /* 0x001fc20008010854 */
[----:B------:R-:W-:Y:S01]  /*8bd0*/  FFMA.FTZ R124, R131, UR40, -R84 ;  /* 0x00000028837c7c23 */ /* 0x000fe20008010854 */
[----:B--2---:R-:W-:-:S01]  /*8be0*/  FFMA.FTZ R127, R4, R6, R9 ;  /* 0x00000006047f7223 */ /* 0x004fc20000010009 */
[----:B------:R0:W-:Y:S01]  /*8bf0*/  MUFU.EX2 R113, R123 ;  /* 0x0000007b00717308 */ /* 0x0001e20000000800 */
        /* <DEDUP_REMOVED lines=8> */
[----:B0-----:R-:W-:Y:S01]  /*8c80*/  FMUL.FTZ R123, R128, UR40 ;  /* 0x00000028807b7c20 */ /* 0x001fe20008410000 */
[----:B------:R-:W-:Y:S01]  /*8c90*/  FADD.FTZ R128, R12, R127 ;  /* 0x0000007f0c807221 */ /* 0x000fe20000010000 */
        /* <DEDUP_REMOVED lines=22> */
[----:B0-----:R-:W-:-:S01]  /*8e00*/  FFMA.FTZ R6, R123, R5, R120 ;  /* 0x000000057b067223 */ /* 0x001fc20000010078 */
[----:B------:R-:W-:Y:S01]  /*8e10*/  FADD.FTZ R5, R13, R128 ;  /* 0x000000800d057221 */ /* 0x000fe20000010000 */
        /* <DEDUP_REMOVED lines=9> */
[----:B------:R-:W-:Y:S01]  /*8eb0*/  FFMA.FTZ R71, R71, UR40, -R84 ;  /* 0x0000002847477c23 */ /* 0x000fe20008010854 */
[----:B------:R-:W-:-:S01]  /*8ec0*/  FADD.FTZ R103, R113, R6 ;  /* 0x0000000671677221 */ /* 0x000fc20000010000 */
[----:B------:R-:W-:-:S02]  /*8ed0*/  FADD.FTZ R6, R14, R5 ;  /* 0x000000050e067221 */ /* 0x000fc40000010000 */
        /* <DEDUP_REMOVED lines=10> */
[----:B------:R-:W-:-:S06]  /*8f80*/  FADD.FTZ R5, R21, R6 ;  /* 0x0000000615057221 */ /* 0x000fcc0000010000 */
        /* <DEDUP_REMOVED lines=59> */
[----:B-1----:R-:W-:-:S04]  /*9340*/  FADD.FTZ R5, R73, R6 ;  /* 0x0000000649057221 */ /* 0x002fc80000010000 */
[----:B------:R-:W-:-:S03]  /*9350*/  FADD.FTZ R6, R10, R5 ;  /* 0x000000050a067221 */ /* 0x000fc60000010000 */
        /* <DEDUP_REMOVED lines=49> */
[----:B------:R-:W-:Y:S01]  /*9670*/  FADD.FTZ R6, R69, R6 ;  /* 0x0000000645067221 */ /* 0x000fe20000010000 */
[----:B--2---:R-:W-:-:S04]  /*9680*/  FADD.FTZ R103, R70, R103 ;  /* 0x0000006746677221 */ /* 0x004fc80000010000 */
[----:B0-----:R-:W-:Y:S01]  /*9690*/  FADD.FTZ R5, R71, R103 ;  /* 0x0000006747057221 */ /* 0x001fe20000010000 */
[----:B------:R-:W-:Y:S06]  /*96a0*/  @!P0 BRA `(.L_x_881) ;  /* 0x0000000000048947 */ /* 0x000fec0003800000 */
[----:B------:R-:W-:Y:S01]  /*96b0*/  BPT.TRAP 0x1 ;  /* 0x000000040000795c */ /* 0x000fe20000300000 */
.L_x_881:
        /* <DEDUP_REMOVED lines=86> */
.L_x_864:
[----:B------:R-:W-:Y:S01]  /*9c20*/  ULDC UR6, c[0x0][0x448] ;  /* 0x0001120000067ab9 */ /* 0x000fe20000000800 */
[----:B------:R-:W-:Y:S01]  /*9c30*/  IADD3 R7, R17, 0x1, -R18 ;  /* 0x0000000111077810 */ /* 0x000fe20007ffe812 */
[----:B------:R-:W-:Y:S01]  /*9c40*/  UISETP.NE.AND UP0, UPT, UR6, 0x1, UPT ;  /* 0x000000010600788c */ /* 0x000fe2000bf05270 */
[----:B------:R-:W-:Y:S02]  /*9c50*/  ULDC UR11, c[0x0][0x9e4] ;  /* 0x00027900000b7ab9 */ /* 0x000fe40000000800 */
[----:B------:R-:W-:Y:S01]  /*9c60*/  R2UR UR12, R7 ;  /* 0x00000000070c72ca */ /* 0x000fe200000e0000 */
[----:B------:R-:W-:Y:S02]  /*9c70*/  UISETP.GE.AND UP1, UPT, UR11, 0x1, UPT ;  /* 0x000000010b00788c */ /* 0x000fe4000bf26270 */
[----:B------:R-:W-:-:S04]  /*9c80*/  UIADD3 UR10, UR39, 0xbf, URZ ;  /* 0x000000bf270a7890 */ /* 0x000fc8000fffe03f */
[----:B------:R-:W-:Y:S01]  /*9c90*/  PLOP3.LUT P1, PT, PT, PT, UP1, 0x40, 0x0 ;  /* 0x000000000000781c */ /* 0x000fe20003f2e818 */
[----:B------:R-:W-:Y:S01]  /*9ca0*/  @UP0 ULDC UR6, c[0x0][0x44c] ;  /* 0x0001130000060ab9 */ /* 0x000fe20000000800 */
[----:B------:R-:W-:Y:S01]  /*9cb0*/  @UP0 ULDC UR13, c[0x0][0x450] ;  /* 0x00011400000d0ab9 */ /* 0x000fe20000000800 */
[----:B------:R-:W-:-:S04]  /*9cc0*/  UIMAD.WIDE.U32 UR6, UR10, UR6, URZ ;  /* 0x000000060a0672a5 */ /* 0x000fc8000f8e003f */
[----:B------:R-:W-:-:S04]  /*9cd0*/  @UP0 USHF.R.U32.HI UR10, URZ, UR13, UR7 ;  /* 0x0000000d3f0a0299 */ /* 0x000fc80008011607 */
[----:B------:R-:W-:-:S04]  /*9ce0*/  UIADD3 UR10, UR12, UR10, URZ ;  /* 0x0000000a0c0a7290 */ /* 0x000fc8000fffe03f */
        /* <DEDUP_REMOVED lines=12> */
.L_x_884:
[----:B------:R-:W-:-:S11]  /*9db0*/  UISETP.NE.AND UP2, UPT, UR11, 0x1, UPT ;  /* 0x000000010b00788c */ /* 0x000fd6000bf45270 */
[----:B------:R-:W-:Y:S02]  /*9dc0*/  @UP2 ULDC.64 UR12, c[0x0][0x9e8] ;  /* 0x00027a00000c2ab9 */ /* 0x000fe40000000a00 */
[----:B------:R-:W-:-:S04]  /*9dd0*/  UIMAD.WIDE.U32 UR6, UR10, UR12, URZ ;  /* 0x0000000c0a0672a5 */ /* 0x000fc8000f8e003f */
[----:B------:R-:W-:-:S12]  /*9de0*/  @UP2 USHF.R.U32.HI UR10, URZ, UR13, UR7 ;  /* 0x0000000d3f0a2299 */ /* 0x000fd80008011607 */
.L_x_885:
[----:B------:R-:W-:-:S04]  /*9df0*/  UIMAD UR10, UR10, UR11, URZ ;  /* 0x0000000b0a0a72a4 */ /* 0x000fc8000f8e023f */
[----:B------:R-:W-:-:S04]  /*9e00*/  UISETP.LT.AND UP2, UPT, UR21, UR10, UPT ;  /* 0x0000000a1500728c */ /* 0x000fc8000bf41270 */
[----:B------:R-:W-:-:S12]  /*9e10*/  USEL UR21, UR21, UR10, !UP2 ;  /* 0x0000000a15157287 */ /* 0x000fd8000d000000 */
.L_x_883:
        /* <DEDUP_REMOVED lines=11> */
[----:B------:R-:W-:-:S06]  /*9ed0*/  UMOV UR22, UR46 ;  /* 0x0000002e00167c82 */ /* 0x000fcc0008000000 */
.L_x_896:
[----:B------:R-:W-:-:S04]  /*9ee0*/  UISETP.NE.AND UP2, UPT, UR22, 0x1, UPT ;  /* 0x000000011600788c */ /* 0x000fc8000bf45270 */
[----:B------:R-:W-:-:S04]  /*9ef0*/  USEL UR47, URZ, 0x1, UP2 ;  /* 0x000000013f2f7887 */ /* 0x000fc80009000000 */
[----:B------:R-:W-:Y:S01]  /*9f00*/  ULOP3.LUT UR47, UR23, UR47, URZ, 0x3c, !UPT ;  /* 0x0000002f172f7292 */ /* 0x000fe2000f8e3c3f */
[----:B------:R-:W-:Y:S11]  /*9f10*/  @!P0 BRA `(.L_x_887) ;  /* 0x0000000000048947 */ /* 0x000ff60003800000 */
[----:B------:R-:W-:Y:S01]  /*9f20*/  BPT.TRAP 0x1 ;  /* 0x000000040000795c */ /* 0x000fe20000300000 */
.L_x_887:
        /* <DEDUP_REMOVED lines=9> */
.L_x_888:
[----:B-1----:R-:W-:Y:S05]  /*9fc0*/  @P1 BRA `(.L_x_889) ;  /* 0x0000000000081947 */ /* 0x002fea0003800000 */
[----:B------:R-:W1:Y:S02]  /*9fd0*/  SYNCS.PHASECHK.TRANS64.TRYWAIT P1, [UR20+0x13230], R3 ;  /* 0x01323003ff0075a7 */ /* 0x000e640008020154 */
[----:B-1----:R-:W-:Y:S05]  /*9fe0*/  @!P1 BRA `(.L_x_890) ;  /* 0x000000f000f49947 */ /* 0x002fea0003800000 */
.L_x_889:
        /* <DEDUP_REMOVED lines=64> */
.L_x_891:
[----:B------:R-:W-:Y:S01]  /*a3f0*/  ULEA UR11, UR22, UR45, 0x3 ;  /* 0x0000002d160b7291 */ /* 0x000fe2000f8e183f */
[----:B01----:R-:W-:-:S05]  /*a400*/  IMAD.U32 R3, RZ, RZ, UR23 ;  /* 0x00000017ff037e24 */ /* 0x003fca000f8e00ff */
[----:B------:R-:W-:-:S04]  /*a410*/  SHF.L.U32 R3, R3, 0x1f, RZ ;  /* 0x0000001f03037819 */ /* 0x000fc800000006ff */
[----:B------:R0:W1:Y:S01]  /*a420*/  SYNCS.PHASECHK.TRANS64.TRYWAIT P1, [UR11+0x13250], R3 ;  /* 0x01325003ff0075a7 */ /* 0x000062000802014b */
[----:B------:R-:W-:Y:S05]  /*a430*/  @!P0 BRA `(.L_x_892) ;  /* 0x0000000000048947 */ /* 0x000fea0003800000 */
[----:B------:R-:W-:Y:S01]  /*a440*/  BPT.TRAP 0x1 ;  /* 0x000000040000795c */ /* 0x000fe20000300000 */
.L_x_892:
        /* <DEDUP_REMOVED lines=79> */
[----:B------:R-:W-:Y:S01]  /*a940*/  FMNMX.FTZ R10, R71, R10, !PT ;  /* 0x0000000a470a7209 */ /* 0x000fe20007810000 */
[----:B-1----:R-:W-:Y:S06]  /*a950*/  @P1 BRA `(.L_x_893) ;  /* 0x0000000000081947 */ /* 0x002fec0003800000 */
[----:B------:R-:W1:Y:S02]  /*a960*/  SYNCS.PHASECHK.TRANS64.TRYWAIT P1, [UR11+0x13250], R3 ;  /* 0x01325003ff0075a7 */ /* 0x000e64000802014b */
[----:B-1----:R-:W-:Y:S05]  /*a970*/  @!P1 BRA `(.L_x_894) ;  /* 0x000000e800a89947 */ /* 0x002fea0003800000 */
.L_x_893:
[----:B------:R-:W-:Y:S01]  /*a980*/  UIADD3 UR6, UR45, 0x1000, URZ ;  /* 0x000010002d067890 */ /* 0x000fe2000fffe03f */
[----:B------:R-:W-:Y:S01]  /*a990*/  WARPGROUP.ARRIVE ;  /* 0x00000000000079c5 */ /* 0x000fe20000000000 */
[----:B------:R-:W-:Y:S01]  /*a9a0*/  UMOV UR7, 0xc0000010 ;  /* 0xc000001000077882 */ /* 0x000fe20000000000 */
[----:B-1----:R-:W1:Y:S01]  /*a9b0*/  SHFL.BFLY PT, R4, R9, 0x2, 0x1f ;  /* 0x0c401f0009047f89 */ /* 0x002e6200000e0000 */
[----:B------:R-:W-:-:S03]  /*a9c0*/  USHF.R.U32.HI UR6, URZ, 0x4, UR6 ;  /* 0x000000043f067899 */ /* 0x000fc60008011606 */
[----:B0-----:R-:W0:Y:S01]  /*a9d0*/  SHFL.BFLY PT, R3, R10, 0x2, 0x1f ;  /* 0x0c401f000a037f89 */ /* 0x001e2200000e0000 */
[----:B------:R-:W-:-:S04]  /*a9e0*/  ULOP3.LUT UR6, UR6, 0x3fff, URZ, 0xc0, !UPT ;  /* 0x00003fff06067892 */ /* 0x000fc8000f8ec03f */
[----:B------:R-:W-:-:S04]  /*a9f0*/  ULOP3.LUT UR6, UR6, 0x10000, URZ, 0xfc, !UPT ;  /* 0x0001000006067892 */ /* 0x000fc8000f8efc3f */
[----:B------:R-:W-:-:S07]  /*aa00*/  UIMAD UR10, UR22, 0x280, UR6 ;  /* 0x00000280160a78a4 */ /* 0x000fce000f8e0206 */
[----:B------:R-:W-:Y:S02]  /*aa10*/  UMOV UR6, UR10 ;  /* 0x0000000a00067c82 */ /* 0x000fe40008000000 */
[----:B------:R-:W-:Y:S01]  /*aa20*/  QGMMA.64x64x32.F32.E4M3.E4M3 R24, R152, gdesc[UR4], R24, gsb0 ;  /* 0x00e0000498187df3 */ /* 0x000fe20008000818 */
[----:B------:R-:W-:Y:S01]  /*aa30*/  UIADD3 UR6, UR10, 0x80, URZ ;  /* 0x000000800a067890 */ /* 0x000fe2000fffe03f */
[----:B-1----:R-:W-:Y:S01]  /*aa40*/  FMNMX.FTZ R11, R9, R4, !PT ;  /* 0x00000004090b7209 */ /* 0x002fe20007810000 */
[----:B------:R-:W-:Y:S01]  /*aa50*/  UMOV UR7, 0xc0000010 ;  /* 0xc000001000077882 */ /* 0x000fe20000000000 */
[----:B------:R-:W-:Y:S01]  /*aa60*/  IMAD.U32 R9, RZ, RZ, UR40 ;  /* 0x00000028ff097e24 */ /* 0x000fe2000f8e00ff */
[----:B0-----:R-:W-:Y:S02]  /*aa70*/  FMNMX.FTZ R12, R10, R3, !PT ;  /* 0x000000030a0c7209 */ /* 0x001fe40007810000 */
[----:B------:R-:W0:Y:S04]  /*aa80*/  SHFL.BFLY PT, R4, R11, 0x1, 0x1f ;  /* 0x0c201f000b047f89 */ /* 0x000e2800000e0000 */
[----:B------:R-:W1:Y:S01]  /*aa90*/  SHFL.BFLY PT, R3, R12, 0x1, 0x1f ;  /* 0x0c201f000c037f89 */ /* 0x000e6200000e0000 */
[----:B0-----:R-:W-:-:S02]  /*aaa0*/  FMNMX.FTZ R4, R11, R4, !PT ;  /* 0x000000040b047209 */ /* 0x001fc40007810000 */
[----:B-1----:R-:W-:-:S03]  /*aab0*/  FMNMX.FTZ R3, R12, R3, !PT ;  /* 0x000000030c037209 */ /* 0x002fc60007810000 */
[----:B------:R-:W-:-:S04]  /*aac0*/  FADD.FTZ R7, -R4, R7 ;  /* 0x0000000704077221 */ /* 0x000fc80000010100 */
[----:B------:R-:W-:Y:S01]  /*aad0*/  FMUL.FTZ R20, R7, UR40 ;  /* 0x0000002807147c20 */ /* 0x000fe20008410000 */
[----:B------:R-:W-:-:S04]  /*aae0*/  FADD.FTZ R7, -R3, R8 ;  /* 0x0000000803077221 */ /* 0x000fc80000010100 */
[----:B------:R-:W-:Y:S01]  /*aaf0*/  FMUL.FTZ R8, R7, UR40 ;  /* 0x0000002807087c20 */ /* 0x000fe20008410000 */
[----:B------:R-:W-:Y:S08]  /*ab00*/  MUFU.EX2 R20, R20 ;  /* 0x0000001400147308 */ /* 0x000ff00000000800 */
[----:B------:R-:W-:Y:S01]  /*ab10*/  MUFU.EX2 R8, R8 ;  /* 0x0000000800087308 */ /* 0x000fe20000000800 */
[----:B------:R-:W-:-:S02]  /*ab20*/  WARPGROUP.DEPBAR.LE gsb0, 0x0 ;  /* 0x00008000000079c5 */ /* 0x000fc40000010000 */
[----:B------:R-:W-:Y:S01]  /*ab30*/  WARPGROUP.ARRIVE ;  /* 0x00000000000079c5 */ /* 0x000fe20000000000 */
[----:B------:R-:W-:-:S05]  /*ab40*/  FFMA.FTZ R152, R4, R9, -8 ;  /* 0xc100000004987423 */ /* 0x000fca0000010009 */
[----:B------:R-:W0:Y:S01]  /*ab50*/  S2R R155, SR_TID.X ;  /* 0x00000000009b7919 */ /* 0x000e220000002100 */
[----:B------:R-:W-:-:S01]  /*ab60*/  FFMA.FTZ R10, R128, UR40, -R152 ;  /* 0x00000028800a7c23 */ /* 0x000fc20008010898 */
[----:B------:R-:W-:Y:S01]  /*ab70*/  QGMMA.64x64x32.F32.E4M3.E4M3 R24, R148, gdesc[UR4], R24, gsb0 ;  /* 0x00e0000494187df3 */ /* 0x000fe20008000818 */
[----:B------:R-:W-:Y:S01]  /*ab80*/  UIADD3 UR6, UR10, 0x100, URZ ;  /* 0x000001000a067890 */ /* 0x000fe2000fffe03f */
[----:B------:R-:W-:Y:S01]  /*ab90*/  IMAD.U32 R128, RZ, RZ, UR40 ;  /* 0x00000028ff807e24 */ /* 0x000fe2000f8e00ff */
[----:B------:R-:W-:Y:S01]  /*aba0*/  UMOV UR7, 0xc0000010 ;  /* 0xc000001000077882 */ /* 0x000fe20000000000 */
[--C-:B------:R-:W-:Y:S01]  /*abb0*/  FFMA.FTZ R14, R112, UR40, -R152.reuse ;  /* 0x00000028700e7c23 */ /* 0x100fe20008010898 */
[----:B------:R-:W-:-:S01]  /*abc0*/  FFMA.FTZ R112, R60, UR40, -R152 ;  /* 0x000000283c707c23 */ /* 0x000fc20008010898 */
[----:B------:R-:W-:Y:S01]  /*abd0*/  FFMA.FTZ R128, R3, R128, -8 ;  /* 0xc100000003807423 */ /* 0x000fe20000010080 */
[----:B------:R-:W-:-:S01]  /*abe0*/  FFMA.FTZ R60, R64, UR40, -R152 ;  /* 0x00000028403c7c23 */ /* 0x000fc20008010898 */
[--C-:B------:R-:W-:Y:S01]  /*abf0*/  FFMA.FTZ R7, R120, UR40, -R152.reuse ;  /* 0x0000002878077c23 */ /* 0x100fe20008010898 */
[----:B------:R-:W-:-:S01]  /*ac00*/  FFMA.FTZ R15, R113, UR40, -R152 ;  /* 0x00000028710f7c23 */ /* 0x000fc20008010898 */
[----:B------:R-:W-:Y:S01]  /*ac10*/  FFMA.FTZ R64, R122, UR40, -R128 ;  /* 0x000000287a407c23 */ /* 0x000fe20008010880 */
[----:B------:R-:W-:-:S01]  /*ac20*/  FFMA.FTZ R113, R61, UR40, -R152 ;  /* 0x000000283d717c23 */ /* 0x000fc20008010898 */
[--C-:B------:R-:W-:Y:S01]  /*ac30*/  FFMA.FTZ R61, R65, UR40, -R152.reuse ;  /* 0x00000028413d7c23 */ /* 0x100fe20008010898 */
[----:B------:R-:W-:-:S01]  /*ac40*/  FFMA.FTZ R9, R121, UR40, -R152 ;  /* 0x0000002879097c23 */ /* 0x000fc20008010898 */
[----:B------:R-:W-:Y:S01]  /*ac50*/  FFMA.FTZ R65, R123, UR40, -R128 ;  /* 0x000000287b417c23 */ /* 0x000fe20008010880 */
[----:B------:R-:W1:Y:S01]  /*ac60*/  MUFU.EX2 R7, R7 ;  /* 0x0000000700077308 */ /* 0x000e620000000800 */
[----:B------:R-:W-:-:S01]  /*ac70*/  FFMA.FTZ R120, R124, UR40, -R152 ;  /* 0x000000287c787c23 */ /* 0x000fc20008010898 */
[----:B------:R-:W-:Y:S01]  /*ac80*/  FFMA.FTZ R122, R126, UR40, -R128 ;  /* 0x000000287e7a7c23 */ /* 0x000fe20008010880 */
[----:B------:R-:W-:-:S01]  /*ac90*/  FFMA.FTZ R121, R125, UR40, -R152 ;  /* 0x000000287d797c23 */ /* 0x000fc20008010898 */
[----:B------:R-:W-:Y:S01]  /*aca0*/  FFMA.FTZ R12, R104, UR40, -R152 ;  /* 0x00000028680c7c23 */ /* 0x000fe20008010898 */
[----:B------:R-:W-:-:S01]  /*acb0*/  FFMA.FTZ R123, R127, UR40, -R128 ;  /* 0x000000287f7b7c23 */ /* 0x000fc20008010880 */
[--C-:B------:R-:W-:Y:S01]  /*acc0*/  FFMA.FTZ R104, R108, UR40, -R152.reuse ;  /* 0x000000286c687c23 */ /* 0x100fe20008010898 */
[----:B------:R-:W-:-:S01]  /*acd0*/  FFMA.FTZ R108, R116, UR40, -R152 ;  /* 0x00000028746c7c23 */ /* 0x000fc20008010898 */
[----:B------:R-:W2:Y:S01]  /*ace0*/  MUFU.EX2 R64, R64 ;  /* 0x0000004000407308 */ /* 0x000ea20000000800 */
[----:B------:R-:W-:-:S01]  /*acf0*/  FFMA.FTZ R19, R88, UR40, -R152 ;  /* 0x0000002858137c23 */ /* 0x000fc20008010898 */
[--C-:B------:R-:W-:Y:S01]  /*ad00*/  FFMA.FTZ R116, R68, UR40, -R152.reuse ;  /* 0x0000002844747c23 */ /* 0x100fe20008010898 */
[----:B------:R-:W-:-:S01]  /*ad10*/  FFMA.FTZ R13, R105, UR40, -R152 ;  /* 0x00000028690d7c23 */ /* 0x000fc20008010898 */
[----:B------:R-:W-:Y:S01]  /*ad20*/  FFMA.FTZ R88, R92, UR40, -R152 ;  /* 0x000000285c587c23 */ /* 0x000fe20008010898 */
[----:B------:R-:W-:-:S01]  /*ad30*/  FFMA.FTZ R68, R130, UR40, -R128 ;  /* 0x0000002882447c23 */ /* 0x000fc20008010880 */
[--C-:B------:R-:W-:Y:S01]  /*ad40*/  FFMA.FTZ R105, R109, UR40, -R152.reuse ;  /* 0x000000286d697c23 */ /* 0x100fe20008010898 */
[----:B------:R-:W-:-:S01]  /*ad50*/  FFMA.FTZ R92, R100, UR40, -R152 ;  /* 0x00000028645c7c23 */ /* 0x000fc20008010898 */
[----:B------:R-:W3:Y:S01]  /*ad60*/  MUFU.EX2 R9, R9 ;  /* 0x0000000900097308 */ /* 0x000ee20000000800 */
[----:B------:R-:W-:-:S01]  /*ad70*/  FFMA.FTZ R109, R117, UR40, -R152 ;  /* 0x00000028756d7c23 */ /* 0x000fc20008010898 */
[--C-:B------:R-:W-:Y:S01]  /*ad80*/  FFMA.FTZ R100, R84, UR40, -R152.reuse ;  /* 0x0000002854647c23 */ /* 0x100fe20008010898 */
[----:B------:R-:W-:-:S01]  /*ad90*/  FFMA.FTZ R117, R69, UR40, -R152 ;  /* 0x0000002845757c23 */ /* 0x000fc20008010898 */
[----:B------:R-:W-:Y:S01]  /*ada0*/  FFMA.FTZ R84, R114, UR40, -R128 ;  /* 0x0000002872547c23 */ /* 0x000fe20008010880 */
[----:B------:R-:W-:-:S01]  /*adb0*/  FFMA.FTZ R11, R129, UR40, -R152 ;  /* 0x00000028810b7c23 */ /* 0x000fc20008010898 */
[--C-:B------:R-:W-:Y:S01]  /*adc0*/  FFMA.FTZ R69, R131, UR40, -R128.reuse ;  /* 0x0000002883457c23 */ /* 0x100fe20008010880 */
[----:B------:R-:W-:-:S01]  /*add0*/  FFMA.FTZ R114, R94, UR40, -R128 ;  /* 0x000000285e727c23 */ /* 0x000fc20008010880 */
[----:B------:R-:W4:Y:S01]  /*ade0*/  MUFU.EX2 R65, R65 ;  /* 0x0000004100417308 */ /* 0x000f220000000800 */
[----:B------:R-:W-:-:S01]  /*adf0*/  FFMA.FTZ R23, R97, UR40, -R152 ;  /* 0x0000002861177c23 */ /* 0x000fc20008010898 */
[----:B------:R-:W-:Y:S01]  /*ae00*/  FFMA.FTZ R94, R98, UR40, -R128 ;  /* 0x00000028625e7c23 */ /* 0x000fe20008010880 */
[----:B------:R-:W-:-:S01]  /*ae10*/  FFMA.FTZ R97, R77, UR40, -R152 ;  /* 0x000000284d617c23 */ /* 0x000fc20008010898 */
[----:B------:R-:W-:Y:S01]  /*ae20*/  FFMA.FTZ R98, R102, UR40, -R128 ;  /* 0x0000002866627c23 */ /* 0x000fe20008010880 */
[----:B------:R-:W-:-:S01]  /*ae30*/  FFMA.FTZ R77, R81, UR40, -R152 ;  /* 0x00000028514d7c23 */ /* 0x000fc20008010898 */
[----:B-1----:R-:W-:Y:S01]  /*ae40*/  FFMA.FTZ R6, R20, R6, R7 ;  /* 0x0000000614067223 */ /* 0x002fe20000010007 */
[----:B--2---:R-:W-:-:S01]  /*ae50*/  FFMA.FTZ R102, R8, R5, R64 ;  /* 0x0000000508667223 */ /* 0x004fc20000010040 */
[----:B------:R-:W1:Y:S01]  /*ae60*/  MUFU.EX2 R120, R120 ;  /* 0x0000007800787308 */ /* 0x000e620000000800 */
[----:B------:R-:W-:-:S01]  /*ae70*/  FFMA.FTZ R124, R132, UR40, -R152 ;  /* 0x00000028847c7c23 */ /* 0x000fc20008010898 */
[--C-:B------:R-:W-:Y:S01]  /*ae80*/  FFMA.FTZ R126, R134, UR40, -R128.reuse ;  /* 0x00000028867e7c23 */ /* 0x100fe20008010880 */
[----:B------:R-:W-:-:S01]  /*ae90*/  FFMA.FTZ R81, R107, UR40, -R128 ;  /* 0x000000286b517c23 */ /* 0x000fc20008010880 */
[--C-:B------:R-:W-:Y:S01]  /*aea0*/  FFMA.FTZ R107, R111, UR40, -R128.reuse ;  /* 0x000000286f6b7c23 */ /* 0x100fe20008010880 */
[----:B------:R-:W-:-:S01]  /*aeb0*/  FFMA.FTZ R111, R119, UR40, -R128 ;  /* 0x00000028776f7c23 */ /* 0x000fc20008010880 */
[----:B------:R-:W-:Y:S01]  /*aec0*/  FFMA.FTZ R21, R89, UR40, -R152 ;  /* 0x0000002859157c23 */ /* 0x000fe20008010898 */
[----:B---3--:R-:W-:-:S01]  /*aed0*/  FADD.FTZ R5, R9, R6 ;  /* 0x0000000609057221 */ /* 0x008fc20000010000 */
[----:B------:R-:W2:Y:S01]  /*aee0*/  MUFU.EX2 R122, R122 ;  /* 0x0000007a007a7308 */ /* 0x000ea20000000800 */
[----:B----4-:R-:W-:-:S01]  /*aef0*/  FADD.FTZ R119, R65, R102 ;  /* 0x0000006641777221 */ /* 0x010fc20000010000 */
        /* <DEDUP_REMOVED lines=8> */
[----:B------:R-:W-:Y:S01]  /*af80*/  FFMA.FTZ R76, R80, UR40, -R152 ;  /* 0x00000028504c7c23 */ /* 0x000fe20008010898 */
[----:B------:R-:W-:-:S01]  /*af90*/  FFMA.FTZ R85, R115, UR40, -R128 ;  /* 0x0000002873557c23 */ /* 0x000fc20008010880 */
[----:B-1----:R-:W-:Y:S01]  /*afa0*/  FADD.FTZ R6, R120, R5 ;  /* 0x0000000578067221 */ /* 0x002fe20000010000 */
        /* <DEDUP_REMOVED lines=9> */
[----:B------:R-:W-:Y:S01]  /*b040*/  FFMA.FTZ R91, R91, UR40, -R128 ;  /* 0x000000285b5b7c23 */ /* 0x000fe20008010880 */
[----:B------:R-:W-:-:S02]  /*b050*/  WARPGROUP.DEPBAR.LE gsb0, 0x0 ;  /* 0x00008000000079c5 */ /* 0x000fc40000010000 */
[----:B------:R-:W-:Y:S01]  /*b060*/  WARPGROUP.ARRIVE ;  /* 0x00000000000079c5 */ /* 0x000fe20000000000 */
[----:B------:R-:W2:Y:S01]  /*b070*/  MUFU.EX2 R10, R10 ;  /* 0x0000000a000a7308 */ /* 0x000ea20000000800 */
[----:B---3--:R-:W-:-:S01]  /*b080*/  FADD.FTZ R5, R121, R6 ;  /* 0x0000000679057221 */ /* 0x008fc20000010000 */
[----:B------:R-:W-:Y:S01]  /*b090*/  FFMA.FTZ R72, R72, UR40, -R152 ;  /* 0x0000002848487c23 */ /* 0x000fe20008010898 */
[----:B------:R-:W-:-:S01]  /*b0a0*/  FFMA.FTZ R74, R74, UR40, -R128 ;  /* 0x000000284a4a7c23 */ /* 0x000fc20008010880 */
[----:B------:R-:W-:Y:S01]  /*b0b0*/  FFMA.FTZ R73, R73, UR40, -R152 ;  /* 0x0000002849497c23 */ /* 0x000fe20008010898 */
[----:B------:R-:W-:Y:S01]  /*b0c0*/  QGMMA.64x64x32.F32.E4M3.E4M3 R24, R144, gdesc[UR4], R24, gsb0 ;  /* 0x00e0000490187df3 */ /* 0x000fe20008000818 */
[----:B------:R-:W-:Y:S01]  /*b0d0*/  UIADD3 UR6, UR10, 0x180, URZ ;  /* 0x000001800a067890 */ /* 0x000fe2000fffe03f */
[----:B-1----:R-:W-:Y:S01]  /*b0e0*/  FADD.FTZ R103, R123, R102 ;  /* 0x000000667b677221 */ /* 0x002fe20000010000 */
[----:B------:R-:W-:Y:S01]  /*b0f0*/  UMOV UR7, 0xc0000010 ;  /* 0xc000001000077882 */ /* 0x000fe20000000000 */
[----:B------:R-:W1:Y:S01]  /*b100*/  MUFU.EX2 R68, R68 ;  /* 0x0000004400447308 */ /* 0x000e620000000800 */
[----:B------:R-:W-:-:S01]  /*b110*/  FFMA.FTZ R75, R75, UR40, -R128 ;  /* 0x000000284b4b7c23 */ /* 0x000fc20008010880 */
[----:B------:R-:W-:Y:S01]  /*b120*/  FFMA.FTZ R56, R56, UR40, -R152 ;  /* 0x0000002838387c23 */ /* 0x000fe20008010898 */
[----:B------:R-:W-:-:S01]  /*b130*/  FFMA.FTZ R58, R58, UR40, -R128 ;  /* 0x000000283a3a7c23 */ /* 0x000fc20008010880 */
[----:B------:R-:W-:Y:S01]  /*b140*/  FFMA.FTZ R57, R57, UR40, -R152 ;  /* 0x0000002839397c23 */ /* 0x000fe20008010898 */
[----:B------:R-:W-:-:S01]  /*b150*/  FFMA.FTZ R59, R59, UR40, -R128 ;  /* 0x000000283b3b7c23 */ /* 0x000fc20008010880 */
[----:B0-----:R-:W-:Y:S01]  /*b160*/  LOP3.LUT P1, RZ, R155, 0x7f, RZ, 0xc0, !PT ;  /* 0x0000007f9bff7812 */ /* 0x001fe2000782c0ff */
[----:B------:R-:W-:Y:S01]  /*b170*/  IMAD.U32 R118, RZ, RZ, UR20 ;  /* 0x00000014ff767e24 */ /* 0x000fe2000f8e00ff */
        /* <DEDUP_REMOVED lines=19> */
[----:B0-----:R-:W-:-:S01]  /*b2b0*/  FADD.FTZ R6, R12, R5 ;  /* 0x000000050c067221 */ /* 0x001fc20000010000 */
[----:B------:R-:W-:Y:S02]  /*b2c0*/  WARPGROUP.DEPBAR.LE gsb0, 0x0 ;  /* 0x00008000000079c5 */ /* 0x000fe40000010000 */
[----:B------:R-:W-:-:S04]  /*b2d0*/  WARPGROUP.ARRIVE ;  /* 0x00000000000079c5 */ /* 0x000fc80000000000 */
[----:B------:R-:W0:Y:S01]  /*b2e0*/  MUFU.EX2 R81, R81 ;  /* 0x0000005100517308 */ /* 0x000e220000000800 */
[----:B--2---:R-:W-:-:S01]  /*b2f0*/  FADD.FTZ R78, R80, R103 ;  /* 0x00000067504e7221 */ /* 0x004fc20000010000 */
[----:B------:R-:W-:Y:S01]  /*b300*/  QGMMA.64x64x32.F32.E4M3.E4M3 R24, R140, gdesc[UR4], R24, gsb0 ;  /* 0x00e000048c187df3 */ /* 0x000fe20008000818 */
[----:B------:R-:W-:-:S01]  /*b310*/  FFMA.FTZ R103, R79, UR40, -R128 ;  /* 0x000000284f677c23 */ /* 0x000fc20008010880 */
[----:B------:R-:W-:Y:S01]  /*b320*/  UIADD3 UR6, UR10, 0x200, URZ ;  /* 0x000002000a067890 */ /* 0x000fe2000fffe03f */
[----:B------:R-:W-:-:S03]  /*b330*/  UMOV UR7, 0xc0000010 ;  /* 0xc000001000077882 */ /* 0x000fc60000000000 */
        /* <DEDUP_REMOVED lines=16> */
[----:B0-----:R-:W-:-:S01]  /*b440*/  FADD.FTZ R82, R84, R79 ;  /* 0x0000004f54527221 */ /* 0x001fc20000010000 */
[--C-:B------:R-:W-:Y:S01]  /*b450*/  FFMA.FTZ R79, R83, UR40, -R128.reuse ;  /* 0x00000028534f7c23 */ /* 0x100fe20008010880 */
[----:B------:R-:W-:-:S05]  /*b460*/  FFMA.FTZ R83, R87, UR40, -R128 ;  /* 0x0000002857537c23 */ /* 0x000fca0008010880 */
[----:B------:R-:W0:Y:S01]  /*b470*/  MUFU.EX2 R108, R108 ;  /* 0x0000006c006c7308 */ /* 0x000e220000000800 */
[----:B--2---:R-:W-:-:S07]  /*b480*/  FADD.FTZ R5, R15, R6 ;  /* 0x000000060f057221 */ /* 0x004fce0000010000 */
[----:B------:R-:W2:Y:S01]  /*b490*/  MUFU.EX2 R110, R110 ;  /* 0x0000006e006e7308 */ /* 0x000ea20000000800 */
[----:B-1----:R-:W-:-:S01]  /*b4a0*/  FADD.FTZ R119, R85, R82 ;  /* 0x0000005255777221 */ /* 0x002fc20000010000 */
[----:B------:R-:W-:Y:S02]  /*b4b0*/  WARPGROUP.DEPBAR.LE gsb0, 0x0 ;  /* 0x00008000000079c5 */ /* 0x000fe40000010000 */
[----:B------:R-:W-:-:S04]  /*b4c0*/  WARPGROUP.ARRIVE ;  /* 0x00000000000079c5 */ /* 0x000fc80000000000 */
[----:B------:R-:W1:Y:S01]  /*b4d0*/  MUFU.EX2 R109, R109 ;  /* 0x0000006d006d7308 */ /* 0x000e620000000800 */
[----:B0-----:R-:W-:-:S01]  /*b4e0*/  FADD.FTZ R6, R108, R5 ;  /* 0x000000056c067221 */ /* 0x001fc20000010000 */
[----:B------:R-:W-:Y:S06]  /*b4f0*/  QGMMA.64x64x32.F32.E4M3.E4M3 R24, R136, gdesc[UR4], R24, gsb0 ;  /* 0x00e0000488187df3 */ /* 0x000fec0008000818 */
        /* <DEDUP_REMOVED lines=21> */
[----:B------:R-:W-:-:S06]  /*b650*/  WARPGROUP.DEPBAR.LE gsb0, 0x0 ;  /* 0x00008000000079c5 */ /* 0x000fcc0000010000 */
        /* <DEDUP_REMOVED lines=57> */
[----:B------:R-:W-:-:S05]  /*b9f0*/  @!P1 VIADD R5, R118, 0x13240 ;  /* 0x0001324076059836 */ /* 0x000fca0000000000 */
[----:B------:R-:W-:Y:S01]  /*ba00*/  @!P1 PRMT R5, RZ, 0x654, R5 ;  /* 0x00000654ff059816 */ /* 0x000fe20000000005 */
[----:B------:R-:W0:Y:S01]  /*ba10*/  MUFU.EX2 R59, R59 ;  /* 0x0000003b003b7308 */ /* 0x000e220000000800 */
[----:B--2---:R-:W-:-:S02]  /*ba20*/  FADD.FTZ R70, R58, R67 ;  /* 0x000000433a467221 */ /* 0x004fc40000010000 */
[----:B------:R2:W-:Y:S05]  /*ba30*/  @!P1 SYNCS.ARRIVE.TRANS64.RED.A1T0 RZ, [R5+URZ], RZ ;  /* 0x000000ff05ff99a7 */ /* 0x0005ea000810043f */
[----:B------:R-:W3:Y:S01]  /*ba40*/  MUFU.EX2 R112, R112 ;  /* 0x0000007000707308 */ /* 0x000ee20000000800 */
[----:B-1----:R-:W-:-:S07]  /*ba50*/  FADD.FTZ R67, R57, R6 ;  /* 0x0000000639437221 */ /* 0x002fce0000010000 */
[----:B------:R-:W1:Y:S01]  /*ba60*/  MUFU.EX2 R86, R86 ;  /* 0x0000005600567308 */ /* 0x000e620000000800 */
[----:B0-----:R-:W-:-:S07]  /*ba70*/  FADD.FTZ R119, R59, R70 ;  /* 0x000000463b777221 */ /* 0x001fce0000010000 */
[----:B------:R-:W2:Y:S01]  /*ba80*/  MUFU.EX2 R113, R113 ;  /* 0x0000007100717308 */ /* 0x000ea20000000800 */
[----:B---3--:R-:W-:-:S07]  /*ba90*/  FADD.FTZ R6, R112, R67 ;  /* 0x0000004370067221 */ /* 0x008fce0000010000 */
        /* <DEDUP_REMOVED lines=18> */
[----:B-1----:R-:W-:-:S03]  /*bbc0*/  FADD.FTZ R6, R117, R6 ;  /* 0x0000000675067221 */ /* 0x002fc60000010000 */
[----:B--2---:R-:W-:Y:S01]  /*bbd0*/  FADD.FTZ R5, R71, R67 ;  /* 0x0000004347057221 */ /* 0x004fe20000010000 */
[----:B------:R-:W-:Y:S06]  /*bbe0*/  @!P0 BRA `(.L_x_895) ;  /* 0x0000000000048947 */ /* 0x000fec0003800000 */
[----:B------:R-:W-:Y:S01]  /*bbf0*/  BPT.TRAP 0x1 ;  /* 0x000000040000795c */ /* 0x000fe20000300000 */
.L_x_895:
        /* <DEDUP_REMOVED lines=43> */
[----:B------:R-:W-:Y:S01]  /*beb0*/  F2FP.SATFINITE.E4M3.F32.PACK_AB_MERGE_C R152, R9, R7, R120 ;  /* 0x000000070998723e */ /* 0x000fe20004807078 */
        /* <DEDUP_REMOVED lines=16> */
[----:B------:R-:W-:Y:S01]  /*bfc0*/  VIADD R0, R0, 0xffffffff ;  /* 0xffffffff00007836 */ /* 0x000fe20000000000 */
        /* <DEDUP_REMOVED lines=19> */
[----:B------:R-:W-:Y:S01]  /*c100*/  F2FP.SATFINITE.E4M3.F32.PACK_AB_MERGE_C R139, R63, R62, R66 ;  /* 0x0000003e3f8b723e */ /* 0x000fe20004807042 */
[----:B------:R-:W-:Y:S06]  /*c110*/  @P1 BRA `(.L_x_896) ;  /* 0xffffffdc00701947 */ /* 0x000fec000383ffff */
.L_x_886:
[----:B------:R-:W-:-:S13]  /*c120*/  ISETP.GE.AND P1, PT, R0, UR43, PT ;  /* 0x0000002b00007c0c */ /* 0x000fda000bf26270 */
[----:B------:R-:W-:Y:S05]  /*c130*/  @!P1 BRA `(.L_x_897) ;  /* 0x0000003c00d49947 */ /* 0x000fea0003800000 */
[----:B------:R-:W-:Y:S01]  /*c140*/  ULDC UR20, c[0x0][0x9e4] ;  /* 0x0002790000147ab9 */ /* 0x000fe20000000800 */
[----:B------:R-:W-:Y:S01]  /*c150*/  ULDC UR22, c[0x0][0x9dc] ;  /* 0x0002770000167ab9 */ /* 0x000fe20000000800 */
[----:B------:R-:W-:-:S05]  /*c160*/  ULDC UR21, c[0x0][0x9e0] ;  /* 0x0002780000157ab9 */ /* 0x000fca0000000800 */
.L_x_915:
[----:B------:R-:W-:-:S04]  /*c170*/  UIADD3 UR24, UR46, 0x1, URZ ;  /* 0x000000012e187890 */ /* 0x000fc8000fffe03f */
[----:B------:R-:W-:-:S04]  /*c180*/  UISETP.NE.AND UP2, UPT, UR24, 0x2, UPT ;  /* 0x000000021800788c */ /* 0x000fc8000bf45270 */
[----:B------:R-:W-:Y:S02]  /*c190*/  USEL UR23, URZ, 0x1, UP2 ;  /* 0x000000013f177887 */ /* 0x000fe40009000000 */
[----:B------:R-:W-:Y:S02]  /*c1a0*/  USEL UR24, UR24, URZ, UP2 ;  /* 0x0000003f18187287 */ /* 0x000fe40009000000 */
[----:B------:R-:W-:Y:S01]  /*c1b0*/  ULOP3.LUT UR23, UR47, UR23, URZ, 0x3c, !UPT ;  /* 0x000000172f177292 */ /* 0x000fe2000f8e3c3f */
[----:B------:R-:W-:Y:S11]  /*c1c0*/  @!P0 BRA `(.L_x_898) ;  /* 0x0000000000048947 */ /* 0x000ff60003800000 */
[----:B------:R-:W-:Y:S01]  /*c1d0*/  BPT.TRAP 0x1 ;  /* 0x000000040000795c */ /* 0x000fe20000300000 */
.L_x_898:
[----:B------:R-:W-:Y:S01]  /*c1e0*/  ULEA UR6, UR24, UR45, 0x3 ;  /* 0x0000002d18067291 */ /* 0x000fe2000f8e183f */
[----:B------:R-:W-:-:S05]  /*c1f0*/  IMAD.U32 R7, RZ, RZ, UR23 ;  /* 0x00000017ff077e24 */ /* 0x000fca000f8e00ff */
[----:B------:R-:W-:-:S04]  /*c200*/  SHF.L.U32 R7, R7, 0x1f, RZ ;  /* 0x0000001f07077819 */ /* 0x000fc800000006ff */
[----:B------:R0:W1:Y:S01]  /*c210*/  SYNCS.PHASECHK.TRANS64.TRYWAIT P1, [UR6+0x13230], R7 ;  /* 0x01323007ff0075a7 */ /* 0x0000620008020146 */
[----:B------:R-:W-:Y:S05]  /*c220*/  @!P0 BRA `(.L_x_899) ;  /* 0x0000000000048947 */ /* 0x000fea0003800000 */
[----:B------:R-:W-:Y:S01]  /*c230*/  BPT.TRAP 0x1 ;  /* 0x000000040000795c */ /* 0x000fe20000300000 */
.L_x_899:
[----:B-1----:R-:W-:Y:S05]  /*c240*/  @P1 BRA `(.L_x_900) ;  /* 0x0000000000081947 */ /* 0x002fea0003800000 */
[----:B------:R-:W1:Y:S02]  /*c250*/  SYNCS.PHASECHK.TRANS64.TRYWAIT P1, [UR6+0x13230], R7 ;  /* 0x01323007ff0075a7 */ /* 0x000e640008020146 */
[----:B-1----:R-:W-:Y:S05]  /*c260*/  @!P1 BRA `(.L_x_901) ;  /* 0x000000d000849947 */ /* 0x002fea0003800000 */
.L_x_900:
        /* <DEDUP_REMOVED lines=64> */
.L_x_902:
[----:B------:R-:W-:Y:S01]  /*c670*/  ULEA UR11, UR46, UR45, 0x3 ;  /* 0x0000002d2e0b7291 */ /* 0x000fe2000f8e183f */
[----:B01----:R-:W-:-:S05]  /*c680*/  IMAD.U32 R7, RZ, RZ, UR47 ;  /* 0x0000002fff077e24 */ /* 0x003fca000f8e00ff */
[----:B------:R-:W-:-:S04]  /*c690*/  SHF.L.U32 R7, R7, 0x1f, RZ ;  /* 0x0000001f07077819 */ /* 0x000fc800000006ff */
[----:B------:R0:W1:Y:S01]  /*c6a0*/  SYNCS.PHASECHK.TRANS64.TRYWAIT P1, [UR11+0x13250], R7 ;  /* 0x01325007ff0075a7 */ /* 0x000062000802014b */
[----:B------:R-:W-:Y:S05]  /*c6b0*/  @!P0 BRA `(.L_x_903) ;  /* 0x0000000000048947 */ /* 0x000fea0003800000 */
[----:B------:R-:W-:Y:S01]  /*c6c0*/  BPT.TRAP 0x1 ;  /* 0x000000040000795c */ /* 0x000fe20000300000 */
.L_x_903:
[----:B-1----:R-:W-:Y:S05]  /*c6d0*/  @P1 BRA `(.L_x_904) ;  /* 0x0000000000081947 */ /* 0x002fea0003800000 */
[----:B------:R-:W1:Y:S02]  /*c6e0*/  SYNCS.PHASECHK.TRANS64.TRYWAIT P1, [UR11+0x13250], R7 ;  /* 0x01325007ff0075a7 */ /* 0x000e64000802014b */
[----:B-1----:R-:W-:Y:S05]  /*c6f0*/  @!P1 BRA `(.L_x_905) ;  /* 0x000000cc00789947 */ /* 0x002fea0003800000 */
.L_x_904:
[----:B------:R-:W-:Y:S01]  /*c700*/  UIADD3 UR6, UR45, 0x1000, URZ ;  /* 0x000010002d067890 */ /* 0x000fe2000fffe03f */
[----:B------:R-:W2:Y:S01]  /*c710*/  LDL R9, [R1] ;  /* 0x0000000001097983 */ /* 0x000ea20000100800 */
[----:B------:R-:W-:Y:S01]  /*c720*/  WARPGROUP.ARRIVE ;  /* 0x00000000000079c5 */ /* 0x000fe20000000000 */
[----:B------:R-:W-:Y:S01]  /*c730*/  UMOV UR7, 0xc0000010 ;  /* 0xc000001000077882 */ /* 0x000fe20000000000 */
[----:B------:R-:W-:-:S04]  /*c740*/  USHF.R.U32.HI UR6, URZ, 0x4, UR6 ;  /* 0x000000043f067899 */ /* 0x000fc80008011606 */
[----:B-1----:R-:W1:Y:S01]  /*c750*/  S2R R8, SR_TID.X ;  /* 0x0000000000087919 */ /* 0x002e620000002100 */
        /* <DEDUP_REMOVED lines=12> */
[----:B------:R-:W-:-:S05]  /*c820*/  @!P3 LEA R7, R7, UR45, 0x3 ;  /* 0x0000002d0707bc11 */ /* 0x000fca000f8e18ff */
        /* <DEDUP_REMOVED lines=50> */
.L_x_908:
[----:B------:R-:W-:-:S05]  /*cb50*/  IMAD.U32 R20, RZ, RZ, UR20 ;  /* 0x00000014ff147e24 */ /* 0x000fca000f8e00ff */
[----:B------:R-:W-:-:S13]  /*cb60*/  ISETP.NE.AND P1, PT, R20, 0x1, PT ;  /* 0x000000011400780c */ /* 0x000fda0003f25270 */
[----:B------:R-:W0:Y:S02]  /*cb70*/  @P1 LDC.64 R14, c[0x0][0x9e8] ;  /* 0x00027a00ff0e1b82 */ /* 0x000e240000000a00 */
[----:B0-----:R-:W-:-:S05]  /*cb80*/  @P1 IMAD.HI.U32 R14, R19, R14, RZ ;  /* 0x0000000e130e1227 */ /* 0x001fca00078e00ff */
[----:B------:R-:W-:-:S07]  /*cb90*/  @P1 SHF.R.U32.HI R19, RZ, R15, R14 ;  /* 0x0000000fff131219 */ /* 0x000fce000001160e */
.L_x_909:
[----:B------:R-:W-:Y:S05]  /*cba0*/  BSYNC B0 ;  /* 0x0000000000007941 */ /* 0x000fea0003800000 */
.L_x_907:
[----:B------:R-:W-:-:S05]  /*cbb0*/  IMAD R19, R19, R20, R7 ;  /* 0x0000001413137224 */ /* 0x000fca00078e0207 */
[----:B------:R-:W-:Y:S02]  /*cbc0*/  VIADDMNMX R9, R19, R20, R9, PT ;  /* 0x0000001413097246 */ /* 0x000fe40003800109 */
[----:B------:R-:W-:-:S07]  /*cbd0*/  VIMNMX R8, R8, R19, !PT ;  /* 0x0000001308087248 */ /* 0x000fce0007fe0100 */
.L_x_906:
        /* <DEDUP_REMOVED lines=247> */
.L_x_912:
[----:B------:R-:W-:-:S05]  /*db50*/  IMAD.U32 R14, RZ, RZ, UR20 ;  /* 0x00000014ff0e7e24 */ /* 0x000fca000f8e00ff */
[----:B------:R-:W-:-:S13]  /*db60*/  ISETP.NE.AND P6, PT, R14, 0x1, PT ;  /* 0x000000010e00780c */ /* 0x000fda0003fc5270 */
[----:B------:R-:W0:Y:S02]  /*db70*/  @P6 LDC.64 R8, c[0x0][0x9e8] ;  /* 0x00027a00ff086b82 */ /* 0x000e240000000a00 */
[----:B0-----:R-:W-:-:S05]  /*db80*/  @P6 IMAD.HI.U32 R8, R12, R8, RZ ;  /* 0x000000080c086227 */ /* 0x001fca00078e00ff */
[----:B------:R-:W-:-:S07]  /*db90*/  @P6 SHF.R.U32.HI R12, RZ, R9, R8 ;  /* 0x00000009ff0c6219 */ /* 0x000fce0000011608 */
.L_x_913:
[----:B------:R-:W-:Y:S05]  /*dba0*/  BSYNC B0 ;  /* 0x0000000000007941 */ /* 0x000fea0003800000 */
.L_x_911:
[----:B------:R-:W-:-:S05]  /*dbb0*/  IMAD R7, R12, R14, R7 ;  /* 0x0000000e0c077224 */ /* 0x000fca00078e0207 */
[----:B------:R-:W-:Y:S02]  /*dbc0*/  VIADDMNMX R11, R7, R14, R11, PT ;  /* 0x0000000e070b7246 */ /* 0x000fe4000380010b */
[----:B------:R-:W-:-:S07]  /*dbd0*/  VIMNMX R10, R10, R7, !PT ;  /* 0x000000070a0a7248 */ /* 0x000fce0007fe0100 */
.L_x_910:
        /* <DEDUP_REMOVED lines=501> */
.L_x_914:
        /* <DEDUP_REMOVED lines=86> */
.L_x_897:
[----:B------:R-:W-:Y:S06]  /*10090*/  BAR.ARV 0x8, 0x200 ;  /* 0x0208000000007b1d */ /* 0x000fec0000002000 */
[----:B------:R-:W-:Y:S05]  /*100a0*/  @!P0 BRA `(.L_x_916) ;  /* 0x0000000000048947 */ /* 0x000fea0003800000 */
[----:B------:R-:W-:Y:S01]  /*100b0*/  BPT.TRAP 0x1 ;  /* 0x000000040000795c */ /* 0x000fe20000300000 */
.L_x_916:
[----:B------:R-:W-:Y:S01]  /*100c0*/  ULEA UR14, UR46, UR45, 0x3 ;  /* 0x0000002d2e0e7291 */ /* 0x000fe2000f8e183f */
[----:B------:R-:W-:-:S05]  /*100d0*/  IMAD.U32 R0, RZ, RZ, UR47 ;  /* 0x0000002fff007e24 */ /* 0x000fca000f8e00ff */
[----:B------:R-:W-:-:S04]  /*100e0*/  SHF.L.U32 R0, R0, 0x1f, RZ ;  /* 0x0000001f00007819 */ /* 0x000fc800000006ff */
[----:B------:R0:W1:Y:S01]  /*100f0*/  SYNCS.PHASECHK.TRANS64.TRYWAIT P1, [UR14+0x13250], R0 ;  /* 0x01325000ff0075a7 */ /* 0x000062000802014e */
[----:B------:R-:W-:Y:S05]  /*10100*/  @!P0 BRA `(.L_x_917) ;  /* 0x0000000000048947 */ /* 0x000fea0003800000 */
[----:B------:R-:W-:Y:S01]  /*10110*/  BPT.TRAP 0x1 ;  /* 0x000000040000795c */ /* 0x000fe20000300000 */
.L_x_917:
[----:B-1----:R-:W-:Y:S05]  /*10120*/  @P1 BRA `(.L_x_918) ;  /* 0x0000000000081947 */ /* 0x002fea0003800000 */
[----:B------:R-:W1:Y:S02]  /*10130*/  SYNCS.PHASECHK.TRANS64.TRYWAIT P1, [UR14+0x13250], R0 ;  /* 0x01325000ff0075a7 */ /* 0x000e64000802014e */
[----:B-1----:R-:W-:Y:S05]  /*10140*/  @!P1 BRA `(.L_x_919) ;  /* 0x0000009000fc9947 */ /* 0x002fea0003800000 */
.L_x_918:
[----:B------:R-:W-:Y:S01]  /*10150*/  ULDC.64 UR4, c[0x0][0x9a0] ;  /* 0x0002680000047ab9 */ /* 0x000fe20000000a00 */
[----:B------:R-:W-:Y:S01]  /*10160*/  UIADD3 UR45, UR45, 0x1000, URZ ;  /* 0x000010002d2d7890 */ /* 0x000fe2000fffe03f */
[----:B------:R-:W-:Y:S01]  /*10170*/  WARPGROUP.ARRIVE ;  /* 0x00000000000079c5 */ /* 0x000fe20000000000 */
[----:B------:R-:W-:Y:S01]  /*10180*/  UISETP.NE.U32.AND UP0, UPT, UR4, URZ, UPT ;  /* 0x0000003f0400728c */ /* 0x000fe2000bf05070 */
[----:B01----:R-:W-:Y:S01]  /*10190*/  IMAD.MOV.U32 R0, RZ, RZ, 0x3f800000 ;  /* 0x3f800000ff007424 */ /* 0x003fe200078e00ff */
[----:B------:R-:W-:Y:S02]  /*101a0*/  USHF.R.U32.HI UR45, URZ, 0x4, UR45 ;  /* 0x000000043f2d7899 */ /* 0x000fe4000801162d */
[----:B------:R-:W-:Y:S02]  /*101b0*/  UISETP.NE.AND.EX UP0, UPT, UR5, URZ, UPT, UP0 ;  /* 0x0000003f0500728c */ /* 0x000fe4000bf05300 */
[----:B------:R-:W-:Y:S01]  /*101c0*/  ULOP3.LUT UR45, UR45, 0x3fff, URZ, 0xc0, !UPT ;  /* 0x00003fff2d2d7892 */ /* 0x000fe2000f8ec03f */
[----:B------:R-:W-:-:S03]  /*101d0*/  UMOV UR7, 0xc0000010 ;  /* 0xc000001000077882 */ /* 0x000fc60000000000 */
[----:B------:R-:W-:-:S05]  /*101e0*/  PLOP3.LUT P1, PT, PT, PT, UP0, 0x80, 0x0 ;  /* 0x000000000000781c */ /* 0x000fca0003f2f008 */
[----:B------:R-:W-:Y:S01]  /*101f0*/  @UP0 USHF.R.S32.HI UR6, URZ, 0x1f, UR50 ;  /* 0x0000001f3f060899 */ /* 0x000fe20008011432 */
[----:B------:R-:W-:Y:S01]  /*10200*/  @UP0 ULDC.64 UR10, c[0x0][0x9c8] ;  /* 0x00027200000a0ab9 */ /* 0x000fe20000000a00 */
[----:B------:R-:W-:Y:S02]  /*10210*/  @UP0 ULDC.64 UR12, c[0x0][0x9d0] ;  /* 0x00027400000c0ab9 */ /* 0x000fe40000000a00 */
[----:B------:R-:W-:Y:S02]  /*10220*/  @UP0 UIMAD UR6, UR6, UR10, URZ ;  /* 0x0000000a060602a4 */ /* 0x000fe4000f8e023f */
[----:B------:R-:W-:Y:S02]  /*10230*/  @UP0 UIMAD.WIDE.U32 UR8, UR50, UR10, URZ ;  /* 0x0000000a320802a5 */ /* 0x000fe4000f8e003f */
[----:B------:R-:W-:Y:S02]  /*10240*/  ULOP3.LUT UR10, UR45, 0x10000, URZ, 0xfc, !UPT ;  /* 0x000100002d0a7892 */ /* 0x000fe4000f8efc3f */
[----:B------:R-:W-:-:S02]  /*10250*/  @UP0 UIMAD UR6, UR50, UR11, UR6 ;  /* 0x0000000b320602a4 */ /* 0x000fc4000f8e0206 */
[----:B------:R-:W-:Y:S02]  /*10260*/  UIMAD UR10, UR46, 0x280, UR10 ;  /* 0x000002802e0a78a4 */ /* 0x000fe4000f8e020a */
[----:B------:R-:W-:-:S05]  /*10270*/  @UP0 UIADD3 UR9, UR9, UR6, URZ ;  /* 0x0000000609090290 */ /* 0x000fca000fffe03f */
[----:B------:R-:W-:Y:S02]  /*10280*/  UMOV UR6, UR10 ;  /* 0x0000000a00067c82 */ /* 0x000fe40008000000 */
[----:B------:R-:W-:Y:S01]  /*10290*/  QGMMA.64x64x32.F32.E4M3.E4M3 R24, R152, gdesc[UR4], R24, gsb0 ;  /* 0x00e0000498187df3 */ /* 0x000fe20008000818 */
[----:B------:R-:W-:-:S04]  /*102a0*/  @UP0 UIMAD.WIDE.U32 UR6, UR36, UR12, UR8 ;  /* 0x0000000c240602a5 */ /* 0x000fc8000f8e0008 */
[----:B------:R-:W-:Y:S02]  /*102b0*/  @UP0 UIMAD UR7, UR36, UR13, UR7 ;  /* 0x0000000d240702a4 */ /* 0x000fe4000f8e0207 */
[----:B------:R-:W-:-:S04]  /*102c0*/  @UP0 ULEA UR4, UP1, UR6, UR4, 0x2 ;  /* 0x0000000406040291 */ /* 0x000fc8000f82103f */
[----:B------:R-:W-:Y:S02]  /*102d0*/  @UP0 ULEA.HI.X UR5, UR6, UR5, UR7, 0x2, UP1 ;  /* 0x0000000506050291 */ /* 0x000fe400088f1407 */
[----:B------:R-:W-:-:S04]  /*102e0*/  IMAD.U32 R8, RZ, RZ, UR4 ;  /* 0x00000004ff087e24 */ /* 0x000fc8000f8e00ff */
[----:B------:R-:W-:Y:S01]  /*102f0*/  IMAD.U32 R9, RZ, RZ, UR5 ;  /* 0x00000005ff097e24 */ /* 0x000fe2000f8e00ff */
        /* <DEDUP_REMOVED lines=13> */
[----:B------:R-:W1:Y:S04]  /*103d0*/  SHFL.BFLY PT, R7, R6, 0x2, 0x1f ;  /* 0x0c401f0006077f89 */ /* 0x000e6800000e0000 */
[----:B------:R-:W3:Y:S01]  /*103e0*/  SHFL.BFLY PT, R10, R5, 0x2, 0x1f ;  /* 0x0c401f00050a7f89 */ /* 0x000ee200000e0000 */
[----:B------:R-:W-:Y:S02]  /*103f0*/  WARPGROUP.DEPBAR.LE gsb0, 0x0 ;  /* 0x00008000000079c5 */ /* 0x000fe40000010000 */
[----:B------:R-:W-:-:S06]  /*10400*/  WARPGROUP.ARRIVE ;  /* 0x00000000000079c5 */ /* 0x000fcc0000000000 */
[----:B------:R-:W-:Y:S01]  /*10410*/  QGMMA.64x64x32.F32.E4M3.E4M3 R24, R140, gdesc[UR4], R24, gsb0 ;  /* 0x00e000048c187df3 */ /* 0x000fe20008000818 */
[----:B-1----:R-:W-:-:S01]  /*10420*/  FADD.FTZ R7, R7, R6 ;  /* 0x0000000607077221 */ /* 0x002fc20000010000 */
[----:B------:R-:W-:Y:S01]  /*10430*/  UIADD3 UR10, UR10, 0x200, URZ ;  /* 0x000002000a0a7890 */ /* 0x000fe2000fffe03f */
[----:B---3--:R-:W-:-:S01]  /*10440*/  FADD.FTZ R10, R10, R5 ;  /* 0x000000050a0a7221 */ /* 0x008fc20000010000 */
[----:B------:R-:W-:Y:S02]  /*10450*/  UMOV UR11, 0xc0000010 ;  /* 0xc0000010000b7882 */ /* 0x000fe40000000000 */
[----:B0-----:R-:W0:Y:S04]  /*10460*/  SHFL.BFLY PT, R8, R7, 0x1, 0x1f ;  /* 0x0c201f0007087f89 */ /* 0x001e2800000e0000 */
        /* <DEDUP_REMOVED lines=18> */
[----:B------:R-:W-:-:S02]  /*10590*/  IMAD.U32 R9, RZ, RZ, UR40 ;  /* 0x00000028ff097e24 */ /* 0x000fc4000f8e00ff */
[----:B------:R-:W-:Y:S02]  /*105a0*/  IMAD.U32 R15, RZ, RZ, UR40 ;  /* 0x00000028ff0f7e24 */ /* 0x000fe4000f8e00ff */
[----:B0-----:R-:W-:Y:S01]  /*105b0*/  @P2 FMUL.FTZ R8, R8, 0.69314718246459960938 ;  /* 0x3f31721808082820 */ /* 0x001fe20000410000 */
[----:B------:R-:W-:Y:S01]  /*105c0*/  @P2 FMUL.FTZ R9, R9, 0.69314718246459960938 ;  /* 0x3f31721809092820 */ /* 0x000fe20000410000 */
[----:B------:R-:W-:Y:S01]  /*105d0*/  @P3 FMUL.FTZ R15, R15, 0.69314718246459960938 ;  /* 0x3f3172180f0f3820 */ /* 0x000fe20000410000 */
[----:B-1----:R-:W-:Y:S01]  /*105e0*/  @P3 FMUL.FTZ R10, R10, 0.69314718246459960938 ;  /* 0x3f3172180a0a3820 */ /* 0x002fe20000410000 */
[----:B------:R-:W-:Y:S02]  /*105f0*/  IMAD.MOV.U32 R6, RZ, RZ, -0x800000 ;  /* 0xff800000ff067424 */ /* 0x000fe400078e00ff */
[----:B------:R-:W-:Y:S01]  /*10600*/  @P2 FFMA.FTZ R6, R9, R4, R8 ;  /* 0x0000000409062223 */ /* 0x000fe20000010008 */
[----:B------:R-:W-:Y:S02]  /*10610*/  IMAD.MOV.U32 R7, RZ, RZ, -0x800000 ;  /* 0xff800000ff077424 */ /* 0x000fe400078e00ff */
[----:B------:R-:W-:Y:S01]  /*10620*/  @P3 FFMA.FTZ R7, R15, R3, R10 ;  /* 0x000000030f073223 */ /* 0x000fe2000001000a */
[-C--:B--2---:R-:W-:Y:S01]  /*10630*/  FMUL.FTZ R5, R5, R0.reuse ;  /* 0x0000000005057220 */ /* 0x084fe20000410000 */
[----:B---3--:R-:W-:Y:S01]  /*10640*/  FMUL.FTZ R11, R11, R0 ;  /* 0x000000000b0b7220 */ /* 0x008fe20000410000 */
[----:B------:R-:W-:-:S02]  /*10650*/  WARPGROUP.DEPBAR.LE gsb0, 0x0 ;  /* 0x00008000000079c5 */ /* 0x000fc40000010000 */
[----:B------:R-:W-:Y:S05]  /*10660*/  @!P0 BRA `(.L_x_920) ;  /* 0x0000000000048947 */ /* 0x000fea0003800000 */
[----:B------:R-:W-:Y:S01]  /*10670*/  BPT.TRAP 0x1 ;  /* 0x000000040000795c */ /* 0x000fe20000300000 */
.L_x_920:
[----:B------:R-:W-:Y:S01]  /*10680*/  UIADD3 UR4, UR14, 0x13260, URZ ;  /* 0x000132600e047890 */ /* 0x000fe2000fffe03f */
[-C--:B------:R-:W-:Y:S01]  /*10690*/  FMUL.FTZ R24, R24, R5.reuse ;  /* 0x0000000518187220 */ /* 0x080fe20000410000 */
[----:B------:R-:W-:Y:S01]  /*106a0*/  UIADD3 UR46, UR46, 0x1, URZ ;  /* 0x000000012e2e7890 */ /* 0x000fe2000fffe03f */
[-C--:B------:R-:W-:Y:S01]  /*106b0*/  FMUL.FTZ R29, R29, R5.reuse ;  /* 0x000000051d1d7220 */ /* 0x080fe20000410000 */
[----:B------:R-:W-:Y:S01]  /*106c0*/  UPRMT UR4, UR44, 0x654, UR4 ;  /* 0x000006542c047896 */ /* 0x000fe20008000004 */
[-C--:B------:R-:W-:Y:S01]  /*106d0*/  FMUL.FTZ R32, R32, R5.reuse ;  /* 0x0000000520207220 */ /* 0x080fe20000410000 */
[----:B------:R-:W-:Y:S01]  /*106e0*/  UISETP.NE.AND UP0, UPT, UR46, 0x2, UPT ;  /* 0x000000022e00788c */ /* 0x000fe2000bf05270 */
[-C--:B------:R-:W-:Y:S01]  /*106f0*/  FMUL.FTZ R37, R37, R5.reuse ;  /* 0x0000000525257220 */ /* 0x080fe20000410000 */
[-C--:B------:R-:W-:Y:S01]  /*10700*/  FMUL.FTZ R40, R40, R5.reuse ;  /* 0x0000000528287220 */ /* 0x080fe20000410000 */
[-C--:B------:R-:W-:Y:S01]  /*10710*/  FMUL.FTZ R45, R45, R5.reuse ;  /* 0x000000052d2d7220 */ /* 0x080fe20000410000 */
[-C--:B------:R-:W-:Y:S01]  /*10720*/  FMUL.FTZ R48, R48, R5.reuse ;  /* 0x0000000530307220 */ /* 0x080fe20000410000 */
[-C--:B------:R-:W-:Y:S01]  /*10730*/  FMUL.FTZ R53, R53, R5.reuse ;  /* 0x0000000535357220 */ /* 0x080fe20000410000 */
[-C--:B------:R-:W-:Y:S01]  /*10740*/  FMUL.FTZ R28, R28, R5.reuse ;  /* 0x000000051c1c7220 */ /* 0x080fe20000410000 */
[----:B------:R-:W-:Y:S01]  /*10750*/  SYNCS.ARRIVE.TRANS64.RED.A1T0 RZ, [UR4], RZ ;  /* 0x000000ffffff79a7 */ /* 0x000fe20008100404 */
[----:B------:R-:W-:Y:S01]  /*10760*/  USEL UR4, URZ, 0x1, UP0 ;  /* 0x000000013f047887 */ /* 0x000fe20008000000 */
        /* <DEDUP_REMOVED lines=26> */
[----:B------:R-:W-:-:S12]  /*10910*/  ULOP3.LUT UR47, UR47, UR4, URZ, 0x3c, !UPT ;  /* 0x000000042f2f7292 */ /* 0x000fd8000f8e3c3f */
.L_x_846:
[----:B------:R-:W0:Y:S01]  /*10920*/  S2R R3, SR_CgaCtaId ;  /* 0x0000000000037919 */ /* 0x000e220000008800 */
[----:B------:R-:W-:Y:S01]  /*10930*/  MOV R4, 0x400 ;  /* 0x0000040000047802 */ /* 0x000fe20000000f00 */
[----:B------:R-:W-:Y:S01]  /*10940*/  UISETP.NE.AND UP0, UPT, UR42, URZ, UPT ;  /* 0x0000003f2a00728c */ /* 0x000fe2000bf05270 */
[----:B------:R-:W-:Y:S01]  /*10950*/  BSSY B0, `(.L_x_921) ;  /* 0x00002c5000007945 */ /* 0x000fe20003800000 */
[----:B------:R-:W-:Y:S06]  /*10960*/  BAR.SYNC.DEFER_BLOCKING 0x5, 0x200 ;  /* 0x0148000000007b1d */ /* 0x000fec0000010000 */
[----:B------:R-:W1:Y:S03]  /*10970*/  S2R R72, SR_TID.X ;  /* 0x0000000000487919 */ /* 0x000e660000002100 */
[----:B------:R-:W-:Y:S01]  /*10980*/  @!UP0 ULDC UR42, c[0x0][0xad4] ;  /* 0x0002b500002a8ab9 */ /* 0x000fe20000000800 */
[----:B0-----:R-:W-:-:S05]  /*10990*/  LEA R4, R3, R4, 0x18 ;  /* 0x0000000403047211 */ /* 0x001fca00078ec0ff */
[----:B------:R-:W0:Y:S01]  /*109a0*/  LDS.128 R8, [R4+0x132d0] ;  /* 0x0132d00004087984 */ /* 0x000e220000000c00 */
[----:B-1----:R-:W-:-:S05]  /*109b0*/  VIADD R17, R72, 0xffffff80 ;  /* 0xffffff8048117836 */ /* 0x002fca0000000000 */
[----:B------:R-:W-:-:S04]  /*109c0*/  SHF.R.S32.HI R46, RZ, 0x1f, R17 ;  /* 0x0000001fff2e7819 */ /* 0x000fc80000011411 */
[----:B------:R-:W-:-:S04]  /*109d0*/  LEA.HI R5, R46, R17, RZ, 0x3 ;  /* 0x000000112e057211 */ /* 0x000fc800078f18ff */
[----:B0-----:R-:W-:Y:S02]  /*109e0*/  LOP3.LUT R8, R5, 0xfffffff8, RZ, 0xc0, !PT ;  /* 0xfffffff805087812 */ /* 0x001fe400078ec0ff */
[----:B------:R-:W-:Y:S02]  /*109f0*/  R2UR UR5, R9 ;  /* 0x00000000090572ca */ /* 0x000fe400000e0000 */
[----:B------:R-:W-:Y:S01]  /*10a00*/  R2UR UR6, R10 ;  /* 0x000000000a0672ca */ /* 0x000fe200000e0000 */
[----:B------:R-:W-:Y:S01]  /*10a10*/  IMAD.IADD R8, R17, 0x1, -R8 ;  /* 0x0000000111087824 */ /* 0x000fe200078e0a08 */
[----:B------:R-:W-:Y:S02]  /*10a20*/  R2UR UR50, R11 ;  /* 0x000000000b3272ca */ /* 0x000fe400000e0000 */
[----:B------:R-:W-:Y:S01]  /*10a30*/  SHF.R.S32.HI R5, RZ, 0x3, R5 ;  /* 0x00000003ff057819 */ /* 0x000fe20000011405 */
[----:B------:R-:W-:-:S05]  /*10a40*/  IMAD.SHL.U32 R0, R8, 0x8, RZ ;  /* 0x0000000808007824 */ /* 0x000fca00078e00ff */
[----:B------:R-:W-:Y:S01]  /*10a50*/  SHF.R.S32.HI R3, RZ, 0x1f, R0 ;  /* 0x0000001fff037819 */ /* 0x000fe20000011400 */
[----:B------:R-:W-:Y:S06]  /*10a60*/  BAR.ARV 0x4, 0x200 ;  /* 0x0108000000007b1d */ /* 0x000fec0000002000 */
[----:B------:R-:W-:Y:S05]  /*10a70*/  @P0 BRA `(.L_x_922) ;  /* 0x0000002000200947 */ /* 0x000fea0003800000 */
[----:B------:R-:W-:Y:S01]  /*10a80*/  IMAD.SHL.U32 R9, R72, 0x4, RZ ;  /* 0x0000000448097824 */ /* 0x000fe200078e00ff */
[----:B------:R-:W-:Y:S01]  /*10a90*/  ULDC.64 UR8, c[0x4][0x38] ;  /* 0x01000e0000087ab9 */ /* 0x000fe20000000a00 */
[----:B------:R-:W-:Y:S01]  /*10aa0*/  LEA.HI R12, R46, R17, RZ, 0x4 ;  /* 0x000000112e0c7211 */ /* 0x000fe200078f20ff */
[----:B------:R-:W-:Y:S01]  /*10ab0*/  ULDC.64 UR10, c[0x0][0xc00] ;  /* 0x00030000000a7ab9 */ /* 0x000fe20000000a00 */
[----:B------:R-:W2:Y:S01]  /*10ac0*/  LDL R74, [R1] ;  /* 0x00000000014a7983 */ /* 0x000ea20000100800 */
[----:B------:R-:W-:Y:S01]  /*10ad0*/  LOP3.LUT R9, R9, 0xc, RZ, 0xc0, !PT ;  /* 0x0000000c09097812 */ /* 0x000fe200078ec0ff */
[----:B------:R-:W-:Y:S03]  /*10ae0*/  BAR.SYNC.DEFER_BLOCKING 0x1, 0x180 ;  /* 0x0046000000007b1d */ /* 0x000fe60000010000 */
[----:B------:R-:W-:-:S05]  /*10af0*/  IADD3 R10, P0, R9, UR8, RZ ;  /* 0x00000008090a7c10 */ /* 0x000fca000ff1e0ff */
[----:B------:R-:W-:Y:S01]  /*10b00*/  IMAD.X R11, RZ, RZ, UR9, P0 ;  /* 0x00000009ff0b7e24 */ /* 0x000fe200080e06ff */
[----:B------:R-:W-:-:S04]  /*10b10*/  ULDC.64 UR8, c[0x0][0xc00] ;  /* 0x0003000000087ab9 */ /* 0x000fc80000000a00 */
[----:B------:R0:W3:Y:S01]  /*10b20*/  LDG.E.CONSTANT R22, desc[UR52][R10.64] ;  /* 0x000000340a167981 */ /* 0x0000e2000c1e9900 */
[----:B------:R-:W-:Y:S01]  /*10b30*/  LOP3.LUT P0, R9, R72, 0x3, RZ, 0xc0, !PT ;  /* 0x0000000348097812 */ /* 0x000fe2000780c0ff */
[----:B------:R-:W-:-:S03]  /*10b40*/  UIMAD.WIDE UR8, UR37, 0x4, UR8 ;  /* 0x00000004250878a5 */ /* 0x000fc6000f8e0208 */
[----:B------:R-:W-:Y:S02]  /*10b50*/  ISETP.EQ.OR P0, PT, R9, 0x3, !P0 ;  /* 0x000000030900780c */ /* 0x000fe40004702670 */
[----:B------:R-:W1:Y:S01]  /*10b60*/  S2R R9, SR_SWINHI ;  /* 0x0000000000097919 */ /* 0x000e620000002f00 */
[----:B------:R-:W-:Y:S01]  /*10b70*/  IMAD.U32 R64, RZ, RZ, UR8 ;  /* 0x00000008ff407e24 */ /* 0x000fe2000f8e00ff */
[----:B------:R-:W-:Y:S02]  /*10b80*/  SEL R87, R36, R37, P0 ;  /* 0x0000002524577207 */ /* 0x000fe40000000000 */
[----:B0-----:R-:W-:Y:S02]  /*10b90*/  LEA.HI R10, R46, R17, RZ, 0x5 ;  /* 0x000000112e0a7211 */ /* 0x001fe400078f28ff */
[----:B------:R-:W-:Y:S02]  /*10ba0*/  SHF.R.S32.HI R11, RZ, 0x4, R12 ;  /* 0x00000004ff0b7819 */ /* 0x000fe4000001140c */
[----:B------:R-:W-:Y:S01]  /*10bb0*/  SEL R85, R37, R36, P0 ;  /* 0x0000002425557207 */ /* 0x000fe20000000000 */
[----:B------:R-:W-:Y:S01]  /*10bc0*/  IMAD.SHL.U32 R13, R10, 0x20, RZ ;  /* 0x000000200a0d7824 */ /* 0x000fe200078e00ff */
[----:B------:R-:W-:-:S02]  /*10bd0*/  LOP3.LUT R10, R12, 0x3fffff0, RZ, 0xc0, !PT ;  /* 0x03fffff00c0a7812 */ /* 0x000fc400078ec0ff */
[----:B------:R-:W-:Y:S02]  /*10be0*/  LEA.HI R12, R12, R11, RZ, 0x1 ;  /* 0x0000000b0c0c7211 */ /* 0x000fe400078f08ff */
[----:B------:R-:W-:Y:S01]  /*10bf0*/  LOP3.LUT R13, R13, 0xfffffc00, RZ, 0xc0, !PT ;  /* 0xfffffc000d0d7812 */ /* 0x000fe200078ec0ff */
[----:B------:R-:W-:Y:S01]  /*10c00*/  IMAD.IADD R10, R17, 0x1, -R10 ;  /* 0x00000001110a7824 */ /* 0x000fe200078e0a0a */
[----:B------:R-:W-:Y:S02]  /*10c10*/  LOP3.LUT R12, R12, 0x1ffffffe, RZ, 0xc0, !PT ;  /* 0x1ffffffe0c0c7812 */ /* 0x000fe400078ec0ff */
[----:B------:R-:W-:Y:S01]  /*10c20*/  SEL R93, R24, R25, P0 ;  /* 0x00000019185d7207 */ /* 0x000fe20000000000 */
[----:B------:R-:W-:Y:S01]  /*10c30*/  IMAD R13, R10, 0x40, R13 ;  /* 0x000000400a0d7824 */ /* 0x000fe200078e020d */
[----:B------:R-:W-:Y:S01]  /*10c40*/  SEL R89, R25, R24, P0 ;  /* 0x0000001819597207 */ /* 0x000fe20000000000 */
[----:B------:R-:W-:Y:S01]  /*10c50*/  IMAD.IADD R12, R11, 0x1, -R12 ;  /* 0x000000010b0c7824 */ /* 0x000fe200078e0a0c */
[----:B------:R-:W-:-:S02]  /*10c60*/  SEL R23, R32, R33, P0 ;  /* 0x0000002120177207 */ /* 0x000fc40000000000 */
[----:B------:R-:W-:Y:S01]  /*10c70*/  SEL R83, R33, R32, P0 ;  /* 0x0000002021537207 */ /* 0x000fe20000000000 */
[----:B------:R-:W-:Y:S01]  /*10c80*/  IMAD R13, R12, 0x8, R13 ;  /* 0x000000080c0d7824 */ /* 0x000fe200078e020d */
[----:B------:R-:W-:Y:S02]  /*10c90*/  SEL R37, R26, R27, P0 ;  /* 0x0000001b1a257207 */ /* 0x000fe40000000000 */
[----:B------:R-:W-:Y:S02]  /*10ca0*/  SEL R63, R27, R26, P0 ;  /* 0x0000001a1b3f7207 */ /* 0x000fe40000000000 */
[----:B------:R-:W-:Y:S02]  /*10cb0*/  SEL R95, R28, R29, P0 ;  /* 0x0000001d1c5f7207 */ /* 0x000fe40000000000 */
[----:B------:R-:W-:Y:S02]  /*10cc0*/  MOV R10, R4 ;  /* 0x00000004000a7202 */ /* 0x000fe40000000f00 */
[----:B-1----:R-:W-:-:S02]  /*10cd0*/  MOV R11, R9 ;  /* 0x00000009000b7202 */ /* 0x002fc40000000f00 */
[----:B------:R-:W-:Y:S02]  /*10ce0*/  SEL R91, R29, R28, P0 ;  /* 0x0000001c1d5b7207 */ /* 0x000fe40000000000 */
[----:B------:R-:W-:Y:S01]  /*10cf0*/  SEL R25, R44, R45, P0 ;  /* 0x0000002d2c197207 */ /* 0x000fe20000000000 */
[----:B------:R-:W-:Y:S01]  /*10d00*/  IMAD.WIDE R12, R13, 0x2, R10 ;  /* 0x000000020d0c7825 */ /* 0x000fe200078e020a */
[----:B------:R-:W-:Y:S02]  /*10d10*/  SEL R79, R45, R44, P0 ;  /* 0x0000002c2d4f7207 */ /* 0x000fe40000000000 */
[----:B------:R-:W-:Y:S02]  /*10d20*/  SEL R33, R30, R31, P0 ;  /* 0x0000001f1e217207 */ /* 0x000fe40000000000 */
[C---:B------:R-:W-:Y:S02]  /*10d30*/  IADD3 R21, P3, R12.reuse, 0x20, RZ ;  /* 0x000000200c157810 */ /* 0x040fe40007f7e0ff */
[----:B------:R-:W-:-:S02]  /*10d40*/  LOP3.LUT R9, R12, 0x380, RZ, 0xc0, !PT ;  /* 0x000003800c097812 */ /* 0x000fc400078ec0ff */
[----:B------:R-:W-:Y:S02]  /*10d50*/  LOP3.LUT R20, R21, 0x380, RZ, 0xc0, !PT ;  /* 0x0000038015147812 */ /* 0x000fe400078ec0ff */
[----:B------:R-:W-:Y:S02]  /*10d60*/  IADD3 R18, P2, R12, 0x40, RZ ;  /* 0x000000400c127810 */ /* 0x000fe40007f5e0ff */
[----:B------:R-:W-:Y:S02]  /*10d70*/  SHF.R.U64 R20, R20, 0x3, RZ ;  /* 0x0000000314147819 */ /* 0x000fe400000012ff */
[----:B------:R-:W-:Y:S01]  /*10d80*/  SEL R65, R31, R30, P0 ;  /* 0x0000001e1f417207 */ /* 0x000fe20000000000 */
[----:B------:R-:W-:Y:S01]  /*10d90*/  IMAD.X R19, RZ, RZ, R13, P2 ;  /* 0x000000ffff137224 */ /* 0x000fe200010e060d */
[----:B------:R-:W-:Y:S02]  /*10da0*/  IADD3 R27, P1, R12, 0x60, RZ ;  /* 0x000000600c1b7810 */ /* 0x000fe40007f3e0ff */
[----:B------:R-:W-:-:S02]  /*10db0*/  SEL R29, R52, R53, P0 ;  /* 0x00000035341d7207 */ /* 0x000fc40000000000 */
[----:B------:R-:W-:Y:S01]  /*10dc0*/  SEL R73, R53, R52, P0 ;  /* 0x0000003435497207 */ /* 0x000fe20000000000 */
[----:B------:R-:W-:Y:S01]  /*10dd0*/  IMAD.X R15, RZ, RZ, R13, P1 ;  /* 0x000000ffff0f7224 */ /* 0x000fe200008e060d */
[----:B------:R-:W-:Y:S02]  /*10de0*/  SEL R45, R42, R43, P0 ;  /* 0x0000002b2a2d7207 */ /* 0x000fe40000000000 */
[----:B------:R-:W-:Y:S02]  /*10df0*/  SEL R31, R43, R42, P0 ;  /* 0x0000002a2b1f7207 */ /* 0x000fe40000000000 */
[----:B------:R-:W-:Y:S02]  /*10e00*/  SEL R43, R14, R47, P0 ;  /* 0x0000002f0e2b7207 */ /* 0x000fe40000000000 */
[----:B------:R-:W-:Y:S02]  /*10e10*/  SEL R53, R47, R14, P0 ;  /* 0x0000000e2f357207 */ /* 0x000fe40000000000 */
[----:B------:R-:W-:-:S02]  /*10e20*/  SHF.R.U64 R9, R9, 0x3, RZ ;  /* 0x0000000309097819 */ /* 0x000fc400000012ff */
[----:B------:R-:W-:Y:S02]  /*10e30*/  LOP3.LUT R20, R20, R21, RZ, 0x3c, !PT ;  /* 0x0000001514147212 */ /* 0x000fe400078e3cff */
[----:B------:R-:W-:Y:S02]  /*10e40*/  LOP3.LUT R14, R18, 0x380, RZ, 0xc0, !PT ;  /* 0x00000380120e7812 */ /* 0x000fe400078ec0ff */
[----:B------:R-:W-:Y:S02]  /*10e50*/  LOP3.LUT R21, R27, 0x380, RZ, 0xc0, !PT ;  /* 0x000003801b157812 */ /* 0x000fe400078ec0ff */
[----:B------:R-:W-:Y:S02]  /*10e60*/  LOP3.LUT R12, R9, R12, RZ, 0x3c, !PT ;  /* 0x0000000c090c7212 */ /* 0x000fe400078e3cff */
[----:B------:R-:W-:Y:S02]  /*10e70*/  SHF.R.U64 R9, R14, 0x3, RZ ;  /* 0x000000030e097819 */ /* 0x000fe400000012ff */
[----:B------:R-:W-:Y:S01]  /*10e80*/  SHF.R.U64 R14, R21, 0x3, RZ ;  /* 0x00000003150e7819 */ /* 0x000fe200000012ff */
[----:B------:R-:W-:Y:S01]  /*10e90*/  IMAD.X R21, RZ, RZ, R13, P3 ;  /* 0x000000ffff157224 */ /* 0x000fe200018e060d */
[----:B------:R-:W-:-:S02]  /*10ea0*/  LOP3.LUT R18, R9, R18, RZ, 0x3c, !PT ;  /* 0x0000001209127212 */ /* 0x000fc400078e3cff */
[----:B------:R-:W-:Y:S02]  /*10eb0*/  LOP3.LUT R14, R14, R27, RZ, 0x3c, !PT ;  /* 0x0000001b0e0e7212 */ /* 0x000fe400078e3cff */
[----:B------:R-:W-:Y:S02]  /*10ec0*/  SEL R81, R40, R41, P0 ;  /* 0x0000002928517207 */ /* 0x000fe40000000000 */
[----:B------:R-:W-:Y:S02]  /*10ed0*/  SEL R77, R41, R40, P0 ;  /* 0x00000028294d7207 */ /* 0x000fe40000000000 */
[----:B------:R-:W-:Y:S02]  /*10ee0*/  MOV R66, R14 ;  /* 0x0000000e00427202 */ /* 0x000fe40000000f00 */
[----:B------:R-:W-:Y:S02]  /*10ef0*/  SEL R75, R48, R49, P0 ;  /* 0x00000031304b7207 */ /* 0x000fe40000000000 */
[----:B------:R-:W-:-:S02]  /*10f00*/  SEL R71, R49, R48, P0 ;  /* 0x0000003031477207 */ /* 0x000fc40000000000 */
[----:B------:R-:W-:Y:S02]  /*10f10*/  MOV R67, R18 ;  /* 0x0000001200437202 */ /* 0x000fe40000000f00 */
        /* <DEDUP_REMOVED lines=8> */
[----:B------:R-:W-:Y:S02]  /*10fa0*/  MOV R69, R12 ;  /* 0x0000000c00457202 */ /* 0x000fe40000000f00 */
[----:B------:R-:W-:Y:S02]  /*10fb0*/  MOV R68, R20 ;  /* 0x0000001400447202 */ /* 0x000fe40000000f00 */
[----:B---3--:R-:W-:Y:S01]  /*10fc0*/  LOP3.LUT R24, R22, 0x2, RZ, 0x3c, !PT ;  /* 0x0000000216187812 */ /* 0x008fe200078e3cff */
[----:B------:R-:W-:Y:S04]  /*10fd0*/  SHFL.IDX PT, R14, R93, R22, 0x1c1f ;  /* 0x001c1f165d0e7589 */ /* 0x000fe800000e0000 */
[----:B------:R-:W0:Y:S04]  /*10fe0*/  SHFL.IDX PT, R15, R89, R24, 0x1c1f ;  /* 0x001c1f18590f7589 */ /* 0x000e2800000e0000 */
[----:B------:R-:W-:Y:S04]  /*10ff0*/  SHFL.IDX PT, R23, R23, R22, 0x1c1f ;  /* 0x001c1f1617177589 */ /* 0x000fe800000e0000 */
[----:B------:R-:W1:Y:S04]  /*11000*/  SHFL.IDX PT, R28, R83, R24, 0x1c1f ;  /* 0x001c1f18531c7589 */ /* 0x000e6800000e0000 */
[----:B------:R-:W-:Y:S04]  /*11010*/  SHFL.IDX PT, R9, R95, R22, 0x1c1f ;  /* 0x001c1f165f097589 */ /* 0x000fe800000e0000 */
[----:B------:R-:W-:Y:S04]  /*11020*/  SHFL.IDX PT, R19, R87, R22, 0x1c1f ;  /* 0x001c1f1657137589 */ /* 0x000fe800000e0000 */
[----:B------:R-:W3:Y:S04]  /*11030*/  SHFL.IDX PT, R18, R91, R24, 0x1c1f ;  /* 0x001c1f185b127589 */ /* 0x000ee800000e0000 */
[----:B------:R-:W4:Y:S01]  /*11040*/  SHFL.IDX PT, R26, R85, R24, 0x1c1f ;  /* 0x001c1f18551a7589 */ /* 0x000f2200000e0000 */
[----:B0-----:R-:W-:-:S02]  /*11050*/  SEL R12, R14, R15, P0 ;  /* 0x0000000f0e0c7207 */ /* 0x001fc40000000000 */
[----:B------:R-:W-:Y:S01]  /*11060*/  SEL R14, R15, R14, P0 ;  /* 0x0000000e0f0e7207 */ /* 0x000fe20000000000 */
[----:B------:R-:W-:Y:S04]  /*11070*/  SHFL.IDX PT, R27, R81, R22, 0x1c1f ;  /* 0x001c1f16511b7589 */ /* 0x000fe800000e0000 */
[----:B------:R-:W0:Y:S01]  /*11080*/  SHFL.IDX PT, R32, R77, R24, 0x1c1f ;  /* 0x001c1f184d207589 */ /* 0x000e2200000e0000 */
[----:B-1----:R-:W-:-:S03]  /*11090*/  SEL R20, R23, R28, P0 ;  /* 0x0000001c17147207 */ /* 0x002fc60000000000 */
[----:B------:R-:W-:Y:S04]  /*110a0*/  SHFL.IDX PT, R25, R25, R22, 0x1c1f ;  /* 0x001c1f1619197589 */ /* 0x000fe800000e0000 */
[----:B------:R-:W-:Y:S04]  /*110b0*/  SHFL.IDX PT, R35, R37, R22, 0x1c1f ;  /* 0x001c1f1625237589 */ /* 0x000fe800000e0000 */
[----:B------:R-:W-:Y:S01]  /*110c0*/  SHFL.IDX PT, R30, R79, R24, 0x1c1f ;  /* 0x001c1f184f1e7589 */ /* 0x000fe200000e0000 */
[----:B---3--:R-:W-:Y:S02]  /*110d0*/  SEL R13, R9, R18, P0 ;  /* 0x00000012090d7207 */ /* 0x008fe40000000000 */
[----:B------:R-:W-:Y:S01]  /*110e0*/  SEL R15, R18, R9, P0 ;  /* 0x00000009120f7207 */ /* 0x000fe20000000000 */
[----:B------:R-:W-:Y:S01]  /*110f0*/  SHFL.IDX PT, R36, R75, R22, 0x1c1f ;  /* 0x001c1f164b247589 */ /* 0x000fe200000e0000 */
[----:B----4-:R-:W-:-:S02]  /*11100*/  SEL R21, R19, R26, P0 ;  /* 0x0000001a13157207 */ /* 0x010fc40000000000 */
[----:B------:R-:W-:Y:S01]  /*11110*/  F2FP.BF16.F32.PACK_AB R60, R13, R12 ;  /* 0x0000000c0d3c723e */ /* 0x000fe200000010ff */
[----:B------:R1:W-:Y:S01]  /*11120*/  SHFL.IDX PT, R37, R71, R24, 0x1c1f ;  /* 0x001c1f1847257589 */ /* 0x0003e200000e0000 */
[----:B------:R-:W-:-:S03]  /*11130*/  F2FP.BF16.F32.PACK_AB R62, R15, R14 ;  /* 0x0000000e0f3e723e */ /* 0x000fc600000010ff */
[----:B------:R-:W-:Y:S01]  /*11140*/  SHFL.IDX PT, R29, R29, R22, 0x1c1f ;  /* 0x001c1f161d1d7589 */ /* 0x000fe200000e0000 */
[----:B0-----:R-:W-:-:S03]  /*11150*/  SEL R18, R27, R32, P0 ;  /* 0x000000201b127207 */ /* 0x001fc60000000000 */
[----:B------:R-:W0:Y:S01]  /*11160*/  SHFL.IDX PT, R34, R73, R24, 0x1c1f ;  /* 0x001c1f1849227589 */ /* 0x000e2200000e0000 */
[----:B-1----:R-:W1:Y:S03]  /*11170*/  LDC.64 R70, c[0x0][0xc08] ;  /* 0x00030200ff467b82 */ /* 0x002e660000000a00 */
[----:B------:R-:W3:Y:S04]  /*11180*/  SHFL.IDX PT, R40, R63, R24, 0x1c1f ;  /* 0x001c1f183f287589 */ /* 0x000ee800000e0000 */
[----:B------:R-:W-:Y:S04]  /*11190*/  SHFL.IDX PT, R33, R33, R22, 0x1c1f ;  /* 0x001c1f1621217589 */ /* 0x000fe800000e0000 */
[----:B------:R4:W2:Y:S04]  /*111a0*/  SHFL.IDX PT, R38, R65, R24, 0x1c1f ;  /* 0x001c1f1841267589 */ /* 0x0008a800000e0000 */
[----:B------:R-:W-:Y:S04]  /*111b0*/  SHFL.IDX PT, R41, R41, R22, 0x1c1f ;  /* 0x001c1f1629297589 */ /* 0x000fe800000e0000 */
[----:B------:R-:W-:Y:S01]  /*111c0*/  SHFL.IDX PT, R39, R61, R22, 0x1c1f ;  /* 0x001c1f163d277589 */ /* 0x000fe200000e0000 */
[----:B----4-:R-:W-:-:S03]  /*111d0*/  IMAD.U32 R65, RZ, RZ, UR9 ;  /* 0x00000009ff417e24 */ /* 0x010fc6000f8e00ff */
[----:B------:R-:W-:Y:S04]  /*111e0*/  SHFL.IDX PT, R42, R59, R24, 0x1c1f ;  /* 0x001c1f183b2a7589 */ /* 0x000fe800000e0000 */
[----:B------:R-:W4:Y:S04]  /*111f0*/  SHFL.IDX PT, R44, R57, R24, 0x1c1f ;  /* 0x001c1f18392c7589 */ /* 0x000f2800000e0000 */
[----:B------:R-:W-:Y:S04]  /*11200*/  SHFL.IDX PT, R45, R45, R22, 0x1c1f ;  /* 0x001c1f162d2d7589 */ /* 0x000fe800000e0000 */
[----:B------:R-:W-:Y:S04]  /*11210*/  SHFL.IDX PT, R43, R43, R22, 0x1c1f ;  /* 0x001c1f162b2b7589 */ /* 0x000fe800000e0000 */
[----:B------:R-:W-:Y:S04]  /*11220*/  SHFL.IDX PT, R48, R53, R24, 0x1c1f ;  /* 0x001c1f1835307589 */ /* 0x000fe800000e0000 */
[----:B------:R0:W1:Y:S04]  /*11230*/  SHFL.IDX PT, R50, R31, R24, 0x1c1f ;  /* 0x001c1f181f327589 */ /* 0x00006800000e0000 */
[----:B------:R-:W-:Y:S04]  /*11240*/  SHFL.IDX PT, R47, R47, R22, 0x1c1f ;  /* 0x001c1f162f2f7589 */ /* 0x000fe800000e0000 */
[----:B------:R3:W-:Y:S01]  /*11250*/  SHFL.IDX PT, R49, R49, R22, 0x1c1f ;  /* 0x001c1f1631317589 */ /* 0x0007e200000e0000 */
[----:B0-----:R-:W-:-:S03]  /*11260*/  SEL R31, R29, R34, P0 ;  /* 0x000000221d1f7207 */ /* 0x001fc60000000000 */
[----:B------:R-:W-:Y:S04]  /*11270*/  SHFL.IDX PT, R52, R55, R24, 0x1c1f ;  /* 0x001c1f1837347589 */ /* 0x000fe800000e0000 */
[----:B------:R0:W1:Y:S01]  /*11280*/  SHFL.IDX PT, R54, R51, R24, 0x1c1f ;  /* 0x001c1f1833367589 */ /* 0x00006200000e0000 */
[----:B---3--:R-:W-:Y:S02]  /*11290*/  SEL R22, R28, R23, P0 ;  /* 0x000000171c167207 */ /* 0x008fe40000000000 */
        /* <DEDUP_REMOVED lines=8> */
[----:B0-----:R-:W-:-:S02]  /*11320*/  SEL R24, R40, R35, P0 ;  /* 0x0000002328187207 */ /* 0x001fc40000000000 */
[----:B--2---:R-:W-:Y:S02]  /*11330*/  SEL R35, R33, R38, P0 ;  /* 0x0000002621237207 */ /* 0x004fe40000000000 */
[----:B------:R-:W-:Y:S02]  /*11340*/  SEL R25, R38, R33, P0 ;  /* 0x0000002126197207 */ /* 0x000fe40000000000 */
[----:B----4-:R-:W-:Y:S02]  /*11350*/  SEL R28, R41, R44, P0 ;  /* 0x0000002c291c7207 */ /* 0x010fe40000000000 */
[----:B------:R-:W-:Y:S02]  /*11360*/  SEL R32, R44, R41, P0 ;  /* 0x000000292c207207 */ /* 0x000fe40000000000 */
[----:B------:R-:W-:Y:S02]  /*11370*/  SEL R29, R39, R42, P0 ;  /* 0x0000002a271d7207 */ /* 0x000fe40000000000 */
[----:B------:R-:W-:-:S02]  /*11380*/  SEL R33, R42, R39, P0 ;  /* 0x000000272a217207 */ /* 0x000fc40000000000 */
[----:B-1----:R-:W-:Y:S02]  /*11390*/  SEL R38, R45, R50, P0 ;  /* 0x000000322d267207 */ /* 0x002fe40000000000 */
[----:B------:R-:W-:Y:S02]  /*113a0*/  SEL R40, R50, R45, P0 ;  /* 0x0000002d32287207 */ /* 0x000fe40000000000 */
[----:B------:R-:W-:Y:S02]  /*113b0*/  SEL R39, R43, R48, P0 ;  /* 0x000000302b277207 */ /* 0x000fe40000000000 */
[----:B------:R-:W-:Y:S02]  /*113c0*/  SEL R41, R48, R43, P0 ;  /* 0x0000002b30297207 */ /* 0x000fe40000000000 */
[----:B------:R-:W-:Y:S02]  /*113d0*/  SEL R42, R49, R54, P0 ;  /* 0x00000036312a7207 */ /* 0x000fe40000000000 */
[----:B------:R-:W-:-:S02]  /*113e0*/  SEL R44, R54, R49, P0 ;  /* 0x00000031362c7207 */ /* 0x000fc40000000000 */
[----:B------:R-:W-:Y:S02]  /*113f0*/  SEL R43, R47, R52, P0 ;  /* 0x000000342f2b7207 */ /* 0x000fe40000000000 */
[----:B------:R-:W-:Y:S02]  /*11400*/  SEL R45, R52, R47, P0 ;  /* 0x0000002f342d7207 */ /* 0x000fe40000000000 */
[----:B------:R-:W-:Y:S01]  /*11410*/  F2FP.BF16.F32.PACK_AB R61, R35, R34 ;  /* 0x00000022233d723e */ /* 0x000fe200000010ff */
[----:B------:R-:W0:Y:S01]  /*11420*/  LDC R47, c[0x0][0xbe8] ;  /* 0x0002fa00ff2f7b82 */ /* 0x000e220000000800 */
[----:B------:R-:W-:Y:S02]  /*11430*/  F2FP.BF16.F32.PACK_AB R63, R25, R24 ;  /* 0x00000018193f723e */ /* 0x000fe400000010ff */
[----:B------:R-:W-:Y:S02]  /*11440*/  F2FP.BF16.F32.PACK_AB R48, R21, R20 ;  /* 0x000000141530723e */ /* 0x000fe400000010ff */
[----:B------:R-:W-:Y:S01]  /*11450*/  F2FP.BF16.F32.PACK_AB R49, R29, R28 ;  /* 0x0000001c1d31723e */ /* 0x000fe200000010ff */
[----:B------:R-:W-:Y:S01]  /*11460*/  STSM.16.M88.4 [R69], R60 ;  /* 0x0000003c45007844 */ /* 0x000fe20000000200 */
[----:B------:R-:W-:-:S02]  /*11470*/  F2FP.BF16.F32.PACK_AB R50, R23, R22 ;  /* 0x000000161732723e */ /* 0x000fc400000010ff */
[----:B------:R-:W-:Y:S02]  /*11480*/  F2FP.BF16.F32.PACK_AB R51, R33, R32 ;  /* 0x000000202133723e */ /* 0x000fe400000010ff */
[----:B------:R-:W-:Y:S02]  /*11490*/  F2FP.BF16.F32.PACK_AB R52, R19, R18 ;  /* 0x000000121334723e */ /* 0x000fe400000010ff */
[----:B------:R-:W-:Y:S01]  /*114a0*/  F2FP.BF16.F32.PACK_AB R53, R39, R38 ;  /* 0x000000262735723e */ /* 0x000fe200000010ff */
[----:B------:R-:W-:Y:S01]  /*114b0*/  STSM.16.M88.4 [R68], R48 ;  /* 0x0000003044007844 */ /* 0x000fe20000000200 */
[----:B------:R-:W-:Y:S02]  /*114c0*/  F2FP.BF16.F32.PACK_AB R54, R27, R26 ;  /* 0x0000001a1b36723e */ /* 0x000fe400000010ff */
[----:B------:R-:W-:Y:S02]  /*114d0*/  F2FP.BF16.F32.PACK_AB R55, R41, R40 ;  /* 0x000000282937723e */ /* 0x000fe400000010ff */
[----:B------:R-:W-:-:S02]  /*114e0*/  F2FP.BF16.F32.PACK_AB R56, R31, R30 ;  /* 0x0000001e1f38723e */ /* 0x000fc400000010ff */
[----:B------:R-:W-:Y:S01]  /*114f0*/  F2FP.BF16.F32.PACK_AB R57, R43, R42 ;  /* 0x0000002a2b39723e */ /* 0x000fe200000010ff */
[----:B------:R1:W-:Y:S01]  /*11500*/  STSM.16.M88.4 [R67], R52 ;  /* 0x0000003443007844 */ /* 0x0003e20000000200 */
[----:B------:R-:W-:Y:S02]  /*11510*/  F2FP.BF16.F32.PACK_AB R58, R37, R36 ;  /* 0x00000024253a723e */ /* 0x000fe400000010ff */
[----:B------:R-:W-:Y:S02]  /*11520*/  F2FP.BF16.F32.PACK_AB R59, R45, R44 ;  /* 0x0000002c2d3b723e */ /* 0x000fe400000010ff */
[----:B------:R-:W-:-:S03]  /*11530*/  ISETP.NE.U32.AND P0, PT, RZ, UR10, PT ;  /* 0x0000000aff007c0c */ /* 0x000fc6000bf05070 */
[----:B------:R2:W-:Y:S01]  /*11540*/  STSM.16.M88.4 [R66], R56 ;  /* 0x0000003842007844 */ /* 0x0005e20000000200 */
[----:B------:R-:W-:Y:S01]  /*11550*/  ISETP.NE.AND.EX P0, PT, RZ, UR11, PT, P0 ;  /* 0x0000000bff007c0c */ /* 0x000fe2000bf05300 */
[----:B------:R-:W-:-:S12]  /*11560*/  BAR.SYNC.DEFER_BLOCKING 0x1, 0x180 ;  /* 0x0046000000007b1d */ /* 0x000fd80000010000 */
[----:B------:R-:W3:Y:S01]  /*11570*/  @P0 LDG.E R9, desc[UR52][R64.64] ;  /* 0x0000003440090981 */ /* 0x000ee2000c1e1900 */
[----:B------:R-:W-:Y:S02]  /*11580*/  ISETP.NE.U32.AND P1, PT, R70, RZ, PT ;  /* 0x000000ff4600720c */ /* 0x000fe40003f25070 */
[----:B------:R-:W-:-:S11]  /*11590*/  R2UR UR4, R71 ;  /* 0x00000000470472ca */ /* 0x000fd600000e0000 */
[----:B------:R-:W-:Y:S02]  /*115a0*/  VOTEU.ANY UP0, P1 ;  /* 0x00000000003f7886 */ /* 0x000fe40000800100 */
[----:B------:R-:W-:Y:S01]  /*115b0*/  UISETP.NE.AND.EX UP0, UPT, UR4, URZ, UPT, UP0 ;  /* 0x0000003f0400728c */ /* 0x000fe2000bf05300 */
[----:B0-----:R-:W-:Y:S02]  /*115c0*/  ISETP.NE.AND P1, PT, R47, 0x1, PT ;  /* 0x000000012f00780c */ /* 0x001fe40003f25270 */
[----:B------:R-:W-:Y:S02]  /*115d0*/  ULDC UR4, c[0x0][0xa88] ;  /* 0x0002a20000047ab9 */ /* 0x000fe40000000800 */
[----:B-1----:R-:W-:Y:S01]  /*115e0*/  IMAD.U32 R52, RZ, RZ, UR4 ;  /* 0x00000004ff347e24 */ /* 0x002fe2000f8e00ff */
[----:B------:R-:W-:-:S05]  /*115f0*/  PLOP3.LUT P4, PT, PT, PT, UP0, 0x80, 0x0 ;  /* 0x000000000000781c */ /* 0x000fca0003f8f008 */
[----:B------:R-:W-:Y:S02]  /*11600*/  @UP0 ULDC.64 UR8, c[0x0][0xc08] ;  /* 0x0003020000080ab9 */ /* 0x000fe40000000a00 */
[----:B------:R-:W-:Y:S01]  /*11610*/  @UP0 UIMAD.WIDE UR8, UR37, 0x4, UR8 ;  /* 0x00000004250808a5 */ /* 0x000fe2000f8e0208 */
[----:B------:R-:W0:Y:S01]  /*11620*/  @P1 LDC R50, c[0x0][0xbec] ;  /* 0x0002fb00ff321b82 */ /* 0x000e220000000800 */
[----:B------:R-:W-:-:S04]  /*11630*/  UISETP.GT.AND UP1, UPT, UR42, 0x1, UPT ;  /* 0x000000012a00788c */ /* 0x000fc8000bf24270 */
[----:B------:R-:W-:Y:S02]  /*11640*/  IMAD.U32 R48, RZ, RZ, UR8 ;  /* 0x00000008ff307e24 */ /* 0x000fe4000f8e00ff */
[----:B------:R-:W-:Y:S01]  /*11650*/  IMAD.U32 R49, RZ, RZ, UR9 ;  /* 0x00000009ff317e24 */ /* 0x000fe2000f8e00ff */
[----:B------:R-:W-:Y:S02]  /*11660*/  UMOV UR14, 0x9b8 ;  /* 0x000009b8000e7882 */ /* 0x000fe40000000000 */
[----:B------:R-:W-:Y:S02]  /*11670*/  USEL UR14, UR14, 0x978, UP1 ;  /* 0x000009780e0e7887 */ /* 0x000fe40008800000 */
[----:B------:R1:W5:Y:S01]  /*11680*/  @P4 LDG.E R52, desc[UR52][R48.64] ;  /* 0x0000003430344981 */ /* 0x000362000c1e1900 */
[----:B------:R-:W-:Y:S01]  /*11690*/  UISETP.NE.U32.AND UP0, UPT, UR10, URZ, UPT ;  /* 0x0000003f0a00728c */ /* 0x000fe2000bf05070 */
[----:B------:R-:W-:Y:S01]  /*116a0*/  LEA.HI R51, R46, R17, RZ, 0x7 ;  /* 0x000000112e337211 */ /* 0x000fe200078f38ff */
[----:B------:R-:W-:Y:S01]  /*116b0*/  UMOV UR4, URZ ;  /* 0x0000003f00047c82 */ /* 0x000fe20008000000 */
[----:B------:R-:W-:Y:S01]  /*116c0*/  USEL UR16, UR41, URZ, UP1 ;  /* 0x0000003f29107287 */ /* 0x000fe20008800000 */
[----:B------:R-:W-:Y:S01]  /*116d0*/  VIADD R53, R74, UR39 ;  /* 0x000000274a357c36 */ /* 0x000fe20008000000 */
[----:B------:R-:W-:Y:S01]  /*116e0*/  UISETP.NE.AND.EX UP0, UPT, UR11, URZ, UPT, UP0 ;  /* 0x0000003f0b00728c */ /* 0x000fe2000bf05300 */
[----:B------:R-:W-:Y:S01]  /*116f0*/  LOP3.LUT R46, R51, 0xffffff80, RZ, 0xc0, !PT ;  /* 0xffffff80332e7812 */ /* 0x000fe200078ec0ff */
[----:B------:R-:W-:Y:S01]  /*11700*/  USHF.R.S32.HI UR17, URZ, 0x1f, UR37 ;  /* 0x0000001f3f117899 */ /* 0x000fe20008011425 */
[----:B------:R-:W-:Y:S01]  /*11710*/  SHF.R.S32.HI R51, RZ, 0x7, R51 ;  /* 0x00000007ff337819 */ /* 0x000fe20000011433 */
[----:B-1----:R-:W1:Y:S01]  /*11720*/  @P1 LDC R48, c[0x0][0xbf0] ;  /* 0x0002fc00ff301b82 */ /* 0x002e620000000800 */
[----:B------:R-:W-:Y:S01]  /*11730*/  ULDC.64 UR12, c[0x0][UR14+0x218] ;  /* 0x000086000e0c7abb */ /* 0x000fe20008000a00 */
[----:B------:R-:W-:Y:S01]  /*11740*/  ULDC.64 UR18, c[0x0][UR14+0x210] ;  /* 0x000084000e127abb */ /* 0x000fe20008000a00 */
[----:B------:R-:W-:Y:S01]  /*11750*/  UIMAD.WIDE.U32 UR10, UR12, UR36, URZ ;  /* 0x000000240c0a72a5 */ /* 0x000fe2000f8e003f */
[----:B------:R-:W-:Y:S01]  /*11760*/  IMAD.IADD R55, R17, 0x1, -R46 ;  /* 0x0000000111377824 */ /* 0x000fe200078e0a2e */
[----:B------:R-:W-:Y:S01]  /*11770*/  UIMAD UR12, UR13, UR36, URZ ;  /* 0x000000240d0c72a4 */ /* 0x000fe2000f8e023f */
[----:B0-----:R-:W-:Y:S01]  /*11780*/  @P1 IMAD.HI.U32 R17, R53, R50, RZ ;  /* 0x0000003235111227 */ /* 0x001fe200078e00ff */
[----:B------:R-:W-:Y:S01]  /*11790*/  ULDC.64 UR8, c[0x0][UR14+0x220] ;  /* 0x000088000e087abb */ /* 0x000fe20008000a00 */
[----:B------:R-:W-:Y:S01]  /*117a0*/  USEL UR7, UR37, URZ, !UP0 ;  /* 0x0000003f25077287 */ /* 0x000fe2000c000000 */
[----:B------:R-:W-:Y:S01]  /*117b0*/  SHF.R.S32.HI R54, RZ, 0x1f, R55 ;  /* 0x0000001fff367819 */ /* 0x000fe20000011437 */
[----:B------:R-:W-:Y:S01]  /*117c0*/  ULDC.64 UR14, c[0x0][UR14+0x228] ;  /* 0x00008a000e0e7abb */ /* 0x000fe20008000a00 */
[----:B------:R-:W-:-:S02]  /*117d0*/  UIADD3 UR11, UR11, UR12, URZ ;  /* 0x0000000c0b0b7290 */ /* 0x000fc4000fffe03f */
[----:B------:R-:W-:Y:S02]  /*117e0*/  UIMAD.WIDE.U32 UR20, UR14, UR16, URZ ;  /* 0x000000100e1472a5 */ /* 0x000fe4000f8e003f */
[----:B------:R-:W-:Y:S02]  /*117f0*/  UIMAD.WIDE.U32 UR12, UR8, UR7, URZ ;  /* 0x00000007080c72a5 */ /* 0x000fe4000f8e003f */
[----:B------:R-:W-:Y:S02]  /*11800*/  USEL UR17, UR17, URZ, !UP0 ;  /* 0x0000003f11117287 */ /* 0x000fe4000c000000 */
[----:B------:R-:W-:Y:S01]  /*11810*/  UIMAD UR9, UR9, UR7, URZ ;  /* 0x00000007090972a4 */ /* 0x000fe2000f8e023f */
[----:B------:R-:W-:Y:S01]  /*11820*/  IMAD.U32 R49, RZ, RZ, UR21 ;  /* 0x00000015ff317e24 */ /* 0x000fe2000f8e00ff */
[----:B------:R-:W-:Y:S01]  /*11830*/  UIMAD UR14, UR15, UR16, URZ ;  /* 0x000000100f0e72a4 */ /* 0x000fe2000f8e023f */
[CC--:B------:R-:W-:Y:S01]  /*11840*/  LEA.HI R49, R54.reuse, R55.reuse, RZ, 0x2 ;  /* 0x0000003736317211 */ /* 0x0c0fe200078f10ff */
[----:B------:R-:W-:Y:S01]  /*11850*/  UIMAD UR9, UR8, UR17, UR9 ;  /* 0x00000011080972a4 */ /* 0x000fe2000f8e0209 */
[----:B------:R-:W-:Y:S01]  /*11860*/  LEA.HI R54, R54, R55, RZ, 0x5 ;  /* 0x0000003736367211 */ /* 0x000fe200078f28ff */
[----:B------:R-:W-:Y:S01]  /*11870*/  UIADD3 UR14, UR21, UR14, URZ ;  /* 0x0000000e150e7290 */ /* 0x000fe2000fffe03f */
[--C-:B--2---:R-:W-:Y:S01]  /*11880*/  SHF.R.S32.HI R56, RZ, 0x2, R49.reuse ;  /* 0x00000002ff387819 */ /* 0x104fe20000011431 */
[----:B------:R-:W-:Y:S01]  /*11890*/  UIADD3 UR8, UR13, UR9, URZ ;  /* 0x000000090d087290 */ /* 0x000fe2000fffe03f */
[----:B------:R-:W-:-:S03]  /*118a0*/  SHF.R.S32.HI R57, RZ, 0x1f, R49 ;  /* 0x0000001fff397819 */ /* 0x000fc60000011431 */
[----:B------:R-:W-:Y:S01]  /*118b0*/  IMAD.U32 R49, RZ, RZ, UR14 ;  /* 0x0000000eff317e24 */ /* 0x000fe2000f8e00ff */
[----:B------:R-:W-:-:S04]  /*118c0*/  LEA.HI R57, R57, R56, RZ, 0x3 ;  /* 0x0000003839397211 */ /* 0x000fc800078f18ff */
[----:B------:R-:W-:-:S05]  /*118d0*/  LOP3.LUT R57, R57, 0xfffffff8, RZ, 0xc0, !PT ;  /* 0xfffffff839397812 */ /* 0x000fca00078ec0ff */
[----:B------:R-:W-:Y:S01]  /*118e0*/  IMAD.IADD R57, R56, 0x1, -R57 ;  /* 0x0000000138397824 */ /* 0x000fe200078e0a39 */
[----:B---3--:R-:W-:Y:S01]  /*118f0*/  @P0 R2UR UR4, R9 ;  /* 0x00000000090402ca */ /* 0x008fe200000e0000 */
[----:B------:R-:W-:Y:S01]  /*11900*/  IMAD.MOV.U32 R9, RZ, RZ, R53 ;  /* 0x000000ffff097224 */ /* 0x000fe200078e0035 */
[----:B-1----:R-:W-:Y:S01]  /*11910*/  @P1 SHF.R.U32.HI R9, RZ, R48, R17 ;  /* 0x00000030ff091219 */ /* 0x002fe20000011611 */
[----:B------:R-:W-:-:S04]  /*11920*/  IMAD.U32 R48, RZ, RZ, UR20 ;  /* 0x00000014ff307e24 */ /* 0x000fc8000f8e00ff */
[----:B------:R-:W-:-:S04]  /*11930*/  IMAD.MOV R46, RZ, RZ, -R9 ;  /* 0x000000ffff2e7224 */ /* 0x000fc800078e0a09 */
[----:B------:R-:W-:Y:S01]  /*11940*/  IMAD R17, R47, R46, R53 ;  /* 0x0000002e2f117224 */ /* 0x000fe200078e0235 */
[----:B------:R-:W-:Y:S01]  /*11950*/  SHF.R.S32.HI R46, RZ, 0x1f, R9 ;  /* 0x0000001fff2e7819 */ /* 0x000fe20000011409 */
[----:B------:R-:W-:Y:S02]  /*11960*/  UIADD3 UR10, UP0, UP2, UR12, UR10, UR4 ;  /* 0x0000000a0c0a7290 */ /* 0x000fe4000fa1e004 */
[----:B------:R-:W-:-:S04]  /*11970*/  IMAD R50, R17, UR19, RZ ;  /* 0x0000001311327c24 */ /* 0x000fc8000f8e02ff */
[----:B------:R-:W-:Y:S01]  /*11980*/  IADD3 R48, P2, P3, R9, UR10, R48 ;  /* 0x0000000a09307c10 */ /* 0x000fe2000fb5e030 */
[----:B------:R-:W-:Y:S01]  /*11990*/  USHF.R.S32.HI UR10, URZ, 0x1f, UR4 ;  /* 0x0000001f3f0a7899 */ /* 0x000fe20008011404 */
[----:B------:R-:W-:-:S03]  /*119a0*/  SHF.R.S32.HI R9, RZ, 0x1f, R17 ;  /* 0x0000001fff097819 */ /* 0x000fc60000011411 */
[----:B------:R-:W-:Y:S02]  /*119b0*/  UIADD3.X UR8, UR8, UR11, UR10, UP0, UP2 ;  /* 0x0000000b08087290 */ /* 0x000fe400087e440a */
[----:B------:R-:W-:Y:S01]  /*119c0*/  IMAD R9, R9, UR18, R50 ;  /* 0x0000001209097c24 */ /* 0x000fe2000f8e0232 */
[----:B------:R-:W-:-:S03]  /*119d0*/  SHF.R.S32.HI R50, RZ, 0x5, R54 ;  /* 0x00000005ff327819 */ /* 0x000fc60000011436 */
[----:B------:R-:W-:Y:S01]  /*119e0*/  IADD3.X R49, R46, UR8, R49, P2, P3 ;  /* 0x000000082e317c10 */ /* 0x000fe200097e6431 */
[----:B------:R-:W-:Y:S01]  /*119f0*/  IMAD.HI R46, R51, 0x55555556, RZ ;  /* 0x55555556332e7827 */ /* 0x000fe200078e02ff */
[----:B------:R-:W-:Y:S01]  /*11a00*/  ULDC.64 UR8, c[0x0][0xba8] ;  /* 0x0002ea0000087ab9 */ /* 0x000fe20000000a00 */
[----:B------:R-:W-:Y:S01]  /*11a10*/  @!UP1 ULDC UR8, c[0x0][0xb50] ;  /* 0x0002d40000089ab9 */ /* 0x000fe20000000800 */
[----:B------:R-:W-:Y:S01]  /*11a20*/  @!UP1 ULDC UR9, c[0x0][0xb54] ;  /* 0x0002d50000099ab9 */ /* 0x000fe20000000800 */
[----:B------:R-:W-:Y:S01]  /*11a30*/  IMAD.WIDE.U32 R48, R17, UR18, R48 ;  /* 0x0000001211307c25 */ /* 0x000fe2000f8e0030 */
[----:B------:R-:W-:-:S03]  /*11a40*/  LEA.HI R46, R46, R46, RZ, 0x1 ;  /* 0x0000002e2e2e7211 */ /* 0x000fc600078f08ff */
[----:B------:R-:W-:Y:S01]  /*11a50*/  IMAD.IADD R9, R49, 0x1, R9 ;  /* 0x0000000131097824 */ /* 0x000fe200078e0209 */
[----:B------:R-:W-:Y:S01]  /*11a60*/  LEA R17, P2, R48, UR8, 0x2 ;  /* 0x0000000830117c11 */ /* 0x000fe2000f8410ff */
[----:B------:R-:W-:Y:S02]  /*11a70*/  IMAD R54, R46, -0x3, R51 ;  /* 0xfffffffd2e367824 */ /* 0x000fe400078e0233 */
[----:B------:R-:W-:Y:S01]  /*11a80*/  IMAD R57, R50, 0x10, R57 ;  /* 0x0000001032397824 */ /* 0x000fe200078e0239 */
[----:B------:R-:W-:Y:S01]  /*11a90*/  LEA.HI.X R46, R48, UR9, R9, 0x2, P2 ;  /* 0x00000009302e7c11 */ /* 0x000fe200090f1409 */
[----:B------:R-:W-:Y:S08]  /*11aa0*/  @P4 BRA `(.L_x_923) ;  /* 0x0000000000104947 */ /* 0x000ff00003800000 */
[----:B------:R-:W-:Y:S05]  /*11ab0*/  @!P0 BRA `(.L_x_923) ;  /* 0x00000000000c8947 */ /* 0x000fea0003800000 */
[----:B------:R-:W2:Y:S04]  /*11ac0*/  LDG.E R9, desc[UR52][R64.64] ;  /* 0x0000003440097981 */ /* 0x000ea8000c1e1900 */
[----:B-----5:R-:W2:Y:S02]  /*11ad0*/  LDG.E R52, desc[UR52][R64.64+0x4] ;  /* 0x0000043440347981 */ /* 0x020ea4000c1e1900 */
[----:B--2---:R-:W-:-:S07]  /*11ae0*/  IMAD.IADD R52, R52, 0x1, -R9 ;  /* 0x0000000134347824 */ /* 0x004fce00078e0a09 */
.L_x_923:
[----:B------:R-:W-:Y:S01]  /*11af0*/  IMAD R54, R54, 0x40, R57 ;  /* 0x0000004036367824 */ /* 0x000fe200078e0239 */
[----:B------:R-:W-:Y:S01]  /*11b00*/  SHFL.IDX PT, R48, R17, RZ, 0x1c1f ;  /* 0x001c1fff11307589 */ /* 0x000fe200000e0000 */
[----:B-----5:R-:W-:Y:S01]  /*11b10*/  IMAD R9, R52, R47, RZ ;  /* 0x0000002f34097224 */ /* 0x020fe200078e02ff */
[----:B------:R-:W-:Y:S01]  /*11b20*/  LOP3.LUT P0, RZ, R55, 0x3, RZ, 0xc0, !PT ;  /* 0x0000000337ff7812 */ /* 0x000fe2000780c0ff */
[----:B------:R-:W-:Y:S01]  /*11b30*/  VIADD R54, R54, UR39 ;  /* 0x0000002736367c36 */ /* 0x000fe20008000000 */
[----:B------:R-:W0:Y:S03]  /*11b40*/  SHFL.IDX PT, R49, R46, RZ, 0x1c1f ;  /* 0x001c1fff2e317589 */ /* 0x000e2600000e0000 */
[C---:B------:R-:W-:Y:S01]  /*11b50*/  VIADD R52, R54.reuse, 0x8 ;  /* 0x0000000836347836 */ /* 0x040fe20000000000 */
[----:B------:R-:W-:Y:S01]  /*11b60*/  SHFL.IDX PT, R50, R17, 0x1, 0x1c1f ;  /* 0x003c1f0011327f89 */ /* 0x000fe200000e0000 */
[----:B------:R-:W-:-:S03]  /*11b70*/  ISETP.GE.OR P2, PT, R54, R9, P0 ;  /* 0x000000093600720c */ /* 0x000fc60000746670 */
[----:B------:R-:W1:Y:S01]  /*11b80*/  SHFL.IDX PT, R51, R46, 0x1, 0x1c1f ;  /* 0x003c1f002e337f89 */ /* 0x000e6200000e0000 */
[----:B------:R-:W-:-:S09]  /*11b90*/  ISETP.GE.OR P0, PT, R52, R9, P0 ;  /* 0x000000093400720c */ /* 0x000fd20000706670 */
[----:B0-----:R0:W-:Y:S04]  /*11ba0*/  @!P2 ST.E desc[UR52][R48.64], R6 ;  /* 0x000000063000a985 */ /* 0x0011e8000c101934 */
[----:B-1----:R0:W-:Y:S01]  /*11bb0*/  @!P0 ST.E desc[UR52][R50.64], R7 ;  /* 0x0000000732008985 */ /* 0x0021e2000c101934 */
[----:B------:R-:W-:-:S13]  /*11bc0*/  PLOP3.LUT P0, PT, PT, PT, UP1, 0x80, 0x0 ;  /* 0x000000000000781c */ /* 0x000fda0003f0f018 */
[----:B0-----:R-:W-:Y:S05]  /*11bd0*/  @P0 BRA `(.L_x_924) ;  /* 0x0000000400ac0947 */ /* 0x001fea0003800000 */
[----:B------:R-:W-:Y:S01]  /*11be0*/  IMAD R7, R5, 0x40, R0 ;  /* 0x0000004005077824 */ /* 0x000fe200078e0200 */
[----:B------:R-:W-:-:S03]  /*11bf0*/  ULDC.64 UR12, c[0x0][0xaa0] ;  /* 0x0002a800000c7ab9 */ /* 0x000fc60000000a00 */
        /* <DEDUP_REMOVED lines=21> */
[----:B------:R-:W-:Y:S02]  /*11d50*/  IMAD R8, R8, 0x30, R5 ;  /* 0x0000003008087824 */ /* 0x000fe400078e0205 */
[----:B------:R-:W-:Y:S01]  /*11d60*/  SHF.R.U64 R6, R6, 0x3, RZ ;  /* 0x0000000306067819 */ /* 0x000fe200000012ff */
[----:B------:R-:W-:Y:S01]  /*11d70*/  UIMAD.WIDE.U32 UR8, UR4, UR12, URZ ;  /* 0x0000000c040872a5 */ /* 0x000fe2000f8e003f */
[----:B------:R-:W-:Y:S02]  /*11d80*/  IMAD.X R29, RZ, RZ, R11, P0 ;  /* 0x000000ffff1d7224 */ /* 0x000fe400000e060b */
[----:B------:R-:W-:Y:S02]  /*11d90*/  LOP3.LUT R28, R6, R7, RZ, 0x3c, !PT ;  /* 0x00000007061c7212 */ /* 0x000fe400078e3cff */
[----:B------:R-:W0:Y:S01]  /*11da0*/  @P1 LDC R6, c[0x0][0xbec] ;  /* 0x0002fb00ff061b82 */ /* 0x000e220000000800 */
[----:B------:R-:W-:Y:S01]  /*11db0*/  UIMAD UR10, UR4, UR13, UR10 ;  /* 0x0000000d040a72a4 */ /* 0x000fe2000f8e020a */
[----:B------:R-:W-:-:S02]  /*11dc0*/  VIADD R17, R8, UR39 ;  /* 0x0000002708117c36 */ /* 0x000fc40008000000 */
[----:B------:R-:W5:Y:S01]  /*11dd0*/  LD.E.128 R28, desc[UR52][R28.64] ;  /* 0x000000341c1c7980 */ /* 0x000f62000c101d00 */
[----:B------:R-:W-:Y:S01]  /*11de0*/  UIADD3 UR9, UR9, UR10, URZ ;  /* 0x0000000a09097290 */ /* 0x000fe2000fffe03f */
[----:B------:R-:W-:Y:S01]  /*11df0*/  IMAD.MOV.U32 R11, RZ, RZ, R17 ;  /* 0x000000ffff0b7224 */ /* 0x000fe200078e0011 */
[----:B------:R-:W-:Y:S01]  /*11e00*/  USHF.R.S32.HI UR4, URZ, 0x1f, UR7 ;  /* 0x0000001f3f047899 */ /* 0x000fe20008011407 */
[----:B------:R-:W1:Y:S01]  /*11e10*/  @P1 LDC R7, c[0x0][0xbf0] ;  /* 0x0002fc00ff071b82 */ /* 0x000e620000000800 */
[----:B------:R-:W-:Y:S01]  /*11e20*/  ULDC.64 UR10, c[0x0][0xae8] ;  /* 0x0002ba00000a7ab9 */ /* 0x000fe20000000a00 */
[----:B------:R-:W-:Y:S01]  /*11e30*/  VIADD R32, R5, UR39 ;  /* 0x0000002705207c36 */ /* 0x000fe20008000000 */
[----:B------:R-:W-:Y:S01]  /*11e40*/  UIMAD.WIDE.U32 UR8, UR36, UR10, UR8 ;  /* 0x0000000a240872a5 */ /* 0x000fe2000f8e0008 */
[----:B------:R-:W-:Y:S01]  /*11e50*/  @!PT LDS RZ, [RZ] ;  /* 0x00000000fffff984 */ /* 0x000fe20000000800 */
[----:B------:R-:W-:Y:S01]  /*11e60*/  @!PT LDS RZ, [RZ] ;  /* 0x00000000fffff984 */ /* 0x000fe20000000800 */
[----:B------:R-:W-:Y:S01]  /*11e70*/  @!PT LDS RZ, [RZ] ;  /* 0x00000000fffff984 */ /* 0x000fe20000000800 */
[----:B------:R-:W-:Y:S01]  /*11e80*/  @!PT LDS RZ, [RZ] ;  /* 0x00000000fffff984 */ /* 0x000fe20000000800 */
[----:B------:R0:W-:Y:S06]  /*11e90*/  MEMBAR.ALL.CTA ;  /* 0x0000000000007992 */ /* 0x0001ec0000008000 */
[----:B0-----:R-:W0:Y:S01]  /*11ea0*/  FENCE.VIEW.ASYNC.S ;  /* 0x00000000000073c6 */ /* 0x001e220000000000 */
[----:B------:R-:W-:Y:S01]  /*11eb0*/  VIADD R5, R4, 0x13220 ;  /* 0x0001322004057836 */ /* 0x000fe20000000000 */
[----:B------:R-:W-:-:S03]  /*11ec0*/  UIMAD UR9, UR36, UR11, UR9 ;  /* 0x0000000b240972a4 */ /* 0x000fc6000f8e0209 */
[----:B------:R-:W-:Y:S02]  /*11ed0*/  ULDC.64 UR10, c[0x0][0xaf0] ;  /* 0x0002bc00000a7ab9 */ /* 0x000fe40000000a00 */
[----:B------:R-:W-:Y:S02]  /*11ee0*/  UIMAD UR4, UR4, UR10, URZ ;  /* 0x0000000a040472a4 */ /* 0x000fe4000f8e023f */
[----:B------:R-:W-:Y:S01]  /*11ef0*/  UIMAD.WIDE.U32 UR8, UR7, UR10, UR8 ;  /* 0x0000000a070872a5 */ /* 0x000fe2000f8e0008 */
[----:B------:R-:W-:Y:S01]  /*11f00*/  @P1 IMAD.HI.U32 R6, R17, R6, RZ ;  /* 0x0000000611061227 */ /* 0x000fe200078e00ff */
[----:B------:R-:W-:-:S03]  /*11f10*/  UIMAD UR4, UR7, UR11, UR4 ;  /* 0x0000000b070472a4 */ /* 0x000fc6000f8e0204 */
[----:B------:R-:W-:Y:S01]  /*11f20*/  ULDC.64 UR10, c[0x0][0xae0] ;  /* 0x0002b800000a7ab9 */ /* 0x000fe20000000a00 */
[----:B------:R-:W-:Y:S01]  /*11f30*/  UIADD3 UR4, UR9, UR4, URZ ;  /* 0x0000000409047290 */ /* 0x000fe2000fffe03f */
[----:B-1----:R-:W-:Y:S01]  /*11f40*/  @P1 SHF.R.U32.HI R11, RZ, R7, R6 ;  /* 0x00000007ff0b1219 */ /* 0x002fe20000011606 */
[----:B------:R-:W-:Y:S02]  /*11f50*/  IMAD.U32 R7, RZ, RZ, UR9 ;  /* 0x00000009ff077e24 */ /* 0x000fe4000f8e00ff */
[----:B------:R-:W-:Y:S01]  /*11f60*/  IMAD.U32 R6, RZ, RZ, UR8 ;  /* 0x00000008ff067e24 */ /* 0x000fe2000f8e00ff */
[--C-:B------:R-:W-:Y:S01]  /*11f70*/  SHF.R.S32.HI R8, RZ, 0x1f, R11.reuse ;  /* 0x0000001fff087819 */ /* 0x100fe2000001140b */
[----:B------:R-:W-:Y:S01]  /*11f80*/  IMAD.MOV R10, RZ, RZ, -R11 ;  /* 0x000000ffff0a7224 */ /* 0x000fe200078e0a0b */
[----:B------:R-:W-:Y:S01]  /*11f90*/  ULDC.64 UR8, c[0x0][0xad8] ;  /* 0x0002b60000087ab9 */ /* 0x000fe20000000a00 */
[----:B------:R-:W-:Y:S01]  /*11fa0*/  IMAD.U32 R7, RZ, RZ, UR4 ;  /* 0x00000004ff077e24 */ /* 0x000fe2000f8e00ff */
[----:B------:R-:W-:Y:S01]  /*11fb0*/  ULDC UR4, c[0x0][0xac8] ;  /* 0x0002b20000047ab9 */ /* 0x000fe20000000800 */
[----:B------:R-:W-:-:S02]  /*11fc0*/  IMAD R8, R8, UR10, RZ ;  /* 0x0000000a08087c24 */ /* 0x000fc4000f8e02ff */
[----:B------:R-:W-:Y:S02]  /*11fd0*/  IMAD R47, R47, R10, R17 ;  /* 0x0000000a2f2f7224 */ /* 0x000fe400078e0211 */
[C---:B------:R-:W-:Y:S02]  /*11fe0*/  IMAD R17, R11.reuse, UR11, R8 ;  /* 0x0000000b0b117c24 */ /* 0x040fe4000f8e0208 */
[----:B------:R-:W-:Y:S01]  /*11ff0*/  IMAD.WIDE.U32 R6, R11, UR10, R6 ;  /* 0x0000000a0b067c25 */ /* 0x000fe2000f8e0006 */
[----:B------:R-:W-:-:S03]  /*12000*/  SHF.R.S32.HI R8, RZ, 0x1f, R47 ;  /* 0x0000001fff087819 */ /* 0x000fc6000001142f */
[----:B------:R-:W-:Y:S02]  /*12010*/  IMAD.IADD R7, R7, 0x1, R17 ;  /* 0x0000000107077824 */ /* 0x000fe400078e0211 */
[----:B------:R-:W-:Y:S02]  /*12020*/  IMAD R8, R8, UR8, RZ ;  /* 0x0000000808087c24 */ /* 0x000fe4000f8e02ff */
[----:B------:R-:W-:-:S04]  /*12030*/  IMAD.WIDE.U32 R6, R47, UR8, R6 ;  /* 0x000000082f067c25 */ /* 0x000fc8000f8e0006 */
[----:B------:R-:W-:Y:S01]  /*12040*/  IMAD R11, R47, UR9, R8 ;  /* 0x000000092f0b7c24 */ /* 0x000fe2000f8e0208 */
[----:B------:R-:W-:Y:S01]  /*12050*/  ULDC.64 UR8, c[0x0][0xa80] ;  /* 0x0002a00000087ab9 */ /* 0x000fe20000000a00 */
[----:B------:R-:W-:Y:S01]  /*12060*/  VIADD R8, R32, 0x60 ;  /* 0x0000006020087836 */ /* 0x000fe20000000000 */
[----:B------:R-:W-:Y:S01]  /*12070*/  LEA R17, P0, R6, UR8, 0x1 ;  /* 0x0000000806117c11 */ /* 0x000fe2000f8008ff */
[----:B------:R-:W-:-:S04]  /*12080*/  IMAD.IADD R7, R7, 0x1, R11 ;  /* 0x0000000107077824 */ /* 0x000fc800078e020b */
[----:B0-----:R-:W0:Y:S01]  /*12090*/  SHFL.IDX PT, R33, R17, 0x1, 0x181f ;  /* 0x00381f0011217f89 */ /* 0x001e2200000e0000 */
[----:B------:R-:W-:Y:S01]  /*120a0*/  LEA.HI.X R18, R6, UR9, R7, 0x1, P0 ;  /* 0x0000000906127c11 */ /* 0x000fe200080f0c07 */
[----:B------:R-:W-:Y:S01]  /*120b0*/  VIADD R6, R32, 0x30 ;  /* 0x0000003020067836 */ /* 0x000fe20000000000 */
[----:B------:R-:W-:Y:S01]  /*120c0*/  ISETP.GE.AND P0, PT, R0, UR4, PT ;  /* 0x0000000400007c0c */ /* 0x000fe2000bf06270 */
[----:B------:R-:W1:Y:S03]  /*120d0*/  SHFL.IDX PT, R7, R17, RZ, 0x181f ;  /* 0x00181fff11077589 */ /* 0x000e6600000e0000 */
[-C--:B------:R-:W-:Y:S01]  /*120e0*/  ISETP.GE.OR P1, PT, R32, R9.reuse, P0 ;  /* 0x000000092000720c */ /* 0x080fe20000726670 */
[----:B------:R-:W1:Y:S01]  /*120f0*/  SHFL.IDX PT, R35, R17, 0x2, 0x181f ;  /* 0x00581f0011237f89 */ /* 0x000e6200000e0000 */
[-C--:B------:R-:W-:Y:S02]  /*12100*/  ISETP.GE.OR P2, PT, R6, R9.reuse, P0 ;  /* 0x000000090600720c */ /* 0x080fe40000746670 */
[----:B------:R-:W-:Y:S01]  /*12110*/  ISETP.GE.OR P3, PT, R8, R9, P0 ;  /* 0x000000090800720c */ /* 0x000fe20000766670 */
[----:B------:R-:W1:Y:S01]  /*12120*/  SHFL.IDX PT, R11, R18, RZ, 0x181f ;  /* 0x00181fff120b7589 */ /* 0x000e6200000e0000 */
[----:B------:R-:W-:-:S03]  /*12130*/  VIADD R8, R32, 0x90 ;  /* 0x0000009020087836 */ /* 0x000fc60000000000 */
[----:B------:R-:W1:Y:S02]  /*12140*/  SHFL.IDX PT, R19, R18, 0x1, 0x181f ;  /* 0x00381f0012137f89 */ /* 0x000e6400000e0000 */
[----:B------:R-:W-:Y:S02]  /*12150*/  ISETP.GE.OR P0, PT, R8, R9, P0 ;  /* 0x000000090800720c */ /* 0x000fe40000706670 */
[----:B------:R-:W1:Y:S02]  /*12160*/  SHFL.IDX PT, R34, R18, 0x2, 0x181f ;  /* 0x00581f0012227f89 */ /* 0x000e6400000e0000 */
[C---:B0-----:R-:W-:Y:S02]  /*12170*/  @!P2 LEA R6, P5, R0.reuse, R33, 0x1 ;  /* 0x000000210006a211 */ /* 0x041fe400078a08ff */
[----:B------:R-:W0:Y:S01]  /*12180*/  SHFL.IDX PT, R17, R17, 0x3, 0x181f ;  /* 0x00781f0011117f89 */ /* 0x000e2200000e0000 */
[----:B-1----:R-:W-:-:S03]  /*12190*/  @!P1 LEA R4, P4, R0, R7, 0x1 ;  /* 0x0000000700049211 */ /* 0x002fc600078808ff */
[----:B------:R-:W1:Y:S01]  /*121a0*/  SHFL.IDX PT, R18, R18, 0x3, 0x181f ;  /* 0x00781f0012127f89 */ /* 0x000e6200000e0000 */
[----:B------:R-:W-:Y:S02]  /*121b0*/  PRMT R7, RZ, 0x654, R5 ;  /* 0x00000654ff077816 */ /* 0x000fe40000000005 */
[C---:B------:R-:W-:Y:S02]  /*121c0*/  @!P3 LEA R10, P6, R0.reuse, R35, 0x1 ;  /* 0x00000023000ab211 */ /* 0x040fe400078c08ff */
[----:B------:R0:W-:Y:S01]  /*121d0*/  SYNCS.ARRIVE.TRANS64.RED.A1T0 RZ, [R7+URZ], RZ ;  /* 0x000000ff07ff79a7 */ /* 0x0001e2000810043f */
[C-C-:B------:R-:W-:Y:S02]  /*121e0*/  @!P1 LEA.HI.X R5, R0.reuse, R11, R3.reuse, 0x1, P4 ;  /* 0x0000000b00059211 */ /* 0x140fe400020f0c03 */
[C-C-:B0-----:R-:W-:Y:S02]  /*121f0*/  @!P2 LEA.HI.X R7, R0.reuse, R19, R3.reuse, 0x1, P5 ;  /* 0x000000130007a211 */ /* 0x141fe400028f0c03 */
[----:B------:R-:W-:Y:S01]  /*12200*/  @!P3 LEA.HI.X R11, R0, R34, R3, 0x1, P6 ;  /* 0x00000022000bb211 */ /* 0x000fe200030f0c03 */
[----:B--2---:R0:W-:Y:S04]  /*12210*/  @!P1 ST.E.128 desc[UR52][R4.64], R12 ;  /* 0x0000000c04009985 */ /* 0x0041e8000c101d34 */
[----:B---3--:R0:W-:Y:S04]  /*12220*/  @!P2 ST.E.128 desc[UR52][R6.64], R20 ;  /* 0x000000140600a985 */ /* 0x0081e8000c101d34 */
[----:B----4-:R0:W-:Y:S01]  /*12230*/  @!P3 ST.E.128 desc[UR52][R10.64], R24 ;  /* 0x000000180a00b985 */ /* 0x0101e2000c101d34 */
[----:B-1----:R-:W-:Y:S05]  /*12240*/  @P0 BRA `(.L_x_925) ;  /* 0x0000001000d40947 */ /* 0x002fea0003800000 */
[----:B0-----:R-:W-:-:S04]  /*12250*/  LEA R4, P0, R0, R17, 0x1 ;  /* 0x0000001100047211 */ /* 0x001fc800078008ff */
[----:B------:R-:W-:-:S05]  /*12260*/  LEA.HI.X R5, R0, R18, R3, 0x1, P0 ;  /* 0x0000001200057211 */ /* 0x000fca00000f0c03 */
[----:B-----5:R0:W-:Y:S01]  /*12270*/  ST.E.128 desc[UR52][R4.64], R28 ;  /* 0x0000001c04007985 */ /* 0x0201e2000c101d34 */
[----:B------:R-:W-:Y:S05]  /*12280*/  BRA `(.L_x_925) ;  /* 0x0000001000c47947 */ /* 0x000fea0003800000 */
.L_x_924:
[----:B------:R-:W-:Y:S01]  /*12290*/  ULDC.64 UR12, c[0x0][0xb08] ;  /* 0x0002c200000c7ab9 */ /* 0x000fe20000000a00 */
[----:B------:R-:W0:Y:S01]  /*122a0*/  @P1 LDC R0, c[0x0][0xbec] ;  /* 0x0002fb00ff001b82 */ /* 0x000e220000000800 */
[----:B------:R-:W-:Y:S01]  /*122b0*/  UIMAD UR10, UR10, UR12, URZ ;  /* 0x0000000c0a0a72a4 */ /* 0x000fe2000f8e023f */
[----:B------:R-:W-:Y:S01]  /*122c0*/  IMAD.MOV.U32 R3, RZ, RZ, R53 ;  /* 0x000000ffff037224 */ /* 0x000fe200078e0035 */
[----:B------:R-:W-:Y:S01]  /*122d0*/  UIMAD.WIDE.U32 UR8, UR4, UR12, URZ ;  /* 0x0000000c040872a5 */ /* 0x000fe2000f8e003f */
[----:B------:R-:W-:Y:S01]  /*122e0*/  VIADD R8, R4, 0x13220 ;  /* 0x0001322004087836 */ /* 0x000fe20000000000 */
[----:B------:R-:W-:Y:S01]  /*122f0*/  UIMAD UR10, UR4, UR13, UR10 ;  /* 0x0000000d040a72a4 */ /* 0x000fe2000f8e020a */
[----:B------:R-:W-:Y:S01]  /*12300*/  ISETP.GE.AND P0, PT, R54, R9, PT ;  /* 0x000000093600720c */ /* 0x000fe20003f06270 */
[----:B------:R-:W-:Y:S01]  /*12310*/  USHF.R.S32.HI UR4, URZ, 0x1f, UR7 ;  /* 0x0000001f3f047899 */ /* 0x000fe20008011407 */
[----:B------:R-:W1:Y:S01]  /*12320*/  @P1 LDC R5, c[0x0][0xbf0] ;  /* 0x0002fc00ff051b82 */ /* 0x000e620000000800 */
[----:B------:R-:W-:Y:S01]  /*12330*/  UIADD3 UR9, UR9, UR10, URZ ;  /* 0x0000000a09097290 */ /* 0x000fe2000fffe03f */
[----:B------:R-:W-:Y:S01]  /*12340*/  PRMT R8, RZ, 0x654, R8 ;  /* 0x00000654ff087816 */ /* 0x000fe20000000008 */
[C---:B------:R-:W-:Y:S01]  /*12350*/  VIADD R17, R156.reuse, 0x28 ;  /* 0x000000289c117836 */ /* 0x040fe20000000000 */
[----:B------:R-:W-:Y:S01]  /*12360*/  ULDC.64 UR10, c[0x0][0xb38] ;  /* 0x0002ce00000a7ab9 */ /* 0x000fe20000000a00 */
[C---:B------:R-:W-:Y:S01]  /*12370*/  VIADD R51, R156.reuse, 0x30 ;  /* 0x000000309c337836 */ /* 0x040fe20000000000 */
[----:B------:R-:W-:Y:S01]  /*12380*/  UIMAD.WIDE.U32 UR8, UR36, UR10, UR8 ;  /* 0x0000000a240872a5 */ /* 0x000fe2000f8e0008 */
[C---:B------:R-:W-:Y:S01]  /*12390*/  VIADD R55, R156.reuse, 0x8 ;  /* 0x000000089c377836 */ /* 0x040fe20000000000 */
[----:B------:R2:W-:Y:S01]  /*123a0*/  SYNCS.ARRIVE.TRANS64.RED.A1T0 RZ, [R8+URZ], RZ ;  /* 0x000000ff08ff79a7 */ /* 0x0005e2000810043f */
[C---:B------:R-:W-:Y:S01]  /*123b0*/  VIADD R57, R156.reuse, 0x20 ;  /* 0x000000209c397836 */ /* 0x040fe20000000000 */
[----:B------:R-:W-:Y:S01]  /*123c0*/  UIMAD UR9, UR36, UR11, UR9 ;  /* 0x0000000b240972a4 */ /* 0x000fe2000f8e0209 */
[C---:B------:R-:W-:Y:S01]  /*123d0*/  VIADD R61, R156.reuse, 0x18 ;  /* 0x000000189c3d7836 */ /* 0x040fe20000000000 */
[----:B------:R-:W-:Y:S01]  /*123e0*/  BSSY B1, `(.L_x_926) ;  /* 0x000004b000017945 */ /* 0x000fe20003800000 */
[----:B------:R-:W-:Y:S01]  /*123f0*/  ULDC.64 UR10, c[0x0][0xb40] ;  /* 0x0002d000000a7ab9 */ /* 0x000fe20000000a00 */
[----:B------:R-:W-:Y:S01]  /*12400*/  VIADD R63, R156, 0x10 ;  /* 0x000000109c3f7836 */ /* 0x000fe20000000000 */
[----:B------:R-:W-:Y:S01]  /*12410*/  UIMAD UR4, UR4, UR10, URZ ;  /* 0x0000000a040472a4 */ /* 0x000fe2000f8e023f */
[----:B0-----:R-:W-:Y:S01]  /*12420*/  @P1 IMAD.HI.U32 R0, R53, R0, RZ ;  /* 0x0000000035001227 */ /* 0x001fe200078e00ff */
[----:B------:R-:W-:Y:S01]  /*12430*/  UIMAD.WIDE.U32 UR8, UR7, UR10, UR8 ;  /* 0x0000000a070872a5 */ /* 0x000fe2000f8e0008 */
[----:B------:R-:W-:Y:S01]  /*12440*/  SHF.R.S32.HI R50, RZ, 0x1f, R51 ;  /* 0x0000001fff327819 */ /* 0x000fe20000011433 */
[----:B------:R-:W-:Y:S01]  /*12450*/  UIMAD UR4, UR7, UR11, UR4 ;  /* 0x0000000b070472a4 */ /* 0x000fe2000f8e0204 */
[----:B------:R-:W-:-:S02]  /*12460*/  SHF.R.S32.HI R56, RZ, 0x1f, R55 ;  /* 0x0000001fff387819 */ /* 0x000fc40000011437 */
[----:B------:R-:W-:Y:S01]  /*12470*/  ULDC.64 UR10, c[0x0][0xb48] ;  /* 0x0002d200000a7ab9 */ /* 0x000fe20000000a00 */
[----:B------:R-:W-:Y:S01]  /*12480*/  UIADD3 UR9, UR9, UR4, URZ ;  /* 0x0000000409097290 */ /* 0x000fe2000fffe03f */
[----:B-1----:R-:W-:Y:S02]  /*12490*/  @P1 SHF.R.U32.HI R3, RZ, R5, R0 ;  /* 0x00000005ff031219 */ /* 0x002fe40000011600 */
[----:B------:R-:W-:Y:S01]  /*124a0*/  SHF.R.S32.HI R58, RZ, 0x1f, R57 ;  /* 0x0000001fff3a7819 */ /* 0x000fe20000011439 */
[----:B------:R-:W-:Y:S01]  /*124b0*/  UIMAD.WIDE.U32 UR8, UR41, UR10, UR8 ;  /* 0x0000000a290872a5 */ /* 0x000fe2000f8e0008 */
[--C-:B------:R-:W-:Y:S01]  /*124c0*/  SHF.R.S32.HI R0, RZ, 0x1f, R3.reuse ;  /* 0x0000001fff007819 */ /* 0x100fe20000011403 */
[----:B------:R-:W-:Y:S01]  /*124d0*/  IMAD.MOV R6, RZ, RZ, -R3 ;  /* 0x000000ffff067224 */ /* 0x000fe200078e0a03 */
[----:B------:R-:W-:Y:S01]  /*124e0*/  SHF.R.S32.HI R59, RZ, 0x1f, R17 ;  /* 0x0000001fff3b7819 */ /* 0x000fe20000011411 */
[----:B------:R-:W-:Y:S01]  /*124f0*/  UIMAD UR41, UR41, UR11, UR9 ;  /* 0x0000000b292972a4 */ /* 0x000fe2000f8e0209 */
[----:B------:R-:W-:Y:S01]  /*12500*/  SHF.R.S32.HI R60, RZ, 0x1f, R63 ;  /* 0x0000001fff3c7819 */ /* 0x000fe2000001143f */
[----:B------:R-:W-:Y:S01]  /*12510*/  IMAD R5, R47, R6, R53 ;  /* 0x000000062f057224 */ /* 0x000fe200078e0235 */
[----:B------:R-:W-:Y:S01]  /*12520*/  ULDC.64 UR10, c[0x0][0xb30] ;  /* 0x0002cc00000a7ab9 */ /* 0x000fe20000000a00 */
[----:B------:R-:W-:Y:S01]  /*12530*/  IMAD.U32 R7, RZ, RZ, UR9 ;  /* 0x00000009ff077e24 */ /* 0x000fe2000f8e00ff */
[----:B------:R-:W-:Y:S01]  /*12540*/  SHF.R.S32.HI R62, RZ, 0x1f, R61 ;  /* 0x0000001fff3e7819 */ /* 0x000fe2000001143d */
[----:B------:R-:W-:-:S02]  /*12550*/  IMAD R0, R0, UR10, RZ ;  /* 0x0000000a00007c24 */ /* 0x000fc4000f8e02ff */
        /* <DEDUP_REMOVED lines=13> */
[----:B------:R-:W-:-:S03]  /*12630*/  VIADD R53, R156, 0x38 ;  /* 0x000000389c357836 */ /* 0x000fc60000000000 */
[----:B------:R-:W-:Y:S01]  /*12640*/  LEA.HI.X R3, R4, UR9, R3, 0x2, P1 ;  /* 0x0000000904037c11 */ /* 0x000fe200088f1403 */
[----:B------:R2:W0:Y:S01]  /*12650*/  SHFL.IDX PT, R6, R0, RZ, 0x1c1f ;  /* 0x001c1fff00067589 */ /* 0x00042200000e0000 */
[----:B------:R-:W-:-:S03]  /*12660*/  SHF.R.S32.HI R54, RZ, 0x1f, R53 ;  /* 0x0000001fff367819 */ /* 0x000fc60000011435 */
[----:B------:R2:W1:Y:S01]  /*12670*/  SHFL.IDX PT, R7, R3, RZ, 0x1c1f ;  /* 0x001c1fff03077589 */ /* 0x00046200000e0000 */
[----:B------:R-:W-:Y:S05]  /*12680*/  @P0 BRA `(.L_x_927) ;  /* 0x0000000000800947 */ /* 0x000fea0003800000 */
[----:B------:R-:W-:Y:S02]  /*12690*/  ULDC UR4, c[0x0][0xac8] ;  /* 0x0002b20000047ab9 */ /* 0x000fe40000000800 */
[----:B------:R-:W-:Y:S02]  /*126a0*/  ISETP.GE.AND P1, PT, R55, UR4, PT ;  /* 0x0000000437007c0c */ /* 0x000fe4000bf26270 */
[----:B------:R-:W-:Y:S02]  /*126b0*/  ISETP.GE.AND P0, PT, R156, UR4, PT ;  /* 0x000000049c007c0c */ /* 0x000fe4000bf06270 */
[----:B------:R-:W-:Y:S02]  /*126c0*/  ISETP.GE.AND P4, PT, R63, UR4, PT ;  /* 0x000000043f007c0c */ /* 0x000fe4000bf86270 */
[----:B------:R-:W-:Y:S02]  /*126d0*/  ISETP.GE.AND P5, PT, R61, UR4, PT ;  /* 0x000000043d007c0c */ /* 0x000fe4000bfa6270 */
[----:B------:R-:W-:-:S05]  /*126e0*/  ISETP.GE.AND P3, PT, R57, UR4, PT ;  /* 0x0000000439007c0c */ /* 0x000fca000bf66270 */
[CC--:B0-----:R-:W-:Y:S02]  /*126f0*/  @!P1 LEA R10, P2, R55.reuse, R6.reuse, 0x2 ;  /* 0x00000006370a9211 */ /* 0x0c1fe400078410ff */
[----:B-1----:R-:W-:Y:S02]  /*12700*/  @!P0 IMAD.WIDE R4, R156, 0x4, R6 ;  /* 0x000000049c048825 */ /* 0x002fe400078e0206 */
        /* <DEDUP_REMOVED lines=10> */
[----:B------:R-:W-:Y:S02]  /*127b0*/  @!P5 LEA.HI.X R49, R61, R7, R62, 0x2, P6 ;  /* 0x000000073d31d211 */ /* 0x000fe400030f143e */
[----:B0-----:R-:W-:-:S03]  /*127c0*/  @!P3 LEA R4, P6, R57, R6, 0x2 ;  /* 0x000000063904b211 */ /* 0x001fc600078c10ff */
[----:B------:R3:W-:Y:S01]  /*127d0*/  @!P5 ST.E.64 desc[UR52][R48.64], R22 ;  /* 0x000000163000d985 */ /* 0x0007e2000c101b34 */
[-C--:B------:R-:W-:Y:S02]  /*127e0*/  @!P2 LEA R12, P4, R17, R6.reuse, 0x2 ;  /* 0x00000006110ca211 */ /* 0x080fe400078810ff */
[-C--:B------:R-:W-:Y:S02]  /*127f0*/  @!P3 LEA.HI.X R5, R57, R7.reuse, R58, 0x2, P6 ;  /* 0x000000073905b211 */ /* 0x080fe400030f143a */
[-C--:B-1----:R-:W-:Y:S02]  /*12800*/  @!P1 LEA R10, P5, R51, R6.reuse, 0x2 ;  /* 0x00000006330a9211 */ /* 0x082fe400078a10ff */
[----:B------:R-:W-:Y:S01]  /*12810*/  @!P0 LEA R6, P6, R53, R6, 0x2 ;  /* 0x0000000635068211 */ /* 0x000fe200078c10ff */
[----:B------:R3:W-:Y:S01]  /*12820*/  @!P3 ST.E.64 desc[UR52][R4.64], R18 ;  /* 0x000000120400b985 */ /* 0x0007e2000c101b34 */
[-C--:B------:R-:W-:Y:S02]  /*12830*/  @!P2 LEA.HI.X R13, R17, R7.reuse, R59, 0x2, P4 ;  /* 0x00000007110da211 */ /* 0x080fe400020f143b */
[----:B------:R-:W-:-:S02]  /*12840*/  @!P1 LEA.HI.X R11, R51, R7, R50, 0x2, P5 ;  /* 0x00000007330b9211 */ /* 0x000fc400028f1432 */
[----:B------:R-:W-:Y:S01]  /*12850*/  @!P0 LEA.HI.X R7, R53, R7, R54, 0x2, P6 ;  /* 0x0000000735078211 */ /* 0x000fe200030f1436 */
[----:B------:R3:W-:Y:S04]  /*12860*/  @!P2 ST.E.64 desc[UR52][R12.64], R26 ;  /* 0x0000001a0c00a985 */ /* 0x0007e8000c101b34 */
[----:B------:R3:W-:Y:S04]  /*12870*/  @!P1 ST.E.64 desc[UR52][R10.64], R30 ;  /* 0x0000001e0a009985 */ /* 0x0007e8000c101b34 */
[----:B------:R3:W-:Y:S02]  /*12880*/  @!P0 ST.E.64 desc[UR52][R6.64], R36 ;  /* 0x0000002406008985 */ /* 0x0007e4000c101b34 */
.L_x_927:
[----:B------:R-:W-:Y:S05]  /*12890*/  BSYNC B1 ;  /* 0x0000000000017941 */ /* 0x000fea0003800000 */
.L_x_926:
[----:B------:R-:W-:Y:S01]  /*128a0*/  ISETP.GE.AND P0, PT, R52, R9, PT ;  /* 0x000000093400720c */ /* 0x000fe20003f06270 */
[----:B-1-3--:R3:W4:Y:S04]  /*128b0*/  SHFL.IDX PT, R7, R3, 0x1, 0x1c1f ;  /* 0x003c1f0003077f89 */ /* 0x00a72800000e0000 */
[----:B0-----:R3:W0:Y:S08]  /*128c0*/  SHFL.IDX PT, R6, R0, 0x1, 0x1c1f ;  /* 0x003c1f0000067f89 */ /* 0x00163000000e0000 */
[----:B---3--:R-:W-:Y:S05]  /*128d0*/  @P0 BRA `(.L_x_925) ;  /* 0x0000000c00300947 */ /* 0x008fea0003800000 */
[----:B------:R-:W-:Y:S02]  /*128e0*/  ULDC UR4, c[0x0][0xac8] ;  /* 0x0002b20000047ab9 */ /* 0x000fe40000000800 */
[----:B------:R-:W-:Y:S02]  /*128f0*/  ISETP.GE.AND P0, PT, R156, UR4, PT ;  /* 0x000000049c007c0c */ /* 0x000fe4000bf06270 */
[----:B------:R-:W-:Y:S02]  /*12900*/  ISETP.GE.AND P4, PT, R55, UR4, PT ;  /* 0x0000000437007c0c */ /* 0x000fe4000bf86270 */
[----:B------:R-:W-:Y:S02]  /*12910*/  ISETP.GE.AND P3, PT, R63, UR4, PT ;  /* 0x000000043f007c0c */ /* 0x000fe4000bf66270 */
[----:B------:R-:W-:Y:S02]  /*12920*/  ISETP.GE.AND P2, PT, R61, UR4, PT ;  /* 0x000000043d007c0c */ /* 0x000fe4000bf46270 */
[----:B------:R-:W-:-:S05]  /*12930*/  ISETP.GE.AND P1, PT, R57, UR4, PT ;  /* 0x0000000439007c0c */ /* 0x000fca000bf26270 */
[----:B0---4-:R-:W-:Y:S02]  /*12940*/  @!P0 IMAD.WIDE R4, R156, 0x4, R6 ;  /* 0x000000049c048825 */ /* 0x011fe400078e0206 */
[-C--:B--2---:R-:W-:Y:S02]  /*12950*/  @!P4 LEA R8, P5, R55, R6.reuse, 0x2 ;  /* 0x000000063708c211 */ /* 0x084fe400078a10ff */
[-C--:B------:R-:W-:Y:S01]  /*12960*/  @!P3 LEA R10, P6, R63, R6.reuse, 0x2 ;  /* 0x000000063f0ab211 */ /* 0x080fe200078c10ff */
[----:B------:R0:W-:Y:S01]  /*12970*/  @!P0 ST.E.64 desc[UR52][R4.64], R34 ;  /* 0x0000002204008985 */ /* 0x0001e2000c101b34 */
[----:B------:R-:W-:Y:S02]  /*12980*/  ISETP.GE.AND P0, PT, R17, UR4, PT ;  /* 0x0000000411007c0c */ /* 0x000fe4000bf06270 */
[----:B------:R-:W-:Y:S02]  /*12990*/  @!P4 LEA.HI.X R9, R55, R7, R56, 0x2, P5 ;  /* 0x000000073709c211 */ /* 0x000fe400028f1438 */
[----:B------:R-:W-:-:S02]  /*129a0*/  @!P2 LEA R12, P5, R61, R6, 0x2 ;  /* 0x000000063d0ca211 */ /* 0x000fc400078a10ff */
[-C--:B------:R-:W-:Y:S01]  /*129b0*/  @!P3 LEA.HI.X R11, R63, R7.reuse, R60, 0x2, P6 ;  /* 0x000000073f0bb211 */ /* 0x080fe200030f143c */
[----:B------:R3:W-:Y:S01]  /*129c0*/  @!P4 ST.E.64 desc[UR52][R8.64], R24 ;  /* 0x000000180800c985 */ /* 0x0007e2000c101b34 */
[----:B------:R-:W-:Y:S02]  /*129d0*/  ISETP.GE.AND P6, PT, R51, UR4, PT ;  /* 0x0000000433007c0c */ /* 0x000fe4000bfc6270 */
[----:B------:R-:W-:Y:S01]  /*129e0*/  @!P2 LEA.HI.X R13, R61, R7, R62, 0x2, P5 ;  /* 0x000000073d0da211 */ /* 0x000fe200028f143e */
[----:B------:R3:W-:Y:S01]  /*129f0*/  @!P3 ST.E.64 desc[UR52][R10.64], R28 ;  /* 0x0000001c0a00b985 */ /* 0x0007e2000c101b34 */
[----:B------:R-:W-:-:S03]  /*12a00*/  @!P1 LEA R14, P5, R57, R6, 0x2 ;  /* 0x00000006390e9211 */ /* 0x000fc600078a10ff */
[----:B------:R3:W-:Y:S01]  /*12a10*/  @!P2 ST.E.64 desc[UR52][R12.64], R32 ;  /* 0x000000200c00a985 */ /* 0x0007e2000c101b34 */
[----:B------:R-:W-:Y:S02]  /*12a20*/  @!P1 LEA.HI.X R15, R57, R7, R58, 0x2, P5 ;  /* 0x00000007390f9211 */ /* 0x000fe400028f143a */
[----:B0-----:R-:W-:-:S03]  /*12a30*/  @!P0 LEA R4, P5, R17, R6, 0x2 ;  /* 0x0000000611048211 */ /* 0x001fc600078a10ff */
[----:B------:R3:W-:Y:S01]  /*12a40*/  @!P1 ST.E.64 desc[UR52][R14.64], R38 ;  /* 0x000000260e009985 */ /* 0x0007e2000c101b34 */
[----:B------:R-:W-:Y:S02]  /*12a50*/  @!P0 LEA.HI.X R5, R17, R7, R59, 0x2, P5 ;  /* 0x0000000711058211 */ /* 0x000fe400028f143b */
[----:B------:R-:W-:-:S03]  /*12a60*/  @!P6 LEA R18, P5, R51, R6, 0x2 ;  /* 0x000000063312e211 */ /* 0x000fc600078a10ff */
[----:B------:R3:W-:Y:S01]  /*12a70*/  @!P0 ST.E.64 desc[UR52][R4.64], R40 ;  /* 0x0000002804008985 */ /* 0x0007e2000c101b34 */
[----:B------:R-:W-:Y:S02]  /*12a80*/  @!P6 LEA.HI.X R19, R51, R7, R50, 0x2, P5 ;  /* 0x000000073313e211 */ /* 0x000fe400028f1432 */
[----:B------:R-:W-:-:S03]  /*12a90*/  ISETP.GE.AND P0, PT, R53, UR4, PT ;  /* 0x0000000435007c0c */ /* 0x000fc6000bf06270 */
[----:B------:R3:W-:Y:S10]  /*12aa0*/  @!P6 ST.E.64 desc[UR52][R18.64], R42 ;  /* 0x0000002a1200e985 */ /* 0x0007f4000c101b34 */
[----:B------:R-:W-:Y:S05]  /*12ab0*/  @P0 BRA `(.L_x_925) ;  /* 0x0000000800b80947 */ /* 0x000fea0003800000 */
[----:B---3--:R-:W-:-:S04]  /*12ac0*/  LEA R4, P0, R53, R6, 0x2 ;  /* 0x0000000635047211 */ /* 0x008fc800078010ff */
[----:B------:R-:W-:-:S05]  /*12ad0*/  LEA.HI.X R5, R53, R7, R54, 0x2, P0 ;  /* 0x0000000735057211 */ /* 0x000fca00000f1436 */
[----:B------:R0:W-:Y:S01]  /*12ae0*/  ST.E.64 desc[UR52][R4.64], R44 ;  /* 0x0000002c04007985 */ /* 0x0001e2000c101b34 */
[----:B------:R-:W-:Y:S05]  /*12af0*/  BRA `(.L_x_925) ;  /* 0x0000000800a87947 */ /* 0x000fea0003800000 */
.L_x_922:
[----:B------:R-:W0:Y:S01]  /*12b00*/  LDC.64 R6, c[0x0][0xc00] ;  /* 0x00030000ff067b82 */ /* 0x000e220000000a00 */
[----:B------:R-:W-:Y:S01]  /*12b10*/  ULDC.64 UR8, c[0x0][0xc00] ;  /* 0x0003000000087ab9 */ /* 0x000fe20000000a00 */
[----:B------:R-:W-:Y:S01]  /*12b20*/  IMAD.MOV.U32 R9, RZ, RZ, RZ ;  /* 0x000000ffff097224 */ /* 0x000fe200078e00ff */
[----:B------:R-:W-:-:S05]  /*12b30*/  UIMAD.WIDE UR8, UR37, 0x4, UR8 ;  /* 0x00000004250878a5 */ /* 0x000fca000f8e0208 */
[----:B------:R-:W1:Y:S01]  /*12b40*/  LDC.64 R10, c[0x0][0xc08] ;  /* 0x00030200ff0a7b82 */ /* 0x000e620000000a00 */
[----:B0-----:R-:W-:Y:S01]  /*12b50*/  ISETP.NE.U32.AND P0, PT, R6, RZ, PT ;  /* 0x000000ff0600720c */ /* 0x001fe20003f05070 */
[----:B------:R-:W-:Y:S01]  /*12b60*/  IMAD.U32 R6, RZ, RZ, UR8 ;  /* 0x00000008ff067e24 */ /* 0x000fe2000f8e00ff */
[----:B------:R-:W-:Y:S01]  /*12b70*/  R2UR UR4, R7 ;  /* 0x00000000070472ca */ /* 0x000fe200000e0000 */
[----:B------:R-:W-:Y:S01]  /*12b80*/  IMAD.U32 R7, RZ, RZ, UR9 ;  /* 0x00000009ff077e24 */ /* 0x000fe2000f8e00ff */
[----:B-1----:R-:W-:-:S09]  /*12b90*/  ISETP.NE.U32.AND P1, PT, R10, RZ, PT ;  /* 0x000000ff0a00720c */ /* 0x002fd20003f25070 */
[----:B------:R-:W-:Y:S02]  /*12ba0*/  VOTEU.ANY UP0, P0 ;  /* 0x00000000003f7886 */ /* 0x000fe40000000100 */
[----:B------:R-:W-:Y:S01]  /*12bb0*/  UISETP.NE.AND.EX UP0, UPT, UR4, URZ, UPT, UP0 ;  /* 0x0000003f0400728c */ /* 0x000fe2000bf05300 */
[----:B------:R-:W-:Y:S01]  /*12bc0*/  R2UR UR4, R11 ;  /* 0x000000000b0472ca */ /* 0x000fe200000e0000 */
[----:B------:R-:W-:-:S04]  /*12bd0*/  VOTEU.ANY UP1, P1 ;  /* 0x00000000003f7886 */ /* 0x000fc80000820100 */
[----:B------:R-:W-:-:S08]  /*12be0*/  PLOP3.LUT P0, PT, PT, PT, UP0, 0x80, 0x0 ;  /* 0x000000000000781c */ /* 0x000fd00003f0f008 */
[----:B------:R-:W-:-:S06]  /*12bf0*/  UISETP.NE.AND.EX UP1, UPT, UR4, URZ, UPT, UP1 ;  /* 0x0000003f0400728c */ /* 0x000fcc000bf25310 */
[----:B------:R-:W-:Y:S01]  /*12c00*/  PLOP3.LUT P1, PT, PT, PT, UP1, 0x80, 0x0 ;  /* 0x000000000000781c */ /* 0x000fe20003f2f018 */
[----:B------:R0:W5:Y:S01]  /*12c10*/  @P0 LDG.E R9, desc[UR52][R6.64] ;  /* 0x0000003406090981 */ /* 0x000162000c1e1900 */
[----:B------:R-:W-:Y:S02]  /*12c20*/  ULDC UR4, c[0x0][0xa88] ;  /* 0x0002a20000047ab9 */ /* 0x000fe40000000800 */
[----:B------:R-:W-:Y:S01]  /*12c30*/  IMAD.U32 R4, RZ, RZ, UR4 ;  /* 0x00000004ff047e24 */ /* 0x000fe2000f8e00ff */
[----:B------:R-:W-:Y:S02]  /*12c40*/  @UP1 ULDC.64 UR8, c[0x0][0xc08] ;  /* 0x0003020000081ab9 */ /* 0x000fe40000000a00 */
[----:B------:R-:W-:-:S06]  /*12c50*/  @UP1 UIMAD.WIDE UR8, UR37, 0x4, UR8 ;  /* 0x00000004250818a5 */ /* 0x000fcc000f8e0208 */
[----:B------:R-:W-:Y:S02]  /*12c60*/  IMAD.U32 R10, RZ, RZ, UR8 ;  /* 0x00000008ff0a7e24 */ /* 0x000fe4000f8e00ff */
[----:B------:R-:W-:-:S05]  /*12c70*/  IMAD.U32 R11, RZ, RZ, UR9 ;  /* 0x00000009ff0b7e24 */ /* 0x000fca000f8e00ff */
[----:B------:R0:W5:Y:S01]  /*12c80*/  @P1 LDG.E R4, desc[UR52][R10.64] ;  /* 0x000000340a041981 */ /* 0x000162000c1e1900 */
[----:B------:R-:W-:Y:S05]  /*12c90*/  @P1 BRA `(.L_x_928) ;  /* 0x0000000000101947 */ /* 0x000fea0003800000 */
[----:B------:R-:W-:Y:S05]  /*12ca0*/  @!P0 BRA `(.L_x_928) ;  /* 0x00000000000c8947 */ /* 0x000fea0003800000 */
[----:B0-----:R-:W2:Y:S04]  /*12cb0*/  LDG.E R11, desc[UR52][R6.64] ;  /* 0x00000034060b7981 */ /* 0x001ea8000c1e1900 */
[----:B-----5:R-:W2:Y:S02]  /*12cc0*/  LDG.E R4, desc[UR52][R6.64+0x4] ;  /* 0x0000043406047981 */ /* 0x020ea4000c1e1900 */
[----:B--2---:R-:W-:-:S07]  /*12cd0*/  IMAD.IADD R4, R4, 0x1, -R11 ;  /* 0x0000000104047824 */ /* 0x004fce00078e0a0b */
.L_x_928:
[----:B-----5:R-:W-:Y:S01]  /*12ce0*/  R2UR UR16, R9 ;  /* 0x00000000091072ca */ /* 0x020fe200000e0000 */
[----:B------:R-:W-:Y:S01]  /*12cf0*/  USHF.R.S32.HI UR7, URZ, 0x1f, UR37 ;  /* 0x0000001f3f077899 */ /* 0x000fe20008011425 */
[----:B------:R-:W-:Y:S01]  /*12d00*/  ISETP.GT.AND P0, PT, R17, 0xbf, PT ;  /* 0x000000bf1100780c */ /* 0x000fe20003f04270 */
[----:B------:R-:W-:Y:S01]  /*12d10*/  USEL UR4, UR37, URZ, !UP0 ;  /* 0x0000003f25047287 */ /* 0x000fe2000c000000 */
[----:B------:R-:W-:Y:S01]  /*12d20*/  BSSY B1, `(.L_x_929) ;  /* 0x0000039000017945 */ /* 0x000fe20003800000 */
[----:B------:R-:W-:-:S08]  /*12d30*/  USEL UR7, UR7, URZ, !UP0 ;  /* 0x0000003f07077287 */ /* 0x000fd0000c000000 */
[----:B------:R-:W-:Y:S02]  /*12d40*/  USHF.R.S32.HI UR16, URZ, 0x1f, UR16 ;  /* 0x0000001f3f107899 */ /* 0x000fe40008011410 */
[----:B------:R-:W-:Y:S10]  /*12d50*/  @P0 BRA `(.L_x_930) ;  /* 0x0000000000d40947 */ /* 0x000ff40003800000 */
[----:B------:R-:W0:Y:S01]  /*12d60*/  LDC R13, c[0x0][0xbe8] ;  /* 0x0002fa00ff0d7b82 */ /* 0x000e220000000800 */
[----:B------:R-:W-:-:S05]  /*12d70*/  IMAD.U32 R12, RZ, RZ, UR39 ;  /* 0x00000027ff0c7e24 */ /* 0x000fca000f8e00ff */
[----:B------:R-:W-:Y:S01]  /*12d80*/  IADD3 R12, R12, -0x80, R72 ;  /* 0xffffff800c0c7810 */ /* 0x000fe20007ffe048 */
[----:B0-----:R-:W-:-:S05]  /*12d90*/  IMAD R6, R4, R13, RZ ;  /* 0x0000000d04067224 */ /* 0x001fca00078e02ff */
        /* <DEDUP_REMOVED lines=11> */
[----:B------:R-:W-:Y:S02]  /*12e50*/  UIMAD.WIDE.U32 UR14, UR8, UR36, URZ ;  /* 0x00000024080e72a5 */ /* 0x000fe4000f8e003f */
[----:B------:R-:W1:Y:S01]  /*12e60*/  @P0 LDC R14, c[0x0][0xbf0] ;  /* 0x0002fc00ff0e0b82 */ /* 0x000e620000000800 */
[----:B------:R-:W-:Y:S02]  /*12e70*/  UIMAD UR18, UR9, UR36, URZ ;  /* 0x00000024091272a4 */ /* 0x000fe4000f8e023f */
[----:B------:R-:W-:Y:S01]  /*12e80*/  UIMAD UR11, UR11, UR4, URZ ;  /* 0x000000040b0b72a4 */ /* 0x000fe2000f8e023f */
[----:B------:R-:W-:Y:S01]  /*12e90*/  IMAD.U32 R6, RZ, RZ, UR14 ;  /* 0x0000000eff067e24 */ /* 0x000fe2000f8e00ff */
[----:B------:R-:W-:Y:S01]  /*12ea0*/  UIMAD.WIDE.U32 UR8, UR10, UR4, URZ ;  /* 0x000000040a0872a5 */ /* 0x000fe2000f8e003f */
[----:B------:R-:W-:Y:S01]  /*12eb0*/  IMAD.U32 R7, RZ, RZ, UR15 ;  /* 0x0000000fff077e24 */ /* 0x000fe2000f8e00ff */
[----:B------:R-:W-:-:S02]  /*12ec0*/  UIADD3 UR14, UR18, UR15, URZ ;  /* 0x0000000f120e7290 */ /* 0x000fc4000fffe03f */
[----:B------:R-:W-:Y:S01]  /*12ed0*/  UIMAD UR11, UR10, UR7, UR11 ;  /* 0x000000070a0b72a4 */ /* 0x000fe2000f8e020b */
[----:B------:R-:W-:-:S03]  /*12ee0*/  ULDC.64 UR12, c[0x0][UR17+0x228] ;  /* 0x00008a00110c7abb */ /* 0x000fc60008000a00 */
[----:B------:R-:W-:Y:S01]  /*12ef0*/  UIADD3 UR11, UR9, UR11, URZ ;  /* 0x0000000b090b7290 */ /* 0x000fe2000fffe03f */
[----:B------:R-:W-:Y:S01]  /*12f00*/  IMAD.U32 R15, RZ, RZ, UR14 ;  /* 0x0000000eff0f7e24 */ /* 0x000fe2000f8e00ff */
[----:B------:R-:W-:Y:S01]  /*12f10*/  UIMAD.WIDE.U32 UR20, UR12, UR19, URZ ;  /* 0x000000130c1472a5 */ /* 0x000fe2000f8e003f */
[----:B0-----:R-:W-:Y:S01]  /*12f20*/  @P0 IMAD.HI.U32 R11, R12, R11, RZ ;  /* 0x0000000b0c0b0227 */ /* 0x001fe200078e00ff */
[----:B------:R-:W-:-:S04]  /*12f30*/  UIMAD UR10, UR13, UR19, URZ ;  /* 0x000000130d0a72a4 */ /* 0x000fc8000f8e023f */
[----:B------:R-:W-:Y:S01]  /*12f40*/  UIADD3 UR10, UR10, UR21, URZ ;  /* 0x000000150a0a7290 */ /* 0x000fe2000fffe03f */
[----:B-1----:R-:W-:Y:S02]  /*12f50*/  @P0 SHF.R.U32.HI R10, RZ, R14, R11 ;  /* 0x0000000eff0a0219 */ /* 0x002fe4000001160b */
[----:B------:R-:W-:Y:S01]  /*12f60*/  IADD3 R7, P0, P1, R6, UR8, R9 ;  /* 0x0000000806077c10 */ /* 0x000fe2000f91e009 */
[----:B------:R-:W-:Y:S01]  /*12f70*/  IMAD.U32 R6, RZ, RZ, UR16 ;  /* 0x00000010ff067e24 */ /* 0x000fe2000f8e00ff */
[----:B------:R-:W-:Y:S01]  /*12f80*/  ULDC.64 UR8, c[0x0][UR17+0x210] ;  /* 0x0000840011087abb */ /* 0x000fe20008000a00 */
[----:B------:R-:W-:-:S04]  /*12f90*/  IMAD.MOV R11, RZ, RZ, -R10 ;  /* 0x000000ffff0b7224 */ /* 0x000fc800078e0a0a */
[----:B------:R-:W-:Y:S01]  /*12fa0*/  IMAD R11, R13, R11, R12 ;  /* 0x0000000b0d0b7224 */ /* 0x000fe200078e020c */
[----:B------:R-:W-:Y:S02]  /*12fb0*/  IADD3.X R12, R15, UR11, R6, P0, P1 ;  /* 0x0000000b0f0c7c10 */ /* 0x000fe400087e2406 */
[----:B------:R-:W-:Y:S01]  /*12fc0*/  IADD3 R6, P0, P1, R10, UR20, R7 ;  /* 0x000000140a067c10 */ /* 0x000fe2000f91e007 */
[----:B------:R-:W-:Y:S01]  /*12fd0*/  IMAD R13, R11, UR9, RZ ;  /* 0x000000090b0d7c24 */ /* 0x000fe2000f8e02ff */
[----:B------:R-:W-:Y:S02]  /*12fe0*/  SHF.R.S32.HI R7, RZ, 0x1f, R10 ;  /* 0x0000001fff077819 */ /* 0x000fe4000001140a */
[----:B------:R-:W-:Y:S02]  /*12ff0*/  SHF.R.S32.HI R10, RZ, 0x1f, R11 ;  /* 0x0000001fff0a7819 */ /* 0x000fe4000001140b */
[----:B------:R-:W-:Y:S01]  /*13000*/  IADD3.X R7, R7, UR10, R12, P0, P1 ;  /* 0x0000000a07077c10 */ /* 0x000fe200087e240c */
[----:B------:R-:W-:Y:S01]  /*13010*/  ULDC.64 UR10, c[0x0][0xba8] ;  /* 0x0002ea00000a7ab9 */ /* 0x000fe20000000a00 */
[----:B------:R-:W-:Y:S01]  /*13020*/  @!UP0 ULDC UR10, c[0x0][0xb50] ;  /* 0x0002d400000a8ab9 */ /* 0x000fe20000000800 */
[----:B------:R-:W-:Y:S01]  /*13030*/  IMAD R13, R10, UR8, R13 ;  /* 0x000000080a0d7c24 */ /* 0x000fe2000f8e020d */
[----:B------:R-:W-:Y:S01]  /*13040*/  @!UP0 ULDC UR11, c[0x0][0xb54] ;  /* 0x0002d500000b8ab9 */ /* 0x000fe20000000800 */
[----:B------:R-:W-:-:S04]  /*13050*/  IMAD.WIDE.U32 R6, R11, UR8, R6 ;  /* 0x000000080b067c25 */ /* 0x000fc8000f8e0006 */
[----:B------:R-:W-:Y:S01]  /*13060*/  IMAD.IADD R7, R7, 0x1, R13 ;  /* 0x0000000107077824 */ /* 0x000fe200078e020d */
[----:B------:R-:W-:-:S04]  /*13070*/  LEA R10, P0, R6, UR10, 0x2 ;  /* 0x0000000a060a7c11 */ /* 0x000fc8000f8010ff */
[----:B------:R-:W-:Y:S01]  /*13080*/  LEA.HI.X R11, R6, UR11, R7, 0x2, P0 ;  /* 0x0000000b060b7c11 */ /* 0x000fe200080f1407 */
[----:B------:R-:W-:-:S05]  /*13090*/  IMAD.MOV.U32 R7, RZ, RZ, -0x800000 ;  /* 0xff800000ff077424 */ /* 0x000fca00078e00ff */
[----:B------:R1:W-:Y:S03]  /*130a0*/  STG.E desc[UR52][R10.64], R7 ;  /* 0x000000070a007986 */ /* 0x0003e6000c101934 */
.L_x_930:
[----:B------:R-:W-:Y:S05]  /*130b0*/  BSYNC B1 ;  /* 0x0000000000017941 */ /* 0x000fea0003800000 */
.L_x_929:
[----:B------:R-:W-:-:S06]  /*130c0*/  UISETP.GT.AND UP0, UPT, UR42, 0x1, UPT ;  /* 0x000000012a00788c */ /* 0x000fcc000bf04270 */
[----:B------:R-:W-:-:S13]  /*130d0*/  PLOP3.LUT P0, PT, PT, PT, UP0, 0x80, 0x0 ;  /* 0x000000000000781c */ /* 0x000fda0003f0f008 */
[----:B------:R-:W-:Y:S05]  /*130e0*/  @P0 BRA `(.L_x_925) ;  /* 0x00000004002c0947 */ /* 0x000fea0003800000 */
[----:B------:R-:W2:Y:S01]  /*130f0*/  LDC R15, c[0x0][0xbe8] ;  /* 0x0002fa00ff0f7b82 */ /* 0x000ea20000000800 */
[C---:B------:R-:W-:Y:S01]  /*13100*/  R2UR UR11, R9.reuse ;  /* 0x00000000090b72ca */ /* 0x040fe200000e0000 */
[----:B------:R-:W-:Y:S01]  /*13110*/  ULDC.64 UR12, c[0x0][0xaa0] ;  /* 0x0002a800000c7ab9 */ /* 0x000fe20000000a00 */
[----:B------:R-:W-:Y:S01]  /*13120*/  R2UR UR8, R9 ;  /* 0x00000000090872ca */ /* 0x000fe200000e0000 */
[----:B------:R-:W-:Y:S01]  /*13130*/  UIMAD UR10, UR16, UR12, URZ ;  /* 0x0000000c100a72a4 */ /* 0x000fe2000f8e023f */
[----:B------:R-:W-:-:S04]  /*13140*/  IMAD R8, R8, 0x30, R5 ;  /* 0x0000003008087824 */ /* 0x000fc800078e0205 */
[----:B------:R-:W-:-:S04]  /*13150*/  VIADD R8, R8, UR39 ;  /* 0x0000002708087c36 */ /* 0x000fc80008000000 */
[----:B------:R-:W-:Y:S01]  /*13160*/  IMAD.MOV.U32 R9, RZ, RZ, R8 ;  /* 0x000000ffff097224 */ /* 0x000fe200078e0008 */
[----:B------:R-:W-:Y:S02]  /*13170*/  UIMAD UR10, UR11, UR13, UR10 ;  /* 0x0000000d0b0a72a4 */ /* 0x000fe4000f8e020a */
[----:B------:R-:W-:-:S04]  /*13180*/  UIMAD.WIDE.U32 UR8, UR8, UR12, URZ ;  /* 0x0000000c080872a5 */ /* 0x000fc8000f8e003f */
[----:B------:R-:W-:-:S03]  /*13190*/  UIADD3 UR9, UR9, UR10, URZ ;  /* 0x0000000a09097290 */ /* 0x000fc6000fffe03f */
[----:B------:R-:W-:Y:S01]  /*131a0*/  ULDC.64 UR10, c[0x0][0xae8] ;  /* 0x0002ba00000a7ab9 */ /* 0x000fe20000000a00 */
[----:B--2---:R-:W-:Y:S01]  /*131b0*/  ISETP.NE.AND P0, PT, R15, 0x1, PT ;  /* 0x000000010f00780c */ /* 0x004fe20003f05270 */
[----:B------:R-:W-:Y:S01]  /*131c0*/  UIMAD.WIDE.U32 UR8, UR36, UR10, UR8 ;  /* 0x0000000a240872a5 */ /* 0x000fe2000f8e0008 */
[----:B------:R-:W-:-:S03]  /*131d0*/  IMAD R19, R4, R15, RZ ;  /* 0x0000000f04137224 */ /* 0x000fc600078e02ff */
[----:B------:R-:W-:-:S03]  /*131e0*/  UIMAD UR9, UR36, UR11, UR9 ;  /* 0x0000000b240972a4 */ /* 0x000fc6000f8e0209 */
[----:B------:R-:W-:Y:S02]  /*131f0*/  ULDC.64 UR10, c[0x0][0xaf0] ;  /* 0x0002bc00000a7ab9 */ /* 0x000fe40000000a00 */
[----:B------:R-:W-:Y:S02]  /*13200*/  UIMAD UR7, UR7, UR10, URZ ;  /* 0x0000000a070772a4 */ /* 0x000fe4000f8e023f */
[----:B------:R-:W-:Y:S01]  /*13210*/  UIMAD.WIDE.U32 UR8, UR4, UR10, UR8 ;  /* 0x0000000a040872a5 */ /* 0x000fe2000f8e0008 */
[----:B01----:R-:W0:Y:S01]  /*13220*/  @P0 LDC R7, c[0x0][0xbec] ;  /* 0x0002fb00ff070b82 */ /* 0x003e220000000800 */
[----:B------:R-:W-:-:S03]  /*13230*/  UIMAD UR7, UR4, UR11, UR7 ;  /* 0x0000000b040772a4 */ /* 0x000fc6000f8e0207 */
[----:B------:R-:W-:Y:S01]  /*13240*/  ULDC.64 UR10, c[0x0][0xae0] ;  /* 0x0002b800000a7ab9 */ /* 0x000fe20000000a00 */
[----:B------:R-:W-:-:S03]  /*13250*/  UIADD3 UR4, UR9, UR7, URZ ;  /* 0x0000000709047290 */ /* 0x000fc6000fffe03f */
        /* <DEDUP_REMOVED lines=21> */
[----:B------:R-:W-:-:S04]  /*133b0*/  LEA R8, P0, R6, UR8, 0x1 ;  /* 0x0000000806087c11 */ /* 0x000fc8000f8008ff */
[----:B------:R-:W-:Y:S01]  /*133c0*/  LEA.HI.X R10, R6, UR9, R7, 0x1, P0 ;  /* 0x00000009060a7c11 */ /* 0x000fe200080f0c07 */
[----:B------:R-:W0:Y:S01]  /*133d0*/  SHFL.IDX PT, R9, R8, RZ, 0x181f ;  /* 0x00181fff08097589 */ /* 0x000e2200000e0000 */
[----:B------:R-:W-:Y:S01]  /*133e0*/  VIADD R6, R5, UR39 ;  /* 0x0000002705067c36 */ /* 0x000fe20008000000 */
[----:B------:R-:W-:Y:S02]  /*133f0*/  ISETP.GE.AND P0, PT, R0, UR4, PT ;  /* 0x0000000400007c0c */ /* 0x000fe4000bf06270 */
[----:B------:R-:W1:Y:S01]  /*13400*/  SHFL.IDX PT, R13, R8, 0x1, 0x181f ;  /* 0x00381f00080d7f89 */ /* 0x000e6200000e0000 */
[C---:B------:R-:W-:Y:S01]  /*13410*/  VIADD R4, R6.reuse, 0x30 ;  /* 0x0000003006047836 */ /* 0x040fe20000000000 */
[CC--:B------:R-:W-:Y:S01]  /*13420*/  ISETP.GE.OR P3, PT, R6.reuse, R19.reuse, P0 ;  /* 0x000000130600720c */ /* 0x0c0fe20000766670 */
[C---:B------:R-:W-:Y:S01]  /*13430*/  VIADD R5, R6.reuse, 0x60 ;  /* 0x0000006006057836 */ /* 0x040fe20000000000 */
[----:B------:R-:W2:Y:S01]  /*13440*/  SHFL.IDX PT, R15, R8, 0x2, 0x181f ;  /* 0x00581f00080f7f89 */ /* 0x000ea200000e0000 */
[----:B------:R-:W-:Y:S01]  /*13450*/  VIADD R6, R6, 0x90 ;  /* 0x0000009006067836 */ /* 0x000fe20000000000 */
[----:B------:R-:W-:-:S02]  /*13460*/  ISETP.GE.OR P2, PT, R4, R19, P0 ;  /* 0x000000130400720c */ /* 0x000fc40000746670 */
[----:B------:R-:W3:Y:S01]  /*13470*/  SHFL.IDX PT, R7, R10, RZ, 0x181f ;  /* 0x00181fff0a077589 */ /* 0x000ee200000e0000 */
[-C--:B------:R-:W-:Y:S02]  /*13480*/  ISETP.GE.OR P1, PT, R5, R19.reuse, P0 ;  /* 0x000000130500720c */ /* 0x080fe40000726670 */
[----:B------:R-:W-:Y:S01]  /*13490*/  ISETP.GE.OR P0, PT, R6, R19, P0 ;  /* 0x000000130600720c */ /* 0x000fe20000706670 */
[----:B------:R2:W4:Y:S04]  /*134a0*/  SHFL.IDX PT, R17, R8, 0x3, 0x181f ;  /* 0x00781f0008117f89 */ /* 0x00052800000e0000 */
[----:B------:R-:W5:Y:S04]  /*134b0*/  SHFL.IDX PT, R11, R10, 0x1, 0x181f ;  /* 0x00381f000a0b7f89 */ /* 0x000f6800000e0000 */
[----:B------:R-:W5:Y:S01]  /*134c0*/  SHFL.IDX PT, R12, R10, 0x2, 0x181f ;  /* 0x00581f000a0c7f89 */ /* 0x000f6200000e0000 */
[----:B0-----:R-:W-:-:S03]  /*134d0*/  @!P3 LEA R4, P6, R0, R9, 0x1 ;  /* 0x000000090004b211 */ /* 0x001fc600078c08ff */
[----:B------:R4:W0:Y:S01]  /*134e0*/  SHFL.IDX PT, R14, R10, 0x3, 0x181f ;  /* 0x00781f000a0e7f89 */ /* 0x00082200000e0000 */
[C---:B-1----:R-:W-:Y:S02]  /*134f0*/  @!P2 LEA R6, P5, R0.reuse, R13, 0x1 ;  /* 0x0000000d0006a211 */ /* 0x042fe400078a08ff */
[C---:B--2---:R-:W-:Y:S02]  /*13500*/  @!P1 LEA R8, P4, R0.reuse, R15, 0x1 ;  /* 0x0000000f00089211 */ /* 0x044fe400078808ff */
[C---:B---3--:R-:W-:Y:S02]  /*13510*/  @!P3 LEA.HI.X R5, R0.reuse, R7, R3, 0x1, P6 ;  /* 0x000000070005b211 */ /* 0x048fe400030f0c03 */
[----:B----4-:R-:W-:-:S03]  /*13520*/  @!P0 LEA R10, P6, R0, R17, 0x1 ;  /* 0x00000011000a8211 */ /* 0x010fc600078c08ff */
[----:B------:R2:W-:Y:S01]  /*13530*/  @!P3 ST.E.128 desc[UR52][R4.64], RZ ;  /* 0x000000ff0400b985 */ /* 0x0005e2000c101d34 */
[C-C-:B-----5:R-:W-:Y:S02]  /*13540*/  @!P2 LEA.HI.X R7, R0.reuse, R11, R3.reuse, 0x1, P5 ;  /* 0x0000000b0007a211 */ /* 0x160fe400028f0c03 */
[----:B------:R-:W-:-:S03]  /*13550*/  @!P1 LEA.HI.X R9, R0, R12, R3, 0x1, P4 ;  /* 0x0000000c00099211 */ /* 0x000fc600020f0c03 */
[----:B------:R2:W-:Y:S01]  /*13560*/  @!P2 ST.E.128 desc[UR52][R6.64], RZ ;  /* 0x000000ff0600a985 */ /* 0x0005e2000c101d34 */
[----:B0-----:R-:W-:-:S03]  /*13570*/  @!P0 LEA.HI.X R11, R0, R14, R3, 0x1, P6 ;  /* 0x0000000e000b8211 */ /* 0x001fc600030f0c03 */
[----:B------:R2:W-:Y:S04]  /*13580*/  @!P1 ST.E.128 desc[UR52][R8.64], RZ ;  /* 0x000000ff08009985 */ /* 0x0005e8000c101d34 */
[----:B------:R2:W-:Y:S02]  /*13590*/  @!P0 ST.E.128 desc[UR52][R10.64], RZ ;  /* 0x000000ff0a008985 */ /* 0x0005e4000c101d34 */
.L_x_925:
[----:B------:R-:W-:Y:S05]  /*135a0*/  BSYNC B0 ;  /* 0x0000000000007941 */ /* 0x000fea0003800000 */
.L_x_921:
[----:B------:R-:W-:Y:S02]  /*135b0*/  ULDC UR4, c[0x0][0xc3c] ;  /* 0x00030f0000047ab9 */ /* 0x000fe40000000800 */
[----:B------:R-:W-:-:S06]  /*135c0*/  UISETP.GE.AND UP0, UPT, UR50, UR4, UPT ;  /* 0x000000043200728c */ /* 0x000fcc000bf06270 */
[----:B------:R-:W-:-:S13]  /*135d0*/  PLOP3.LUT P0, PT, PT, PT, UP0, 0x80, 0x0 ;  /* 0x000000000000781c */ /* 0x000fda0003f0f008 */
[----:B------:R-:W-:Y:S05]  /*135e0*/  @!P0 BRA `(.L_x_931) ;  /* 0xfffffed400b48947 */ /* 0x000fea000383ffff */
[----:B------:R-:W-:Y:S05]  /*135f0*/  EXIT ;  /* 0x000000000000794d */ /* 0x000fea0003800000 */
.L_x_834:
[----:B------:R-:W-:-:S08]  /*13600*/  NOP ;  /* 0x0000000000007918 */ /* 0x000fd00000000000 */
[----:B------:R-:W0:-:S00]  /*13610*/  USETMAXREG.DEALLOC.CTAPOOL 0x20 ;  /* 0x00000020000079c8 */ /* 0x000e0000080e0500 */
        /* <DEDUP_REMOVED lines=15> */
.L_x_932:
[----:B------:R-:W0:Y:S01]  /*13710*/  S2R R0, SR_TID.X ;  /* 0x0000000000007919 */ /* 0x000e220000002100 */
[----:B------:R-:W-:Y:S01]  /*13720*/  ULDC UR4, c[0x0][0xc3c] ;  /* 0x00030f0000047ab9 */ /* 0x000fe20000000800 */
[----:B------:R-:W-:Y:S01]  /*13730*/  IMAD.MOV.U32 R7, RZ, RZ, RZ ;  /* 0x000000ffff077224 */ /* 0x000fe200078e00ff */
[----:B0-----:R-:W-:-:S04]  /*13740*/  LOP3.LUT R0, R0, 0x1f, RZ, 0xc0, !PT ;  /* 0x0000001f00007812 */ /* 0x001fc800078ec0ff */
[----:B------:R-:W-:-:S04]  /*13750*/  ISETP.NE.AND P0, PT, R0, 0x1f, PT ;  /* 0x0000001f0000780c */ /* 0x000fc80003f05270 */
[----:B------:R-:W-:-:S13]  /*13760*/  ISETP.GE.OR P1, PT, R0, UR4, !P0 ;  /* 0x0000000400007c0c */ /* 0x000fda000c726670 */
[----:B------:R-:W0:Y:S08]  /*13770*/  @!P1 LDC.64 R4, c[0x0][0xc80] ;  /* 0x00032000ff049b82 */ /* 0x000e300000000a00 */
[----:B------:R-:W1:Y:S01]  /*13780*/  @!P1 LDC.64 R2, c[0x0][0xc78] ;  /* 0x00031e00ff029b82 */ /* 0x000e620000000a00 */
[----:B0-----:R-:W-:-:S05]  /*13790*/  @!P1 IMAD.WIDE.U32 R4, R0, 0x4, R4 ;  /* 0x0000000400049825 */ /* 0x001fca00078e0004 */
[----:B------:R-:W2:Y:S01]  /*137a0*/  @!P1 LDG.E R6, desc[UR52][R4.64] ;  /* 0x0000003404069981 */ /* 0x000ea2000c1e1900 */
[----:B-1----:R-:W-:-:S05]  /*137b0*/  @!P1 IMAD.WIDE.U32 R2, R0, 0x4, R2 ;  /* 0x0000000400029825 */ /* 0x002fca00078e0002 */
[----:B------:R-:W2:Y:S01]  /*137c0*/  @!P1 LDG.E R7, desc[UR52][R2.64] ;  /* 0x0000003402079981 */ /* 0x000ea2000c1e1900 */
[C---:B------:R-:W-:Y:S02]  /*137d0*/  ISETP.NE.AND P1, PT, R0.reuse, RZ, PT ;  /* 0x000000ff0000720c */ /* 0x040fe40003f25270 */
[C---:B------:R-:W-:Y:S02]  /*137e0*/  ISETP.GE.U32.AND P2, PT, R0.reuse, 0x2, PT ;  /* 0x000000020000780c */ /* 0x040fe40003f46070 */
[C---:B------:R-:W-:Y:S02]  /*137f0*/  ISETP.GE.U32.AND P3, PT, R0.reuse, 0x4, PT ;  /* 0x000000040000780c */ /* 0x040fe40003f66070 */
[C---:B------:R-:W-:Y:S02]  /*13800*/  ISETP.GE.U32.AND P4, PT, R0.reuse, 0x8, PT ;  /* 0x000000080000780c */ /* 0x040fe40003f86070 */
[----:B------:R-:W-:Y:S01]  /*13810*/  ISETP.GE.U32.AND P5, PT, R0, 0x10, PT ;  /* 0x000000100000780c */ /* 0x000fe20003fa6070 */
[----:B------:R-:W-:Y:S01]  /*13820*/  UMOV UR42, URZ ;  /* 0x0000003f002a7c82 */ /* 0x000fe20008000000 */
        /* <DEDUP_REMOVED lines=14> */
[----:B------:R-:W1:Y:S01]  /*13910*/  S2R R9, SR_CTAID.X ;  /* 0x0000000000097919 */ /* 0x000e620000002500 */
[----:B0-----:R-:W-:Y:S02]  /*13920*/  SEL R5, R4, RZ, P5 ;  /* 0x000000ff04057207 */ /* 0x001fe40002800000 */
[----:B------:R-:W0:Y:S03]  /*13930*/  LDC R4, c[0x0][0xc38] ;  /* 0x00030e00ff047b82 */ /* 0x000e260000000800 */
[----:B------:R-:W-:-:S05]  /*13940*/  IMAD.IADD R11, R2, 0x1, R5 ;  /* 0x00000001020b7824 */ /* 0x000fca00078e0205 */
[----:B------:R-:W0:Y:S02]  /*13950*/  SHFL.IDX PT, R5, R11, 0x1f, 0x1f ;  /* 0x03e01f000b057f89 */ /* 0x000e2400000e0000 */
[----:B0-----:R-:W-:-:S05]  /*13960*/  IMAD R8, R5, R4, RZ ;  /* 0x0000000405087224 */ /* 0x001fca00078e02ff */
[----:B-1----:R-:W-:Y:S01]  /*13970*/  ISETP.GT.AND P6, PT, R8, R9, PT ;  /* 0x000000090800720c */ /* 0x002fe20003fc4270 */
[----:B------:R-:W-:-:S12]  /*13980*/  IMAD.MOV.U32 R3, RZ, RZ, R8 ;  /* 0x000000ffff037224 */ /* 0x000fd800078e0008 */
[----:B------:R-:W-:Y:S05]  /*13990*/  @P6 BRA `(.L_x_934) ;  /* 0x0000000000a86947 */ /* 0x000fea0003800000 */
[----:B------:R-:W-:Y:S01]  /*139a0*/  IMAD.MOV.U32 R8, RZ, RZ, R3 ;  /* 0x000000ffff087224 */ /* 0x000fe200078e0003 */
[----:B------:R-:W-:Y:S01]  /*139b0*/  UMOV UR42, URZ ;  /* 0x0000003f002a7c82 */ /* 0x000fe20008000000 */
[----:B------:R-:W-:-:S05]  /*139c0*/  ULDC UR5, c[0x0][0xc3c] ;  /* 0x00030f0000057ab9 */ /* 0x000fca0000000800 */
.L_x_936:
[----:B------:R-:W-:-:S03]  /*139d0*/  UIADD3 UR4, UR42, 0x1f, URZ ;  /* 0x0000001f2a047890 */ /* 0x000fc6000fffe03f */
[----:B------:R-:W-:Y:S01]  /*139e0*/  ULDC UR42, c[0x0][0xc3c] ;  /* 0x00030f00002a7ab9 */ /* 0x000fe20000000800 */
[----:B------:R-:W-:-:S06]  /*139f0*/  UISETP.GE.AND UP0, UPT, UR4, UR5, UPT ;  /* 0x000000050400728c */ /* 0x000fcc000bf06270 */
[----:B------:R-:W-:-:S13]  /*13a00*/  PLOP3.LUT P6, PT, PT, PT, UP0, 0x40, 0x0 ;  /* 0x000000000000781c */ /* 0x000fda0003fce808 */
[----:B------:R-:W-:Y:S05]  /*13a10*/  @!P6 BRA `(.L_x_935) ;  /* 0x0000000800cce947 */ /* 0x000fea0003800000 */
[----:B------:R-:W-:Y:S02]  /*13a20*/  UMOV UR42, UR4 ;  /* 0x00000004002a7c82 */ /* 0x000fe40008000000 */
[----:B------:R-:W-:-:S05]  /*13a30*/  VIADD R7, R0, UR42 ;  /* 0x0000002a00077c36 */ /* 0x000fca0008000000 */
[----:B------:R-:W-:-:S13]  /*13a40*/  ISETP.GE.OR P6, PT, R7, UR5, !P0 ;  /* 0x0000000507007c0c */ /* 0x000fda000c7c6670 */
[----:B------:R-:W0:Y:S08]  /*13a50*/  @!P6 LDC.64 R4, c[0x0][0xc80] ;  /* 0x00032000ff04eb82 */ /* 0x000e300000000a00 */
[----:B------:R-:W1:Y:S01]  /*13a60*/  @!P6 LDC.64 R2, c[0x0][0xc78] ;  /* 0x00031e00ff02eb82 */ /* 0x000e620000000a00 */
[----:B0-----:R-:W-:-:S04]  /*13a70*/  @!P6 IMAD.WIDE R4, R7, 0x4, R4 ;  /* 0x000000040704e825 */ /* 0x001fc800078e0204 */
[----:B-1----:R-:W-:Y:S01]  /*13a80*/  @!P6 IMAD.WIDE R2, R7, 0x4, R2 ;  /* 0x000000040702e825 */ /* 0x002fe200078e0202 */
[----:B------:R-:W-:-:S06]  /*13a90*/  CS2R R6, SRZ ;  /* 0x0000000000067805 */ /* 0x000fcc000001ff00 */
[----:B------:R0:W2:Y:S04]  /*13aa0*/  @!P6 LDG.E R6, desc[UR52][R4.64] ;  /* 0x000000340406e981 */ /* 0x0000a8000c1e1900 */
[----:B------:R-:W2:Y:S01]  /*13ab0*/  @!P6 LDG.E R7, desc[UR52][R2.64] ;  /* 0x000000340207e981 */ /* 0x000ea2000c1e1900 */
[----:B0-----:R-:W0:Y:S01]  /*13ac0*/  LDC R4, c[0x0][0xc38] ;  /* 0x00030e00ff047b82 */ /* 0x001e220000000800 */
[----:B--2---:R-:W-:-:S05]  /*13ad0*/  IMAD R13, R6, R7, RZ ;  /* 0x00000007060d7224 */ /* 0x004fca00078e02ff */
        /* <DEDUP_REMOVED lines=20> */
[----:B------:R-:W-:Y:S02]  /*13c20*/  IMAD.MOV.U32 R11, RZ, RZ, R2 ;  /* 0x000000ffff0b7224 */ /* 0x000fe400078e0002 */
[----:B------:R-:W-:-:S07]  /*13c30*/  IMAD.MOV.U32 R3, RZ, RZ, R5 ;  /* 0x000000ffff037224 */ /* 0x000fce00078e0005 */
.L_x_934:
[----:B------:R-:W-:Y:S02]  /*13c40*/  IMAD.IADD R24, R8, 0x1, -R3 ;  /* 0x0000000108187824 */ /* 0x000fe400078e0a03 */
[----:B------:R-:W-:Y:S02]  /*13c50*/  IMAD.MOV.U32 R3, RZ, RZ, RZ ;  /* 0x000000ffff037224 */ /* 0x000fe400078e00ff */
[----:B------:R-:W-:-:S05]  /*13c60*/  IMAD R2, R11, R4, R24 ;  /* 0x000000040b027224 */ /* 0x000fca00078e0218 */
[----:B------:R-:W-:-:S13]  /*13c70*/  ISETP.GT.AND P0, PT, R2, R9, PT ;  /* 0x000000090200720c */ /* 0x000fda0003f04270 */
[----:B------:R-:W-:Y:S02]  /*13c80*/  VOTEU.ANY UR5, UPT, !P0 ;  /* 0x0000000000057886 */ /* 0x000fe400040e0100 */
[----:B------:R-:W-:Y:S02]  /*13c90*/  UPOPC UR4, UR5 ;  /* 0x00000005000472bf */ /* 0x000fe40008000000 */
[----:B------:R-:W-:Y:S02]  /*13ca0*/  ISETP.NE.AND P0, PT, RZ, UR5, PT ;  /* 0x00000005ff007c0c */ /* 0x000fe4000bf05270 */
[----:B------:R-:W-:Y:S02]  /*13cb0*/  UIADD3 UR42, UR4, UR42, URZ ;  /* 0x0000002a042a7290 */ /* 0x000fe4000fffe03f */
[----:B------:R-:W-:Y:S02]  /*13cc0*/  IMAD.U32 R2, RZ, RZ, UR4 ;  /* 0x00000004ff027e24 */ /* 0x000fe4000f8e00ff */
[----:B------:R-:W-:-:S03]  /*13cd0*/  IMAD.U32 R5, RZ, RZ, UR4 ;  /* 0x00000004ff057e24 */ /* 0x000fc6000f8e00ff */
[----:B------:R-:W0:Y:S04]  /*13ce0*/  SHFL.IDX PT, R7, R7, R2, 0x1f ;  /* 0x00001f0207077589 */ /* 0x000e2800000e0000 */
[----:B------:R1:W2:Y:S01]  /*13cf0*/  SHFL.IDX PT, R6, R6, R5, 0x1f ;  /* 0x00001f0506067589 */ /* 0x0002a200000e0000 */
[----:B0-----:R-:W-:Y:S01]  /*13d00*/  ISETP.NE.AND P1, PT, R7, 0x1, PT ;  /* 0x000000010700780c */ /* 0x001fe20003f25270 */
[----:B-1----:R-:W-:-:S12]  /*13d10*/  @!P0 BRA `(.L_x_937) ;  /* 0x00000000000c8947 */ /* 0x002fd80003800000 */
[----:B------:R-:W-:-:S06]  /*13d20*/  UIADD3 UR4, UR4, -0x1, URZ ;  /* 0xffffffff04047890 */ /* 0x000fcc000fffe03f */
[----:B------:R-:W-:-:S05]  /*13d30*/  IMAD.U32 R2, RZ, RZ, UR4 ;  /* 0x00000004ff027e24 */ /* 0x000fca000f8e00ff */
[----:B------:R0:W1:Y:S02]  /*13d40*/  SHFL.IDX PT, R3, R11, R2, 0x1f ;  /* 0x00001f020b037589 */ /* 0x00006400000e0000 */
.L_x_937:
[----:B-1----:R-:W-:-:S04]  /*13d50*/  IMAD R24, R3, R4, R24 ;  /* 0x0000000403187224 */ /* 0x002fc800078e0218 */
[----:B------:R-:W-:Y:S01]  /*13d60*/  IMAD.IADD R5, R9, 0x1, -R24 ;  /* 0x0000000109057824 */ /* 0x000fe200078e0a18 */
[----:B------:R-:W-:Y:S06]  /*13d70*/  @!P1 BRA `(.L_x_938) ;  /* 0x0000000000e89947 */ /* 0x000fec0003800000 */
[-C--:B--2---:R-:W-:Y:S02]  /*13d80*/  IABS R8, R6.reuse ;  /* 0x0000000600087213 */ /* 0x084fe40000000000 */
[----:B------:R-:W-:Y:S02]  /*13d90*/  IABS R4, R7 ;  /* 0x0000000700047213 */ /* 0x000fe40000000000 */
[----:B------:R-:W1:Y:S01]  /*13da0*/  I2F.RP R9, R8 ;  /* 0x0000000800097306 */ /* 0x000e620000209400 */
[----:B------:R-:W-:Y:S02]  /*13db0*/  IABS R10, R5 ;  /* 0x00000005000a7213 */ /* 0x000fe40000000000 */
[----:B------:R-:W-:-:S05]  /*13dc0*/  IABS R12, R6 ;  /* 0x00000006000c7213 */ /* 0x000fca0000000000 */
[----:B-1----:R-:W0:Y:S02]  /*13dd0*/  MUFU.RCP R9, R9 ;  /* 0x0000000900097308 */ /* 0x002e240000001000 */
[----:B0-----:R-:W-:-:S06]  /*13de0*/  VIADD R2, R9, 0xffffffe ;  /* 0x0ffffffe09027836 */ /* 0x001fcc0000000000 */
[----:B------:R-:W0:Y:S08]  /*13df0*/  I2F.RP R9, R4 ;  /* 0x0000000400097306 */ /* 0x000e300000209400 */
[----:B------:R1:W2:Y:S08]  /*13e00*/  F2I.FTZ.U32.TRUNC.NTZ R3, R2 ;  /* 0x0000000200037305 */ /* 0x0002b0000021f000 */
[----:B0-----:R-:W0:Y:S01]  /*13e10*/  MUFU.RCP R9, R9 ;  /* 0x0000000900097308 */ /* 0x001e220000001000 */
[----:B-1----:R-:W-:-:S02]  /*13e20*/  IMAD.MOV.U32 R2, RZ, RZ, RZ ;  /* 0x000000ffff027224 */ /* 0x002fc400078e00ff */
[----:B--2---:R-:W-:-:S04]  /*13e30*/  IMAD.MOV R11, RZ, RZ, -R3 ;  /* 0x000000ffff0b7224 */ /* 0x004fc800078e0a03 */
[----:B------:R-:W-:-:S04]  /*13e40*/  IMAD R11, R11, R8, RZ ;  /* 0x000000080b0b7224 */ /* 0x000fc800078e02ff */
[----:B------:R-:W-:-:S04]  /*13e50*/  IMAD.HI.U32 R3, R3, R11, R2 ;  /* 0x0000000b03037227 */ /* 0x000fc800078e0002 */
[----:B------:R-:W-:Y:S02]  /*13e60*/  IMAD.MOV R11, RZ, RZ, -R12 ;  /* 0x000000ffff0b7224 */ /* 0x000fe400078e0a0c */
[----:B------:R-:W-:-:S04]  /*13e70*/  IMAD.HI.U32 R2, R3, R10, RZ ;  /* 0x0000000a03027227 */ /* 0x000fc800078e00ff */
[----:B------:R-:W-:Y:S02]  /*13e80*/  IMAD R3, R2, R11, R10 ;  /* 0x0000000b02037224 */ /* 0x000fe400078e020a */
[----:B0-----:R-:W-:-:S03]  /*13e90*/  VIADD R10, R9, 0xffffffe ;  /* 0x0ffffffe090a7836 */ /* 0x001fc60000000000 */
[----:B------:R-:W-:-:S13]  /*13ea0*/  ISETP.GT.U32.AND P1, PT, R8, R3, PT ;  /* 0x000000030800720c */ /* 0x000fda0003f24070 */
[----:B------:R-:W-:Y:S02]  /*13eb0*/  @!P1 IMAD.IADD R3, R3, 0x1, -R8 ;  /* 0x0000000103039824 */ /* 0x000fe400078e0a08 */
[----:B------:R-:W-:Y:S01]  /*13ec0*/  @!P1 VIADD R2, R2, 0x1 ;  /* 0x0000000102029836 */ /* 0x000fe20000000000 */
[----:B------:R-:W-:Y:S02]  /*13ed0*/  ISETP.NE.AND P1, PT, R6, RZ, PT ;  /* 0x000000ff0600720c */ /* 0x000fe40003f25270 */
[----:B------:R-:W-:Y:S02]  /*13ee0*/  ISETP.GE.U32.AND P0, PT, R3, R8, PT ;  /* 0x000000080300720c */ /* 0x000fe40003f06070 */
[----:B------:R-:W-:Y:S01]  /*13ef0*/  LOP3.LUT R8, R5, R6, RZ, 0x3c, !PT ;  /* 0x0000000605087212 */ /* 0x000fe200078e3cff */
[----:B------:R-:W0:Y:S03]  /*13f00*/  F2I.FTZ.U32.TRUNC.NTZ R3, R10 ;  /* 0x0000000a00037305 */ /* 0x000e26000021f000 */
[----:B------:R-:W-:-:S07]  /*13f10*/  ISETP.GE.AND P2, PT, R8, RZ, PT ;  /* 0x000000ff0800720c */ /* 0x000fce0003f46270 */
[----:B------:R-:W-:-:S04]  /*13f20*/  @P0 VIADD R2, R2, 0x1 ;  /* 0x0000000102020836 */ /* 0x000fc80000000000 */
[----:B------:R-:W-:Y:S01]  /*13f30*/  IMAD.MOV.U32 R12, RZ, RZ, R2 ;  /* 0x000000ffff0c7224 */ /* 0x000fe200078e0002 */
[----:B------:R-:W-:Y:S01]  /*13f40*/  IABS R2, R7 ;  /* 0x0000000700027213 */ /* 0x000fe20000000000 */
[----:B0-----:R-:W-:Y:S02]  /*13f50*/  IMAD.MOV R9, RZ, RZ, -R3 ;  /* 0x000000ffff097224 */ /* 0x001fe400078e0a03 */
[----:B------:R-:W-:Y:S01]  /*13f60*/  @!P2 IMAD.MOV R12, RZ, RZ, -R12 ;  /* 0x000000ffff0ca224 */ /* 0x000fe200078e0a0c */
[----:B------:R-:W-:Y:S01]  /*13f70*/  @!P1 LOP3.LUT R12, RZ, R6, RZ, 0x33, !PT ;  /* 0x00000006ff0c9212 */ /* 0x000fe200078e33ff */
[----:B------:R-:W-:Y:S02]  /*13f80*/  IMAD.MOV R10, RZ, RZ, -R2 ;  /* 0x000000ffff0a7224 */ /* 0x000fe400078e0a02 */
[----:B------:R-:W-:Y:S01]  /*13f90*/  IMAD R9, R9, R4, RZ ;  /* 0x0000000409097224 */ /* 0x000fe200078e02ff */
[----:B------:R-:W-:Y:S01]  /*13fa0*/  IABS R8, R12 ;  /* 0x0000000c00087213 */ /* 0x000fe20000000000 */
[----:B------:R-:W-:-:S04]  /*13fb0*/  IMAD.MOV.U32 R2, RZ, RZ, RZ ;  /* 0x000000ffff027224 */ /* 0x000fc800078e00ff */
[----:B------:R-:W-:-:S04]  /*13fc0*/  IMAD.HI.U32 R2, R3, R9, R2 ;  /* 0x0000000903027227 */ /* 0x000fc800078e0002 */
[----:B------:R-:W-:Y:S02]  /*13fd0*/  IMAD.MOV.U32 R3, RZ, RZ, R8 ;  /* 0x000000ffff037224 */ /* 0x000fe400078e0008 */
[----:B------:R-:W-:Y:S02]  /*13fe0*/  IMAD.MOV.U32 R8, RZ, RZ, R10 ;  /* 0x000000ffff087224 */ /* 0x000fe400078e000a */
[----:B------:R-:W-:-:S04]  /*13ff0*/  IMAD.HI.U32 R2, R2, R3, RZ ;  /* 0x0000000302027227 */ /* 0x000fc800078e00ff */
[----:B------:R-:W-:-:S05]  /*14000*/  IMAD R3, R2, R8, R3 ;  /* 0x0000000802037224 */ /* 0x000fca00078e0203 */
[----:B------:R-:W-:-:S13]  /*14010*/  ISETP.GT.U32.AND P1, PT, R4, R3, PT ;  /* 0x000000030400720c */ /* 0x000fda0003f24070 */
[----:B------:R-:W-:Y:S02]  /*14020*/  @!P1 IMAD.IADD R3, R3, 0x1, -R4 ;  /* 0x0000000103039824 */ /* 0x000fe400078e0a04 */
[----:B------:R-:W-:Y:S01]  /*14030*/  @!P1 VIADD R2, R2, 0x1 ;  /* 0x0000000102029836 */ /* 0x000fe20000000000 */
[----:B------:R-:W-:Y:S02]  /*14040*/  ISETP.NE.AND P1, PT, R7, RZ, PT ;  /* 0x000000ff0700720c */ /* 0x000fe40003f25270 */
[----:B------:R-:W-:Y:S02]  /*14050*/  ISETP.GE.U32.AND P0, PT, R3, R4, PT ;  /* 0x000000040300720c */ /* 0x000fe40003f06070 */
[----:B------:R-:W-:-:S04]  /*14060*/  LOP3.LUT R3, R12, R7, RZ, 0x3c, !PT ;  /* 0x000000070c037212 */ /* 0x000fc800078e3cff */
[----:B------:R-:W-:Y:S01]  /*14070*/  ISETP.GE.AND P2, PT, R3, RZ, PT ;  /* 0x000000ff0300720c */ /* 0x000fe20003f46270 */
[----:B------:R-:W-:-:S06]  /*14080*/  IMAD.MOV R3, RZ, RZ, -R12 ;  /* 0x000000ffff037224 */ /* 0x000fcc00078e0a0c */
[----:B------:R-:W-:-:S06]  /*14090*/  @P0 VIADD R2, R2, 0x1 ;  /* 0x0000000102020836 */ /* 0x000fcc0000000000 */
[----:B------:R-:W-:Y:S01]  /*140a0*/  @!P2 IMAD.MOV R2, RZ, RZ, -R2 ;  /* 0x000000ffff02a224 */ /* 0x000fe200078e0a02 */
[----:B------:R-:W-:-:S05]  /*140b0*/  @!P1 LOP3.LUT R2, RZ, R7, RZ, 0x33, !PT ;  /* 0x00000007ff029212 */ /* 0x000fca00078e33ff */
[----:B------:R-:W-:-:S04]  /*140c0*/  IMAD.MOV R26, RZ, RZ, -R2 ;  /* 0x000000ffff1a7224 */ /* 0x000fc800078e0a02 */
[C---:B------:R-:W-:Y:S02]  /*140d0*/  IMAD R26, R7.reuse, R26, R12 ;  /* 0x0000001a071a7224 */ /* 0x040fe400078e020c */
[----:B------:R-:W-:Y:S02]  /*140e0*/  IMAD R7, R7, 0x1000000, R2 ;  /* 0x0100000007077824 */ /* 0x000fe400078e0202 */
[----:B------:R-:W-:Y:S02]  /*140f0*/  IMAD R2, R6, R3, R5 ;  /* 0x0000000306027224 */ /* 0x000fe400078e0205 */
[----:B------:R-:W-:Y:S01]  /*14100*/  IMAD R26, R26, 0x10000, R7 ;  /* 0x000100001a1a7824 */ /* 0x000fe200078e0207 */
[----:B------:R-:W-:Y:S06]  /*14110*/  BRA `(.L_x_939) ;  /* 0x0000000400007947 */ /* 0x000fec0003800000 */
.L_x_938:
[----:B------:R-:W-:Y:S02]  /*14120*/  ULDC.64 UR4, c[0x0][0xc90] ;  /* 0x0003240000047ab9 */ /* 0x000fe40000000a00 */
[----:B------:R-:W-:-:S06]  /*14130*/  UIMAD.WIDE UR4, UR42, 0x4, UR4 ;  /* 0x000000042a0478a5 */ /* 0x000fcc000f8e0204 */
[----:B0-----:R-:W-:Y:S02]  /*14140*/  IMAD.U32 R2, RZ, RZ, UR4 ;  /* 0x00000004ff027e24 */ /* 0x001fe4000f8e00ff */
[----:B------:R-:W-:-:S05]  /*14150*/  IMAD.U32 R3, RZ, RZ, UR5 ;  /* 0x00000005ff037e24 */ /* 0x000fca000f8e00ff */
[----:B------:R0:W2:Y:S01]  /*14160*/  LDG.E R9, desc[UR52][R2.64] ;  /* 0x0000003402097981 */ /* 0x0000a2000c1e1900 */
[----:B------:R-:W-:Y:S01]  /*14170*/  IABS R13, R5 ;  /* 0x00000005000d7213 */ /* 0x000fe20000000000 */
[----:B0-----:R-:W-:Y:S02]  /*14180*/  IMAD.MOV.U32 R2, RZ, RZ, RZ ;  /* 0x000000ffff027224 */ /* 0x001fe400078e00ff */
[----:B--2---:R-:W-:-:S05]  /*14190*/  IMAD R8, R6, R9, RZ ;  /* 0x0000000906087224 */ /* 0x004fca00078e02ff */
[-C--:B------:R-:W-:Y:S02]  /*141a0*/  IABS R12, R8.reuse ;  /* 0x00000008000c7213 */ /* 0x080fe40000000000 */
[----:B------:R-:W-:Y:S02]  /*141b0*/  IABS R14, R8 ;  /* 0x00000008000e7213 */ /* 0x000fe40000000000 */
[----:B------:R-:W0:Y:S08]  /*141c0*/  I2F.RP R7, R12 ;  /* 0x0000000c00077306 */ /* 0x000e300000209400 */
[----:B0-----:R-:W0:Y:S02]  /*141d0*/  MUFU.RCP R7, R7 ;  /* 0x0000000700077308 */ /* 0x001e240000001000 */
[----:B0-----:R-:W-:-:S06]  /*141e0*/  VIADD R10, R7, 0xffffffe ;  /* 0x0ffffffe070a7836 */ /* 0x001fcc0000000000 */
[----:B------:R-:W0:Y:S02]  /*141f0*/  F2I.FTZ.U32.TRUNC.NTZ R3, R10 ;  /* 0x0000000a00037305 */ /* 0x000e24000021f000 */
[----:B0-----:R-:W-:-:S04]  /*14200*/  IMAD.MOV R11, RZ, RZ, -R3 ;  /* 0x000000ffff0b7224 */ /* 0x001fc800078e0a03 */
[----:B------:R-:W-:-:S04]  /*14210*/  IMAD R11, R11, R12, RZ ;  /* 0x0000000c0b0b7224 */ /* 0x000fc800078e02ff */
[----:B------:R-:W-:-:S04]  /*14220*/  IMAD.HI.U32 R2, R3, R11, R2 ;  /* 0x0000000b03027227 */ /* 0x000fc800078e0002 */
[----:B------:R-:W-:Y:S02]  /*14230*/  IMAD.MOV.U32 R11, RZ, RZ, R13 ;  /* 0x000000ffff0b7224 */ /* 0x000fe400078e000d */
[----:B------:R-:W-:Y:S02]  /*14240*/  IMAD.MOV R3, RZ, RZ, -R14 ;  /* 0x000000ffff037224 */ /* 0x000fe400078e0a0e */
        /* <DEDUP_REMOVED lines=12> */
[----:B------:R-:W-:Y:S02]  /*14310*/  IMAD R7, R9, R2, RZ ;  /* 0x0000000209077224 */ /* 0x000fe400078e02ff */
[----:B------:R-:W-:Y:S02]  /*14320*/  IMAD.MOV R2, RZ, RZ, -R2 ;  /* 0x000000ffff027224 */ /* 0x000fe400078e0a02 */
[----:B------:R-:W-:Y:S02]  /*14330*/  IMAD.MOV R3, RZ, RZ, -R7 ;  /* 0x000000ffff037224 */ /* 0x000fe400078e0a07 */
[----:B------:R-:W-:-:S03]  /*14340*/  IMAD R12, R8, R2, R5 ;  /* 0x00000002080c7224 */ /* 0x000fc600078e0205 */
[----:B------:R-:W-:Y:S02]  /*14350*/  VIADDMNMX R4, R3, R4, R9, PT ;  /* 0x0000000403047246 */ /* 0x000fe40003800109 */
[----:B------:R-:W-:Y:S02]  /*14360*/  IADD3 R7, R7, 0x1000000, R12 ;  /* 0x0100000007077810 */ /* 0x000fe40007ffe00c */
[-C--:B------:R-:W-:Y:S01]  /*14370*/  IABS R9, R4.reuse ;  /* 0x0000000400097213 */ /* 0x080fe20000000000 */
[----:B------:R-:W-:Y:S01]  /*14380*/  IMAD.MOV R26, RZ, RZ, -R4 ;  /* 0x000000ffff1a7224 */ /* 0x000fe200078e0a04 */
[----:B------:R-:W-:Y:S02]  /*14390*/  IABS R8, R4 ;  /* 0x0000000400087213 */ /* 0x000fe40000000000 */
[----:B------:R-:W0:Y:S03]  /*143a0*/  I2F.RP R10, R9 ;  /* 0x00000009000a7306 */ /* 0x000e260000209400 */
[----:B------:R-:W-:-:S05]  /*143b0*/  IMAD.MOV R8, RZ, RZ, -R8 ;  /* 0x000000ffff087224 */ /* 0x000fca00078e0a08 */
[----:B0-----:R-:W0:Y:S02]  /*143c0*/  MUFU.RCP R10, R10 ;  /* 0x0000000a000a7308 */ /* 0x001e240000001000 */
[----:B0-----:R-:W-:-:S06]  /*143d0*/  VIADD R3, R10, 0xffffffe ;  /* 0x0ffffffe0a037836 */ /* 0x001fcc0000000000 */
[----:B------:R-:W0:Y:S02]  /*143e0*/  F2I.FTZ.U32.TRUNC.NTZ R3, R3 ;  /* 0x0000000300037305 */ /* 0x000e24000021f000 */
[----:B0-----:R-:W-:-:S04]  /*143f0*/  IMAD.MOV R11, RZ, RZ, -R3 ;  /* 0x000000ffff0b7224 */ /* 0x001fc800078e0a03 */
[----:B------:R-:W-:Y:S01]  /*14400*/  IMAD.MOV.U32 R2, RZ, RZ, R11 ;  /* 0x000000ffff027224 */ /* 0x000fe200078e000b */
[----:B------:R-:W-:-:S03]  /*14410*/  IABS R11, R12 ;  /* 0x0000000c000b7213 */ /* 0x000fc60000000000 */
[----:B------:R-:W-:Y:S02]  /*14420*/  IMAD R5, R2, R9, RZ ;  /* 0x0000000902057224 */ /* 0x000fe400078e02ff */
[----:B------:R-:W-:-:S04]  /*14430*/  IMAD.MOV.U32 R2, RZ, RZ, RZ ;  /* 0x000000ffff027224 */ /* 0x000fc800078e00ff */
[----:B------:R-:W-:Y:S01]  /*14440*/  IMAD.HI.U32 R2, R3, R5, R2 ;  /* 0x0000000503027227 */ /* 0x000fe200078e0002 */
[----:B------:R-:W-:-:S04]  /*14450*/  LOP3.LUT R3, R12, R4, RZ, 0x3c, !PT ;  /* 0x000000040c037212 */ /* 0x000fc800078e3cff */
[----:B------:R-:W-:Y:S01]  /*14460*/  ISETP.GE.AND P2, PT, R3, RZ, PT ;  /* 0x000000ff0300720c */ /* 0x000fe20003f46270 */
        /* <DEDUP_REMOVED lines=9> */
[----:B------:R-:W-:-:S05]  /*14500*/  @!P1 LOP3.LUT R2, RZ, R4, RZ, 0x33, !PT ;  /* 0x00000004ff029212 */ /* 0x000fca00078e33ff */
[----:B------:R-:W-:-:S07]  /*14510*/  IMAD R26, R2, R26, R7 ;  /* 0x0000001a021a7224 */ /* 0x000fce00078e0207 */
.L_x_939:
[----:B------:R-:W-:-:S05]  /*14520*/  LOP3.LUT R25, RZ, R2, RZ, 0x33, !PT ;  /* 0x00000002ff197212 */ /* 0x000fca00078e33ff */
[----:B------:R-:W-:Y:S01]  /*14530*/  IMAD.IADD R25, R6, 0x1, R25 ;  /* 0x0000000106197824 */ /* 0x000fe200078e0219 */
[----:B------:R-:W-:Y:S06]  /*14540*/  BRA `(.L_x_940) ;  /* 0x00000000000c7947 */ /* 0x000fec0003800000 */
.L_x_935:
[----:B------:R-:W-:Y:S02]  /*14550*/  IMAD.MOV.U32 R24, RZ, RZ, R9 ;  /* 0x000000ffff187224 */ /* 0x000fe400078e0009 */
[----:B------:R-:W-:Y:S02]  /*14560*/  IMAD.MOV.U32 R25, RZ, RZ, RZ ;  /* 0x000000ffff197224 */ /* 0x000fe400078e00ff */
[----:B------:R-:W-:-:S07]  /*14570*/  IMAD.MOV.U32 R26, RZ, RZ, RZ ;  /* 0x000000ffff1a7224 */ /* 0x000fce00078e00ff */
.L_x_940:
[----:B------:R-:W-:Y:S01]  /*14580*/  ISETP.NE.AND P0, PT, R0, RZ, PT ;  /* 0x000000ff0000720c */ /* 0x000fe20003f05270 */
[----:B------:R-:W-:-:S12]  /*14590*/  IMAD.U32 R27, RZ, RZ, UR42 ;  /* 0x0000002aff1b7e24 */ /* 0x000fd8000f8e00ff */
[----:B------:R-:W0:Y:S01]  /*145a0*/  @!P0 S2R R3, SR_CgaCtaId ;  /* 0x0000000000038919 */ /* 0x000e220000008800 */
[----:B------:R-:W-:-:S04]  /*145b0*/  @!P0 MOV R0, 0x400 ;  /* 0x0000040000008802 */ /* 0x000fc80000000f00 */
[----:B0-----:R-:W-:-:S05]  /*145c0*/  @!P0 LEA R0, R3, R0, 0x18 ;  /* 0x0000000003008211 */ /* 0x001fca00078ec0ff */
[----:B------:R0:W-:Y:S01]  /*145d0*/  @!P0 STS.128 [R0+0x132d0], R24 ;  /* 0x0132d01800008388 */ /* 0x0001e20000000c00 */
[----:B------:R-:W-:Y:S06]  /*145e0*/  BAR.ARV 0x5, 0x200 ;  /* 0x0148000000007b1d */ /* 0x000fec0000002000 */
.L_x_933:
        /* <DEDUP_REMOVED lines=47> */
.L_x_1015:
[----:B------:R-:W-:Y:S01]  /*148e0*/  ULDC.64 UR4, c[0x0][0xa00] ;  /* 0x0002800000047ab9 */ /* 0x000fe20000000a00 */
[----:B------:R-:W-:Y:S01]  /*148f0*/  ULDC.64 UR10, c[0x0][0xa08] ;  /* 0x00028200000a7ab9 */ /* 0x000fe20000000a00 */
[----:B------:R-:W-:Y:S01]  /*14900*/  ISETP.NE.U32.AND P0, PT, RZ, UR4, PT ;  /* 0x00000004ff007c0c */ /* 0x000fe2000bf05070 */
[----:B------:R-:W-:Y:S01]  /*14910*/  ULDC.64 UR6, c[0x0][0xa00] ;  /* 0x0002800000067ab9 */ /* 0x000fe20000000a00 */
[----:B------:R-:W-:Y:S01]  /*14920*/  ISETP.NE.U32.AND P1, PT, RZ, UR10, PT ;  /* 0x0000000aff007c0c */ /* 0x000fe2000bf25070 */
[----:B------:R-:W-:Y:S01]  /*14930*/  UIMAD.WIDE UR6, UR42, 0x4, UR6 ;  /* 0x000000042a0678a5 */ /* 0x000fe2000f8e0206 */
[----:B------:R-:W-:Y:S01]  /*14940*/  ISETP.NE.AND.EX P0, PT, RZ, UR5, PT, P0 ;  /* 0x00000005ff007c0c */ /* 0x000fe2000bf05300 */
[----:B------:R-:W-:Y:S01]  /*14950*/  ULDC.64 UR4, c[0x0][0xa28] ;  /* 0x00028a0000047ab9 */ /* 0x000fe20000000a00 */
[----:B------:R-:W-:Y:S01]  /*14960*/  ULDC.64 UR8, c[0x0][0xa08] ;  /* 0x0002820000087ab9 */ /* 0x000fe20000000a00 */
[----:B------:R-:W-:Y:S01]  /*14970*/  UISETP.NE.U32.AND UP0, UPT, UR4, URZ, UPT ;  /* 0x0000003f0400728c */ /* 0x000fe2000bf05070 */
[----:B------:R-:W-:Y:S01]  /*14980*/  ISETP.NE.AND.EX P1, PT, RZ, UR11, PT, P1 ;  /* 0x0000000bff007c0c */ /* 0x000fe2000bf25310 */
[----:B------:R-:W-:Y:S01]  /*14990*/  ULDC.64 UR10, c[0x0][0xa18] ;  /* 0x00028600000a7ab9 */ /* 0x000fe20000000a00 */
[----:B------:R-:W-:Y:S01]  /*149a0*/  IMAD.U32 R2, RZ, RZ, UR6 ;  /* 0x00000006ff027e24 */ /* 0x000fe2000f8e00ff */
[----:B------:R-:W-:Y:S01]  /*149b0*/  UISETP.NE.AND.EX UP0, UPT, UR5, URZ, UPT, UP0 ;  /* 0x0000003f0500728c */ /* 0x000fe2000bf05300 */
[----:B------:R-:W-:Y:S01]  /*149c0*/  IMAD.U32 R3, RZ, RZ, UR7 ;  /* 0x00000007ff037e24 */ /* 0x000fe2000f8e00ff */
[----:B------:R-:W-:Y:S01]  /*149d0*/  UISETP.NE.U32.AND UP1, UPT, UR10, URZ, UPT ;  /* 0x0000003f0a00728c */ /* 0x000fe2000bf25070 */
[----:B01----:R-:W0:Y:S01]  /*149e0*/  LDC R5, c[0x0][0x288] ;  /* 0x0000a200ff057b82 */ /* 0x003e220000000800 */
[----:B------:R-:W-:-:S02]  /*149f0*/  UIMAD.WIDE UR8, UR42, 0x4, UR8 ;  /* 0x000000042a0878a5 */ /* 0x000fc4000f8e0208 */
[----:B------:R-:W-:Y:S01]  /*14a00*/  UISETP.NE.AND.EX UP1, UPT, UR11, URZ, UPT, UP1 ;  /* 0x0000003f0b00728c */ /* 0x000fe2000bf25310 */
[----:B---3--:R1:W2:Y:S01]  /*14a10*/  @P0 LDG.E R0, desc[UR52][R2.64] ;  /* 0x0000003402000981 */ /* 0x0082a2000c1e1900 */
[----:B------:R-:W-:-:S03]  /*14a20*/  IMAD.MOV.U32 R27, RZ, RZ, RZ ;  /* 0x000000ffff1b7224 */ /* 0x000fc600078e00ff */
[----:B------:R-:W-:Y:S01]  /*14a30*/  @UP0 ULDC.64 UR4, c[0x0][0xa28] ;  /* 0x00028a0000040ab9 */ /* 0x000fe20000000a00 */
[----:B------:R-:W-:Y:S01]  /*14a40*/  PLOP3.LUT P2, PT, PT, PT, UP0, 0x80, 0x0 ;  /* 0x000000000000781c */ /* 0x000fe20003f4f008 */
[----:B------:R-:W-:Y:S01]  /*14a50*/  @UP0 UIMAD.WIDE UR4, UR42, 0x4, UR4 ;  /* 0x000000042a0408a5 */ /* 0x000fe2000f8e0204 */
[----:B------:R-:W-:Y:S01]  /*14a60*/  IMAD.MOV.U32 R4, RZ, RZ, RZ ;  /* 0x000000ffff047224 */ /* 0x000fe200078e00ff */
[----:B------:R-:W3:Y:S01]  /*14a70*/  LDC R6, c[0x0][0x2f0] ;  /* 0x0000bc00ff067b82 */ /* 0x000ee20000000800 */
[----:B-1----:R-:W-:Y:S02]  /*14a80*/  IMAD.U32 R2, RZ, RZ, UR8 ;  /* 0x00000008ff027e24 */ /* 0x002fe4000f8e00ff */
[----:B------:R-:W-:Y:S01]  /*14a90*/  IMAD.U32 R3, RZ, RZ, UR9 ;  /* 0x00000009ff037e24 */ /* 0x000fe2000f8e00ff */
[----:B------:R-:W-:-:S04]  /*14aa0*/  PLOP3.LUT P4, PT, PT, PT, UP1, 0x80, 0x0 ;  /* 0x000000000000781c */ /* 0x000fc80003f8f018 */
[----:B------:R1:W5:Y:S02]  /*14ab0*/  @P1 LDG.E R27, desc[UR52][R2.64] ;  /* 0x00000034021b1981 */ /* 0x000364000c1e1900 */
[----:B-1----:R-:W-:Y:S02]  /*14ac0*/  IMAD.U32 R2, RZ, RZ, UR4 ;  /* 0x00000004ff027e24 */ /* 0x002fe4000f8e00ff */
[----:B------:R-:W-:Y:S01]  /*14ad0*/  IMAD.U32 R3, RZ, RZ, UR5 ;  /* 0x00000005ff037e24 */ /* 0x000fe2000f8e00ff */
[----:B------:R-:W-:Y:S02]  /*14ae0*/  @UP1 ULDC.64 UR4, c[0x0][0xa18] ;  /* 0x0002860000041ab9 */ /* 0x000fe40000000a00 */
[----:B------:R-:W-:Y:S02]  /*14af0*/  @UP1 UIMAD.WIDE UR4, UR42, 0x4, UR4 ;  /* 0x000000042a0418a5 */ /* 0x000fe4000f8e0204 */
[----:B------:R1:W5:Y:S04]  /*14b00*/  @P2 LDG.E R4, desc[UR52][R2.64] ;  /* 0x0000003402042981 */ /* 0x000368000c1e1900 */
[----:B-1----:R-:W-:-:S02]  /*14b10*/  IMAD.U32 R2, RZ, RZ, UR4 ;  /* 0x00000004ff027e24 */ /* 0x002fc4000f8e00ff */
[----:B------:R-:W-:Y:S01]  /*14b20*/  IMAD.U32 R3, RZ, RZ, UR5 ;  /* 0x00000005ff037e24 */ /* 0x000fe2000f8e00ff */
[----:B------:R-:W-:Y:S01]  /*14b30*/  R2UR UR36, R26 ;  /* 0x000000001a2472ca */ /* 0x000fe200000e0000 */
[----:B------:R-:W-:-:S03]  /*14b40*/  ULDC.64 UR4, c[0x0][0xa20] ;  /* 0x0002880000047ab9 */ /* 0x000fc60000000a00 */
[----:B0-----:R0:W4:Y:S01]  /*14b50*/  @P4 LDG.E R5, desc[UR52][R2.64] ;  /* 0x0000003402054981 */ /* 0x001122000c1e1900 */
[----:B------:R-:W-:Y:S01]  /*14b60*/  ISETP.NE.U32.AND P3, PT, RZ, UR4, PT ;  /* 0x00000004ff007c0c */ /* 0x000fe2000bf65070 */
[----:B------:R-:W-:-:S03]  /*14b70*/  UMOV UR43, URZ ;  /* 0x0000003f002b7c82 */ /* 0x000fc60008000000 */
[----:B------:R-:W-:-:S04]  /*14b80*/  ISETP.NE.AND.EX P3, PT, RZ, UR5, PT, P3 ;  /* 0x00000005ff007c0c */ /* 0x000fc8000bf65330 */
[----:B------:R-:W-:Y:S01]  /*14b90*/  ULOP3.LUT UR36, UR36, 0xffff, URZ, 0xc0, !UPT ;  /* 0x0000ffff24247892 */ /* 0x000fe2000f8ec03f */
[----:B0-----:R-:W0:Y:S02]  /*14ba0*/  LDC.64 R2, c[0x0][0x418] ;  /* 0x00010600ff027b82 */ /* 0x001e240000000a00 */
[----:B0-----:R-:W-:Y:S02]  /*14bb0*/  ISETP.NE.U32.AND P2, PT, R2, RZ, PT ;  /* 0x000000ff0200720c */ /* 0x001fe40003f45070 */
[----:B------:R-:W-:Y:S02]  /*14bc0*/  LOP3.LUT R2, R26, 0xff000000, RZ, 0xc0, !PT ;  /* 0xff0000001a027812 */ /* 0x000fe400078ec0ff */
[----:B------:R-:W-:Y:S02]  /*14bd0*/  ISETP.NE.AND.EX P2, PT, R3, RZ, PT, P2 ;  /* 0x000000ff0300720c */ /* 0x000fe40003f45320 */
[----:B------:R-:W-:Y:S02]  /*14be0*/  SHF.R.U32.HI R3, RZ, 0x8, R2 ;  /* 0x00000008ff037819 */ /* 0x000fe40000011602 */
[----:B--2---:R-:W-:-:S02]  /*14bf0*/  @P0 R2UR UR43, R0 ;  /* 0x00000000002b02ca */ /* 0x004fc400000e0000 */
[----:B------:R-:W-:-:S04]  /*14c00*/  LOP3.LUT R0, R26, 0xff0000, RZ, 0xc0, !PT ;  /* 0x00ff00001a007812 */ /* 0x000fc800078ec0ff */
[----:B------:R-:W-:Y:S01]  /*14c10*/  LEA.HI R0, R0, R3, RZ, 0x10 ;  /* 0x0000000300007211 */ /* 0x000fe200078f80ff */
[----:B----4-:R0:W-:Y:S01]  /*14c20*/  STL [R1+0x4], R5 ;  /* 0x0000040501007387 */ /* 0x0101e20000100800 */
[----:B------:R-:W-:Y:S02]  /*14c30*/  IMAD.MOV.U32 R10, RZ, RZ, R5 ;  /* 0x000000ffff0a7224 */ /* 0x000fe400078e0005 */
[----:B0-----:R-:W0:Y:S02]  /*14c40*/  LDC R5, c[0x0][0x424] ;  /* 0x00010900ff057b82 */ /* 0x001e240000000800 */
[----:B0-----:R-:W-:-:S05]  /*14c50*/  SEL R5, R5, 0x1, P2 ;  /* 0x0000000105057807 */ /* 0x001fca0001000000 */
[----:B---3--:R-:W-:Y:S01]  /*14c60*/  IMAD R5, R5, R6, RZ ;  /* 0x0000000605057224 */ /* 0x008fe200078e02ff */
[----:B------:R-:W-:Y:S06]  /*14c70*/  @P4 BRA `(.L_x_942) ;  /* 0x00000000001c4947 */ /* 0x000fec0003800000 */
[----:B------:R-:W-:Y:S05]  /*14c80*/  @!P0 BRA `(.L_x_942) ;  /* 0x0000000000188947 */ /* 0x000fea0003800000 */
[----:B------:R-:W-:Y:S02]  /*14c90*/  IMAD.U32 R2, RZ, RZ, UR6 ;  /* 0x00000006ff027e24 */ /* 0x000fe4000f8e00ff */
[----:B------:R-:W-:-:S05]  /*14ca0*/  IMAD.U32 R3, RZ, RZ, UR7 ;  /* 0x00000007ff037e24 */ /* 0x000fca000f8e00ff */
[----:B------:R-:W2:Y:S04]  /*14cb0*/  LDG.E R7, desc[UR52][R2.64] ;  /* 0x0000003402077981 */ /* 0x000ea8000c1e1900 */
[----:B------:R-:W2:Y:S02]  /*14cc0*/  LDG.E R6, desc[UR52][R2.64+0x4] ;  /* 0x0000043402067981 */ /* 0x000ea4000c1e1900 */
[----:B--2---:R-:W-:-:S05]  /*14cd0*/  IMAD.IADD R10, R6, 0x1, -R7 ;  /* 0x00000001060a7824 */ /* 0x004fca00078e0a07 */
[----:B------:R0:W-:Y:S02]  /*14ce0*/  STL [R1+0x4], R10 ;  /* 0x0000040a01007387 */ /* 0x0001e40000100800 */
.L_x_942:
[----:B-----5:R-:W-:Y:S01]  /*14cf0*/  IMAD.IADD R27, R27, 0x1, R4 ;  /* 0x000000011b1b7824 */ /* 0x020fe200078e0204 */
[----:B------:R-:W-:Y:S06]  /*14d00*/  @!P3 BRA `(.L_x_943) ;  /* 0x000000000018b947 */ /* 0x000fec0003800000 */
[----:B------:R-:W-:Y:S02]  /*14d10*/  ULDC.64 UR4, c[0x0][0xa20] ;  /* 0x0002880000047ab9 */ /* 0x000fe40000000a00 */
[----:B------:R-:W-:-:S06]  /*14d20*/  UIMAD.WIDE UR4, UR42, 0x4, UR4 ;  /* 0x000000042a0478a5 */ /* 0x000fcc000f8e0204 */
[----:B------:R-:W-:Y:S02]  /*14d30*/  IMAD.U32 R2, RZ, RZ, UR4 ;  /* 0x00000004ff027e24 */ /* 0x000fe4000f8e00ff */
[----:B------:R-:W-:-:S05]  /*14d40*/  IMAD.U32 R3, RZ, RZ, UR5 ;  /* 0x00000005ff037e24 */ /* 0x000fca000f8e00ff */
[----:B------:R1:W5:Y:S01]  /*14d50*/  LDG.E R5, desc[UR52][R2.64] ;  /* 0x0000003402057981 */ /* 0x000362000c1e1900 */
[----:B------:R-:W-:Y:S05]  /*14d60*/  BRA `(.L_x_944) ;  /* 0x0000000000187947 */ /* 0x000fea0003800000 */
.L_x_943:
[----:B------:R-:W-:Y:S05]  /*14d70*/  @!P1 BRA `(.L_x_944) ;  /* 0x0000000000149947 */ /* 0x000fea0003800000 */
[----:B------:R-:W-:Y:S02]  /*14d80*/  IMAD.U32 R2, RZ, RZ, UR8 ;  /* 0x00000008ff027e24 */ /* 0x000fe4000f8e00ff */
[----:B------:R-:W-:-:S05]  /*14d90*/  IMAD.U32 R3, RZ, RZ, UR9 ;  /* 0x00000009ff037e24 */ /* 0x000fca000f8e00ff */
[----:B------:R-:W2:Y:S04]  /*14da0*/  LDG.E R6, desc[UR52][R2.64] ;  /* 0x0000003402067981 */ /* 0x000ea8000c1e1900 */
[----:B------:R-:W2:Y:S02]  /*14db0*/  LDG.E R5, desc[UR52][R2.64+0x4] ;  /* 0x0000043402057981 */ /* 0x000ea4000c1e1900 */
[----:B--2---:R-:W-:-:S07]  /*14dc0*/  IMAD.IADD R5, R5, 0x1, -R6 ;  /* 0x0000000105057824 */ /* 0x004fce00078e0a06 */
.L_x_944:
[----:B-1----:R-:W1:Y:S01]  /*14dd0*/  LDC R2, c[0x0][0x448] ;  /* 0x00011200ff027b82 */ /* 0x002e620000000800 */
[----:B------:R-:W-:Y:S02]  /*14de0*/  IMAD R11, R25, 0xc0, RZ ;  /* 0x000000c0190b7824 */ /* 0x000fe400078e02ff */
[----:B-----5:R-:W-:Y:S02]  /*14df0*/  IMAD.IADD R6, R5, 0x1, -R4 ;  /* 0x0000000105067824 */ /* 0x020fe400078e0a04 */
[----:B------:R-:W-:Y:S01]  /*14e00*/  VIADD R4, R11, 0xbf ;  /* 0x000000bf0b047836 */ /* 0x000fe20000000000 */
[----:B------:R2:W-:Y:S02]  /*14e10*/  STL [R1], R11 ;  /* 0x0000000b01007387 */ /* 0x0005e40000100800 */
[----:B------:R-:W-:Y:S02]  /*14e20*/  IADD3 R5, R6, 0x1, -R10 ;  /* 0x0000000106057810 */ /* 0x000fe40007ffe80a */
[----:B-1----:R-:W-:-:S02]  /*14e30*/  ISETP.NE.AND P1, PT, R2, 0x1, PT ;  /* 0x000000010200780c */ /* 0x002fc40003f25270 */
[----:B------:R-:W1:Y:S11]  /*14e40*/  LDC.64 R2, c[0x0][0x9e0] ;  /* 0x00027800ff027b82 */ /* 0x000e760000000a00 */
[----:B------:R-:W3:Y:S08]  /*14e50*/  @P1 LDC R9, c[0x0][0x44c] ;  /* 0x00011300ff091b82 */ /* 0x000ef00000000800 */
[----:B------:R-:W4:Y:S01]  /*14e60*/  @P1 LDC R7, c[0x0][0x450] ;  /* 0x00011400ff071b82 */ /* 0x000f220000000800 */
[----:B-1----:R-:W-:Y:S01]  /*14e70*/  ISETP.GE.AND P2, PT, R3, 0x1, PT ;  /* 0x000000010300780c */ /* 0x002fe20003f46270 */
[----:B---3--:R-:W-:-:S05]  /*14e80*/  @P1 IMAD.HI.U32 R8, R4, R9, RZ ;  /* 0x0000000904081227 */ /* 0x008fca00078e00ff */
[----:B----4-:R-:W-:-:S05]  /*14e90*/  @P1 SHF.R.U32.HI R4, RZ, R7, R8 ;  /* 0x00000007ff041219 */ /* 0x010fca0000011608 */
[----:B------:R-:W-:-:S04]  /*14ea0*/  IMAD.IADD R9, R5, 0x1, R4 ;  /* 0x0000000105097824 */ /* 0x000fc800078e0204 */
[----:B------:R-:W-:Y:S01]  /*14eb0*/  IMAD.IADD R2, R9, 0x1, R2 ;  /* 0x0000000109027824 */ /* 0x000fe200078e0202 */
[----:B--2---:R-:W-:Y:S06]  /*14ec0*/  @!P2 BRA `(.L_x_945) ;  /* 0x000000000040a947 */ /* 0x004fec0003800000 */
[C---:B------:R-:W-:Y:S01]  /*14ed0*/  ISETP.GT.AND P0, PT, R9.reuse, RZ, PT ;  /* 0x000000ff0900720c */ /* 0x040fe20003f04270 */
[----:B------:R-:W-:-:S12]  /*14ee0*/  VIADD R7, R9, 0xffffffff ;  /* 0xffffffff09077836 */ /* 0x000fd80000000000 */
[----:B------:R-:W-:Y:S05]  /*14ef0*/  @P0 BRA `(.L_x_946) ;  /* 0x00000000001c0947 */ /* 0x000fea0003800000 */
[----:B------:R-:W-:Y:S01]  /*14f00*/  ISETP.NE.AND P0, PT, R3, 0x1, PT ;  /* 0x000000010300780c */ /* 0x000fe20003f05270 */
[----:B------:R-:W-:-:S12]  /*14f10*/  IMAD.MOV R7, RZ, RZ, -R9 ;  /* 0x000000ffff077224 */ /* 0x000fd800078e0a09 */
[----:B------:R-:W1:Y:S02]  /*14f20*/  @P0 LDC.64 R4, c[0x0][0x9e8] ;  /* 0x00027a00ff040b82 */ /* 0x000e640000000a00 */
[----:B-1----:R-:W-:-:S05]  /*14f30*/  @P0 IMAD.HI.U32 R4, R7, R4, RZ ;  /* 0x0000000407040227 */ /* 0x002fca00078e00ff */
[----:B------:R-:W-:-:S04]  /*14f40*/  @P0 SHF.R.U32.HI R7, RZ, R5, R4 ;  /* 0x00000005ff070219 */ /* 0x000fc80000011604 */
[----:B------:R-:W-:Y:S01]  /*14f50*/  LOP3.LUT R7, RZ, R7, RZ, 0x33, !PT ;  /* 0x00000007ff077212 */ /* 0x000fe200078e33ff */
[----:B------:R-:W-:Y:S06]  /*14f60*/  BRA `(.L_x_947) ;  /* 0x0000000000107947 */ /* 0x000fec0003800000 */
.L_x_946:
[----:B------:R-:W-:-:S13]  /*14f70*/  ISETP.NE.AND P0, PT, R3, 0x1, PT ;  /* 0x000000010300780c */ /* 0x000fda0003f05270 */
[----:B------:R-:W1:Y:S02]  /*14f80*/  @P0 LDC.64 R4, c[0x0][0x9e8] ;  /* 0x00027a00ff040b82 */ /* 0x000e640000000a00 */
[----:B-1----:R-:W-:-:S05]  /*14f90*/  @P0 IMAD.HI.U32 R4, R7, R4, RZ ;  /* 0x0000000407040227 */ /* 0x002fca00078e00ff */
[----:B------:R-:W-:-:S07]  /*14fa0*/  @P0 SHF.R.U32.HI R7, RZ, R5, R4 ;  /* 0x00000005ff070219 */ /* 0x000fce0000011604 */
.L_x_947:
[----:B------:R-:W-:-:S05]  /*14fb0*/  IMAD R7, R7, R3, R3 ;  /* 0x0000000307077224 */ /* 0x000fca00078e0203 */
[----:B------:R-:W-:-:S07]  /*14fc0*/  VIMNMX R2, R2, R7, PT ;  /* 0x0000000702027248 */ /* 0x000fce0003fe0100 */
.L_x_945:
[----:B------:R-:W1:Y:S01]  /*14fd0*/  @P1 LDC R4, c[0x0][0x44c] ;  /* 0x00011300ff041b82 */ /* 0x000e620000000800 */
[----:B------:R-:W-:Y:S01]  /*14fe0*/  VIADD R2, R2, 0x9f ;  /* 0x0000009f02027836 */ /* 0x000fe20000000000 */
[----:B------:R-:W-:Y:S01]  /*14ff0*/  ULDC UR4, c[0x0][0x9dc] ;  /* 0x0002770000047ab9 */ /* 0x000fe20000000800 */
[----:B------:R-:W-:-:S05]  /*15000*/  IMAD.MOV.U32 R5, RZ, RZ, R11 ;  /* 0x000000ffff057224 */ /* 0x000fca00078e000b */
[----:B------:R-:W2:Y:S01]  /*15010*/  @P1 LDC R7, c[0x0][0x450] ;  /* 0x00011400ff071b82 */ /* 0x000ea20000000800 */
[----:B-1----:R-:W-:-:S05]  /*15020*/  @P1 IMAD.HI.U32 R4, R11, R4, RZ ;  /* 0x000000040b041227 */ /* 0x002fca00078e00ff */
[----:B--2---:R-:W-:Y:S01]  /*15030*/  @P1 SHF.R.U32.HI R5, RZ, R7, R4 ;  /* 0x00000007ff051219 */ /* 0x004fe20000011604 */
[----:B------:R-:W-:-:S03]  /*15040*/  IMAD.HI R4, R2, 0x66666667, RZ ;  /* 0x6666666702047827 */ /* 0x000fc600078e02ff */
[----:B------:R-:W-:Y:S01]  /*15050*/  IADD3 R5, R5, R6, -R10 ;  /* 0x0000000605057210 */ /* 0x000fe20007ffe80a */
[----:B------:R-:W-:Y:S01]  /*15060*/  VIADD R2, R6, 0x9f ;  /* 0x0000009f06027836 */ /* 0x000fe20000000000 */
[----:B------:R-:W-:-:S03]  /*15070*/  SHF.R.U32.HI R7, RZ, 0x1f, R4 ;  /* 0x0000001fff077819 */ /* 0x000fc60000011604 */
[----:B------:R-:W-:Y:S01]  /*15080*/  IMAD.HI R2, R2, 0x66666667, RZ ;  /* 0x6666666702027827 */ /* 0x000fe200078e02ff */
[----:B------:R-:W-:-:S04]  /*15090*/  LEA.HI.SX32 R4, R4, R7, 0x1a ;  /* 0x0000000704047211 */ /* 0x000fc800078fd2ff */
[----:B------:R-:W-:-:S04]  /*150a0*/  SHF.R.U32.HI R7, RZ, 0x1f, R2 ;  /* 0x0000001fff077819 */ /* 0x000fc80000011602 */
[----:B------:R-:W-:Y:S01]  /*150b0*/  LEA.HI.SX32 R7, R2, R7, 0x1a ;  /* 0x0000000702077211 */ /* 0x000fe200078fd2ff */
[----:B------:R-:W-:-:S03]  /*150c0*/  VIADD R2, R5, -UR4 ;  /* 0x8000000405027c36 */ /* 0x000fc60008000000 */
[----:B------:R-:W-:Y:S01]  /*150d0*/  VIMNMX R6, R7, R4, PT ;  /* 0x0000000407067248 */ /* 0x000fe20003fe0100 */
[----:B------:R-:W-:Y:S06]  /*150e0*/  @!P2 BRA `(.L_x_948) ;  /* 0x000000000040a947 */ /* 0x000fec0003800000 */
[----:B------:R-:W-:-:S05]  /*150f0*/  IMAD.MOV.U32 R7, RZ, RZ, R5 ;  /* 0x000000ffff077224 */ /* 0x000fca00078e0005 */
[----:B------:R-:W-:-:S13]  /*15100*/  ISETP.GT.AND P0, PT, R7, -0x1, PT ;  /* 0xffffffff0700780c */ /* 0x000fda0003f04270 */
[----:B------:R-:W-:Y:S05]  /*15110*/  @P0 BRA `(.L_x_949) ;  /* 0x00000000001c0947 */ /* 0x000fea0003800000 */
[----:B------:R-:W-:Y:S02]  /*15120*/  ISETP.NE.AND P0, PT, R3, 0x1, PT ;  /* 0x000000010300780c */ /* 0x000fe40003f05270 */
[----:B------:R-:W-:-:S11]  /*15130*/  LOP3.LUT R7, RZ, R7, RZ, 0x33, !PT ;  /* 0x00000007ff077212 */ /* 0x000fd600078e33ff */
[----:B------:R-:W1:Y:S02]  /*15140*/  @P0 LDC.64 R4, c[0x0][0x9e8] ;  /* 0x00027a00ff040b82 */ /* 0x000e640000000a00 */
[----:B-1----:R-:W-:-:S05]  /*15150*/  @P0 IMAD.HI.U32 R4, R7, R4, RZ ;  /* 0x0000000407040227 */ /* 0x002fca00078e00ff */
[----:B------:R-:W-:-:S04]  /*15160*/  @P0 SHF.R.U32.HI R7, RZ, R5, R4 ;  /* 0x00000005ff070219 */ /* 0x000fc80000011604 */
[----:B------:R-:W-:Y:S01]  /*15170*/  LOP3.LUT R7, RZ, R7, RZ, 0x33, !PT ;  /* 0x00000007ff077212 */ /* 0x000fe200078e33ff */
[----:B------:R-:W-:Y:S06]  /*15180*/  BRA `(.L_x_950) ;  /* 0x0000000000107947 */ /* 0x000fec0003800000 */
.L_x_949:
[----:B------:R-:W-:-:S13]  /*15190*/  ISETP.NE.AND P0, PT, R3, 0x1, PT ;  /* 0x000000010300780c */ /* 0x000fda0003f05270 */
[----:B------:R-:W1:Y:S02]  /*151a0*/  @P0 LDC.64 R4, c[0x0][0x9e8] ;  /* 0x00027a00ff040b82 */ /* 0x000e640000000a00 */
[----:B-1----:R-:W-:-:S05]  /*151b0*/  @P0 IMAD.HI.U32 R4, R7, R4, RZ ;  /* 0x0000000407040227 */ /* 0x002fca00078e00ff */
[----:B------:R-:W-:-:S07]  /*151c0*/  @P0 SHF.R.U32.HI R7, RZ, R5, R4 ;  /* 0x00000005ff070219 */ /* 0x000fce0000011604 */
.L_x_950:
[----:B------:R-:W-:-:S05]  /*151d0*/  IMAD R3, R7, R3, RZ ;  /* 0x0000000307037224 */ /* 0x000fca00078e02ff */
[----:B------:R-:W-:-:S07]  /*151e0*/  VIMNMX R2, R2, R3, !PT ;  /* 0x0000000302027248 */ /* 0x000fce0007fe0100 */
.L_x_948:
[----:B------:R-:W-:Y:S01]  /*151f0*/  SHF.R.U32.HI R5, RZ, 0x10, R0 ;  /* 0x00000010ff057819 */ /* 0x000fe20000011600 */
[----:B------:R-:W-:Y:S01]  /*15200*/  IMAD.HI R2, R2, 0x66666667, RZ ;  /* 0x6666666702027827 */ /* 0x000fe200078e02ff */
[----:B------:R-:W-:Y:S02]  /*15210*/  LOP3.LUT R0, R0, 0xff, RZ, 0xc0, !PT ;  /* 0x000000ff00007812 */ /* 0x000fe400078ec0ff */
[----:B------:R-:W-:Y:S02]  /*15220*/  ISETP.NE.AND P0, PT, R5, RZ, PT ;  /* 0x000000ff0500720c */ /* 0x000fe40003f05270 */
[----:B------:R-:W-:-:S04]  /*15230*/  SHF.R.U32.HI R3, RZ, 0x1f, R2 ;  /* 0x0000001fff037819 */ /* 0x000fc80000011602 */
[----:B------:R-:W-:Y:S01]  /*15240*/  LEA.HI.SX32 R3, R2, R3, 0x1a ;  /* 0x0000000302037211 */ /* 0x000fe200078fd2ff */
[----:B------:R-:W-:-:S03]  /*15250*/  IMAD.MOV.U32 R2, RZ, RZ, RZ ;  /* 0x000000ffff027224 */ /* 0x000fc600078e00ff */
[----:B------:R-:W-:-:S03]  /*15260*/  VIMNMX R25, RZ, R3, !PT ;  /* 0x00000003ff197248 */ /* 0x000fc60007fe0100 */
[----:B------:R-:W1:Y:S01]  /*15270*/  @!P0 LDC R5, c[0x0][0x9f0] ;  /* 0x00027c00ff058b82 */ /* 0x000e620000000800 */
[----:B------:R-:W-:-:S13]  /*15280*/  ISETP.GT.AND P1, PT, R6, R25, PT ;  /* 0x000000190600720c */ /* 0x000fda0003f24270 */
[----:B------:R-:W-:Y:S05]  /*15290*/  @!P1 BRA `(.L_x_951) ;  /* 0x00000000006c9947 */ /* 0x000fea0003800000 */
[----:B-1----:R-:W-:Y:S01]  /*152a0*/  IABS R4, R5 ;  /* 0x0000000500047213 */ /* 0x002fe20000000000 */
[----:B------:R-:W-:-:S03]  /*152b0*/  IMAD.MOV.U32 R2, RZ, RZ, RZ ;  /* 0x000000ffff027224 */ /* 0x000fc600078e00ff */
[----:B------:R-:W1:Y:S08]  /*152c0*/  I2F.RP R7, R4 ;  /* 0x0000000400077306 */ /* 0x000e700000209400 */
[----:B-1----:R-:W1:Y:S02]  /*152d0*/  MUFU.RCP R7, R7 ;  /* 0x0000000700077308 */ /* 0x002e640000001000 */
[----:B-1----:R-:W-:-:S06]  /*152e0*/  VIADD R8, R7, 0xffffffe ;  /* 0x0ffffffe07087836 */ /* 0x002fcc0000000000 */
[----:B------:R-:W1:Y:S02]  /*152f0*/  F2I.FTZ.U32.TRUNC.NTZ R3, R8 ;  /* 0x0000000800037305 */ /* 0x000e64000021f000 */
[----:B-1----:R-:W-:-:S04]  /*15300*/  IMAD.MOV R9, RZ, RZ, -R3 ;  /* 0x000000ffff097224 */ /* 0x002fc800078e0a03 */
[----:B------:R-:W-:-:S04]  /*15310*/  IMAD R9, R9, R4, RZ ;  /* 0x0000000409097224 */ /* 0x000fc800078e02ff */
[----:B------:R-:W-:Y:S01]  /*15320*/  IMAD.HI.U32 R3, R3, R9, R2 ;  /* 0x0000000903037227 */ /* 0x000fe200078e0002 */
[----:B------:R-:W-:Y:S02]  /*15330*/  IADD3 R2, R5, -0x1, R6 ;  /* 0xffffffff05027810 */ /* 0x000fe40007ffe006 */
[----:B------:R-:W-:-:S03]  /*15340*/  IABS R9, R5 ;  /* 0x0000000500097213 */ /* 0x000fc60000000000 */
[----:B------:R-:W-:Y:S02]  /*15350*/  IMAD.IADD R2, R2, 0x1, -R25 ;  /* 0x0000000102027824 */ /* 0x000fe400078e0a19 */
[----:B------:R-:W-:-:S03]  /*15360*/  IMAD.MOV R7, RZ, RZ, -R9 ;  /* 0x000000ffff077224 */ /* 0x000fc600078e0a09 */
        /* <DEDUP_REMOVED lines=14> */
.L_x_951:
[-C--:B------:R-:W-:Y:S01]  /*15450*/  IMAD R25, R0, R2.reuse, R25 ;  /* 0x0000000200197224 */ /* 0x080fe200078e0219 */
[----:B------:R-:W-:Y:S04]  /*15460*/  BSSY B7, `(.L_x_952) ;  /* 0x00002a2000077945 */ /* 0x000fe80003800000 */
[----:B------:R-:W-:-:S04]  /*15470*/  VIADDMNMX R3, R25, R2, R6, PT ;  /* 0x0000000219037246 */ /* 0x000fc80003800106 */
[----:B------:R-:W-:Y:S01]  /*15480*/  ISETP.GT.AND P0, PT, R3, R25, PT ;  /* 0x000000190300720c */ /* 0x000fe20003f04270 */
[----:B------:R2:W-:-:S12]  /*15490*/  STL [R1+0x8], R3 ;  /* 0x0000080301007387 */ /* 0x0005d80000100800 */
[----:B--2---:R-:W-:Y:S05]  /*154a0*/  @P0 BRA `(.L_x_953) ;  /* 0x0000000000440947 */ /* 0x004fea0003800000 */
[----:B------:R-:W2:Y:S02]  /*154b0*/  S2R R3, SR_TID.X ;  /* 0x0000000000037919 */ /* 0x000ea40000002100 */
[----:B--2---:R-:W-:-:S04]  /*154c0*/  LOP3.LUT R3, R3, 0x7f, RZ, 0xc0, !PT ;  /* 0x0000007f03037812 */ /* 0x004fc800078ec0ff */
[----:B------:R-:W-:-:S13]  /*154d0*/  ISETP.NE.AND P0, PT, R3, RZ, PT ;  /* 0x000000ff0300720c */ /* 0x000fda0003f05270 */
[----:B------:R-:W-:Y:S05]  /*154e0*/  @P0 BRA `(.L_x_954) ;  /* 0x0000002800640947 */ /* 0x000fea0003800000 */
[----:B-1----:R-:W1:Y:S01]  /*154f0*/  S2R R5, SR_LANEID ;  /* 0x0000000000057919 */ /* 0x002e620000000000 */
        /* <DEDUP_REMOVED lines=12> */
.L_x_953:
        /* <DEDUP_REMOVED lines=9> */
[----:B------:R-:W2:Y:S01]  /*15650*/  LDC.64 R2, c[0x4][R2] ;  /* 0x0100000002027b82 */ /* 0x000ea20000000a00 */
[----:B-1----:R-:W-:Y:S02]  /*15660*/  IMAD.U32 R5, RZ, RZ, UR7 ;  /* 0x00000007ff057e24 */ /* 0x002fe4000f8e00ff */
        /* <DEDUP_REMOVED lines=8> */
[----:B--2---:R-:W-:Y:S05]  /*156f0*/  CALL.ABS.NOINC R2 ;  /* 0x0000000002007343 */ /* 0x004fea0003c00000 */
.L_x_956:
[----:B------:R-:W-:Y:S05]  /*15700*/  BSYNC B6 ;  /* 0x0000000000067941 */ /* 0x000fea0003800000 */
.L_x_955:
        /* <DEDUP_REMOVED lines=22> */
.L_x_958:
[----:B------:R-:W-:Y:S05]  /*15870*/  BSYNC B6 ;  /* 0x0000000000067941 */ /* 0x000fea0003800000 */
.L_x_957:
        /* <DEDUP_REMOVED lines=20> */
.L_x_960:
[----:B------:R-:W-:Y:S05]  /*159c0*/  BSYNC B6 ;  /* 0x0000000000067941 */ /* 0x000fea0003800000 */
.L_x_959:
        /* <DEDUP_REMOVED lines=19> */
.L_x_962:
[----:B------:R-:W-:Y:S05]  /*15b00*/  BSYNC B6 ;  /* 0x0000000000067941 */ /* 0x000fea0003800000 */
.L_x_961:
[----:B------:R-:W-:Y:S01]  /*15b10*/  ULDC.64 UR4, c[0x0][0x9f8] ;  /* 0x00027e0000047ab9 */ /* 0x000fe20000000a00 */
[----:B------:R-:W-:Y:S01]  /*15b20*/  IMAD.U32 R23, RZ, RZ, UR42 ;  /* 0x0000002aff177e24 */ /* 0x000fe2000f8e00ff */
[----:B------:R-:W-:-:S04]  /*15b30*/  UISETP.NE.U32.AND UP0, UPT, UR4, URZ, UPT ;  /* 0x0000003f0400728c */ /* 0x000fc8000bf05070 */
[----:B------:R-:W-:-:S06]  /*15b40*/  UISETP.NE.AND.EX UP0, UPT, UR5, URZ, UPT, UP0 ;  /* 0x0000003f0500728c */ /* 0x000fcc000bf05300 */
[----:B------:R-:W-:-:S05]  /*15b50*/  PLOP3.LUT P0, PT, PT, PT, UP0, 0x80, 0x0 ;  /* 0x000000000000781c */ /* 0x000fca0003f0f008 */
[----:B------:R-:W-:Y:S02]  /*15b60*/  @UP0 ULDC.64 UR4, c[0x0][0x9f8] ;  /* 0x00027e0000040ab9 */ /* 0x000fe40000000a00 */
[----:B------:R-:W-:-:S06]  /*15b70*/  @UP0 UIMAD.WIDE UR4, UR42, 0x4, UR4 ;  /* 0x000000042a0408a5 */ /* 0x000fcc000f8e0204 */
[----:B------:R-:W-:Y:S02]  /*15b80*/  IMAD.U32 R2, RZ, RZ, UR4 ;  /* 0x00000004ff027e24 */ /* 0x000fe4000f8e00ff */
[----:B------:R-:W-:Y:S01]  /*15b90*/  IMAD.U32 R3, RZ, RZ, UR5 ;  /* 0x00000005ff037e24 */ /* 0x000fe2000f8e00ff */
[----:B------:R-:W2:Y:S01]  /*15ba0*/  S2R R17, SR_TID.X ;  /* 0x0000000000117919 */ /* 0x000ea20000002100 */
[----:B------:R-:W-:-:S03]  /*15bb0*/  ULDC.64 UR4, c[0x0][0xa08] ;  /* 0x0002820000047ab9 */ /* 0x000fc60000000a00 */
[----:B------:R3:W4:Y:S02]  /*15bc0*/  @P0 LDG.E R23, desc[UR52][R2.64] ;  /* 0x0000003402170981 */ /* 0x000724000c1e1900 */
[----:B---3--:R-:W3:Y:S01]  /*15bd0*/  LDC.64 R2, c[0x0][0x418] ;  /* 0x00010600ff027b82 */ /* 0x008ee20000000a00 */
[----:B--2---:R-:W-:-:S04]  /*15be0*/  SHF.R.U32.HI R20, RZ, 0x5, R17 ;  /* 0x00000005ff147819 */ /* 0x004fc80000011611 */
[----:B------:R-:W-:Y:S02]  /*15bf0*/  LOP3.LUT R20, R20, 0x3, RZ, 0xc0, !PT ;  /* 0x0000000314147812 */ /* 0x000fe400078ec0ff */
[----:B---3--:R-:W-:Y:S01]  /*15c00*/  LOP3.LUT P0, RZ, R2, UR4, RZ, 0xfc, !PT ;  /* 0x0000000402ff7c12 */ /* 0x008fe2000f80fcff */
[----:B------:R-:W-:-:S03]  /*15c10*/  UMOV UR4, 0xffffffff ;  /* 0xffffffff00047882 */ /* 0x000fc60000000000 */
[----:B------:R-:W-:Y:S02]  /*15c20*/  LOP3.LUT P0, RZ, R3, UR5, RZ, 0xfc, P0 ;  /* 0x0000000503ff7c12 */ /* 0x000fe4000800fcff */
[----:B----4-:R-:W-:Y:S02]  /*15c30*/  SHF.R.S32.HI R26, RZ, 0x1f, R23 ;  /* 0x0000001fff1a7819 */ /* 0x010fe40000011417 */
[----:B------:R-:W-:Y:S01]  /*15c40*/  SEL R17, R23, RZ, !P0 ;  /* 0x000000ff17117207 */ /* 0x000fe20004000000 */
[----:B------:R-:W-:Y:S08]  /*15c50*/  BRA.DIV UR4, `(.L_x_963) ;  /* 0x0000003a04507947 */ /* 0x000ff0000b800000 */
[----:B------:R2:W3:Y:S02]  /*15c60*/  SHFL.IDX PT, R14, R20, RZ, 0x1f ;  /* 0x00001fff140e7589 */ /* 0x0004e400000e0000 */
.L_x_1034:
[----:B---3--:R-:W-:Y:S02]  /*15c70*/  ISETP.NE.AND P0, PT, R14, RZ, PT ;  /* 0x000000ff0e00720c */ /* 0x008fe40003f05270 */
[----:B------:R-:W-:Y:S02]  /*15c80*/  PLOP3.LUT P1, PT, PT, PT, PT, 0x8, 0x0 ;  /* 0x000000000000781c */ /* 0x000fe40003f2e170 */
[----:B------:R-:W-:-:S11]  /*15c90*/  LOP3.LUT R16, R16, 0xfffffffe, RZ, 0xc0, !PT ;  /* 0xfffffffe10107812 */ /* 0x000fd600078ec0ff */
[----:B------:R-:W-:Y:S01]  /*15ca0*/  @P1 LOP3.LUT R16, R16, 0x1, RZ, 0xfc, !PT ;  /* 0x0000000110101812 */ /* 0x000fe200078efcff */
[----:B------:R-:W-:Y:S06]  /*15cb0*/  @P0 BRA `(.L_x_964) ;  /* 0x0000000400480947 */ /* 0x000fec0003800000 */
[----:B------:R-:W3:Y:S01]  /*15cc0*/  LDL R0, [R1+0x8] ;  /* 0x0000080001007983 */ /* 0x000ee20000100800 */
[----:B------:R-:W-:Y:S01]  /*15cd0*/  UMOV UR4, 0xffffffff ;  /* 0xffffffff00047882 */ /* 0x000fe20000000000 */
[----:B---3--:R-:W-:Y:S02]  /*15ce0*/  VIADD R0, R0, 0xffffffff ;  /* 0xffffffff00007836 */ /* 0x008fe40000000000 */
[----:B------:R-:W-:Y:S05]  /*15cf0*/  BRA.DIV UR4, `(.L_x_965) ;  /* 0x0000003a04487947 */ /* 0x000fea000b800000 */
[----:B------:R-:W-:-:S13]  /*15d00*/  ELECT P6, URZ, PT ;  /* 0x00000000003f782f */ /* 0x000fda00038c0000 */
.L_x_1037:
[----:B------:R-:W-:Y:S05]  /*15d10*/  @!P6 BRA `(.L_x_964) ;  /* 0x000000040030e947 */ /* 0x000fea0003800000 */
[----:B------:R-:W-:-:S04]  /*15d20*/  ISETP.NE.U32.AND P0, PT, R2, RZ, PT ;  /* 0x000000ff0200720c */ /* 0x000fc80003f05070 */
[----:B------:R-:W-:-:S13]  /*15d30*/  ISETP.NE.AND.EX P0, PT, R3, RZ, PT, P0 ;  /* 0x000000ff0300720c */ /* 0x000fda0003f05300 */
[----:B------:R-:W-:Y:S05]  /*15d40*/  @!P0 BRA `(.L_x_966) ;  /* 0x0000000000448947 */ /* 0x000fea0003800000 */
[----:B------:R-:W3:Y:S01]  /*15d50*/  LDC R7, c[0x0][0x43c] ;  /* 0x00010f00ff077b82 */ /* 0x000ee20000000800 */
[----:B------:R-:W-:Y:S01]  /*15d60*/  ULDC.64 UR4, c[0x0][0x428] ;  /* 0x00010a0000047ab9 */ /* 0x000fe20000000a00 */
[----:B---3--:R-:W-:-:S13]  /*15d70*/  ISETP.NE.AND P0, PT, R7, 0x1, PT ;  /* 0x000000010700780c */ /* 0x008fda0003f05270 */
[----:B-1----:R-:W1:Y:S02]  /*15d80*/  @P0 LDC.64 R4, c[0x0][0x440] ;  /* 0x00011000ff040b82 */ /* 0x002e640000000a00 */
[----:B-1----:R-:W-:-:S04]  /*15d90*/  @P0 IMAD.HI.U32 R6, R0, R4, RZ ;  /* 0x0000000400060227 */ /* 0x002fc800078e00ff */
        /* <DEDUP_REMOVED lines=12> */
.L_x_966:
[----:B---3--:R-:W3:Y:S01]  /*15e60*/  S2R R2, SR_TID.X ;  /* 0x0000000000027919 */ /* 0x008ee20000002100 */
[----:B------:R-:W-:Y:S02]  /*15e70*/  SHF.L.U32 R3, R22, 0x1f, RZ ;  /* 0x0000001f16037819 */ /* 0x000fe400000006ff */
[----:B---3--:R-:W-:Y:S01]  /*15e80*/  LOP3.LUT R4, R2, 0x7f, RZ, 0xc0, !PT ;  /* 0x0000007f02047812 */ /* 0x008fe200078ec0ff */
[----:B------:R-:W-:-:S03]  /*15e90*/  IMAD R2, R19, 0x8, R18 ;  /* 0x0000000813027824 */ /* 0x000fc600078e0212 */
[----:B------:R-:W-:Y:S01]  /*15ea0*/  ISETP.NE.AND P1, PT, R4, RZ, PT ;  /* 0x000000ff0400720c */ /* 0x000fe20003f25270 */
[----:B------:R-:W3:Y:S02]  /*15eb0*/  SYNCS.PHASECHK.TRANS64.TRYWAIT P0, [R2+URZ+0x13280], R3 ;  /* 0x01328003020075a7 */ /* 0x000ee4000800017f */
[----:B---3--:R-:W-:Y:S10]  /*15ec0*/  @!P0 BRA `(.L_x_967) ;  /* 0x0000003400f48947 */ /* 0x008ff40003800000 */
.L_x_1038:
[----:B------:R-:W-:Y:S05]  /*15ed0*/  @P1 BRA `(.L_x_968) ;  /* 0x00000000001c1947 */ /* 0x000fea0003800000 */
[----:B------:R-:W4:Y:S01]  /*15ee0*/  S2R R4, SR_TID.X ;  /* 0x0000000000047919 */ /* 0x000f220000002100 */
[----:B-1----:R-:W-:-:S04]  /*15ef0*/  IMAD.MOV.U32 R5, RZ, RZ, 0x2800 ;  /* 0x00002800ff057424 */ /* 0x002fc800078e00ff */
[----:B------:R1:W-:Y:S01]  /*15f00*/  SYNCS.ARRIVE.TRANS64 RZ, [R2+URZ+0x13270], R5 ;  /* 0x0132700502ff79a7 */ /* 0x0003e2000800003f */
[----:B----4-:R-:W-:-:S04]  /*15f10*/  LOP3.LUT R4, R4, 0x1f, RZ, 0xc0, !PT ;  /* 0x0000001f04047812 */ /* 0x010fc800078ec0ff */
[----:B------:R-:W-:-:S13]  /*15f20*/  ISETP.NE.AND P0, PT, R4, RZ, PT ;  /* 0x000000ff0400720c */ /* 0x000fda0003f05270 */
[----:B-1----:R-:W-:Y:S05]  /*15f30*/  @!P0 BRA `(.L_x_968) ;  /* 0x0000000000048947 */ /* 0x002fea0003800000 */
[----:B------:R-:W-:Y:S01]  /*15f40*/  BPT.TRAP 0x1 ;  /* 0x000000040000795c */ /* 0x000fe20000300000 */
.L_x_968:
[----:B------:R-:W-:Y:S01]  /*15f50*/  IMAD R4, R19, 0x2800, R18 ;  /* 0x0000280013047824 */ /* 0x000fe200078e0212 */
[----:B------:R-:W-:Y:S01]  /*15f60*/  R2UR UR33, R2 ;  /* 0x00000000022172ca */ /* 0x000fe200000e0000 */
[----:B------:R-:W-:Y:S01]  /*15f70*/  IMAD R0, R0, 0xa0, R27 ;  /* 0x000000a000007824 */ /* 0x000fe200078e021b */
[----:B-----5:R-:W-:Y:S01]  /*15f80*/  R2UR UR37, R17 ;  /* 0x00000000112572ca */ /* 0x020fe200000e0000 */
[----:B------:R-:W-:Y:S01]  /*15f90*/  UIADD3 UR4, UP0, UR44, 0x470, URZ ;  /* 0x000004702c047890 */ /* 0x000fe2000ff1e03f */
[----:B------:R-:W-:Y:S01]  /*15fa0*/  R2UR UR32, R4 ;  /* 0x00000000042072ca */ /* 0x000fe200000e0000 */
[----:B------:R-:W-:Y:S01]  /*15fb0*/  UMOV UR6, 0x0 ;  /* 0x0000000000067882 */ /* 0x000fe20000000000 */
[----:B------:R-:W-:Y:S01]  /*15fc0*/  R2UR UR35, R0 ;  /* 0x00000000002372ca */ /* 0x000fe200000e0000 */
[----:B------:R-:W-:Y:S01]  /*15fd0*/  UIADD3.X UR5, URZ, UR45, URZ, UP0, !UPT ;  /* 0x0000002d3f057290 */ /* 0x000fe200087fe43f */
[----:B------:R-:W-:Y:S01]  /*15fe0*/  UMOV UR7, 0x14f00000 ;  /* 0x14f0000000077882 */ /* 0x000fe20000000000 */
[----:B------:R-:W-:-:S04]  /*15ff0*/  UMOV UR34, URZ ;  /* 0x0000003f00227c82 */ /* 0x000fc80008000000 */
[----:B------:R-:W-:-:S04]  /*16000*/  UIADD3 UR33, UR33, 0x13270, URZ ;  /* 0x0001327021217890 */ /* 0x000fc8000fffe03f */
[----:B------:R-:W-:-:S09]  /*16010*/  UIADD3 UR32, UR32, 0x6000, URZ ;  /* 0x0000600020207890 */ /* 0x000fd2000fffe03f */
[----:B------:R4:W-:Y:S01]  /*16020*/  UTMALDG.4D [UR32], [UR4], desc[UR6] ;  /* 0x00000620040075b4 */ /* 0x0009e20008019000 */
[----:B------:R-:W0:Y:S02]  /*16030*/  SYNCS.PHASECHK.TRANS64.TRYWAIT P0, [R2+URZ+0x13240], R3 ;  /* 0x01324003020075a7 */ /* 0x000e24000800017f */
[----:B0---4-:R-:W-:Y:S05]  /*16040*/  @!P0 BRA `(.L_x_969) ;  /* 0x0000003400a88947 */ /* 0x011fea0003800000 */
.L_x_1039:
[----:B------:R-:W-:Y:S05]  /*16050*/  @P1 BRA `(.L_x_970) ;  /* 0x00000000001c1947 */ /* 0x000fea0003800000 */
[----:B-1----:R-:W1:Y:S01]  /*16060*/  S2R R5, SR_TID.X ;  /* 0x0000000000057919 */ /* 0x002e620000002100 */
[----:B0--3--:R-:W-:-:S04]  /*16070*/  IMAD.MOV.U32 R3, RZ, RZ, 0x2800 ;  /* 0x00002800ff037424 */ /* 0x009fc800078e00ff */
[----:B------:R4:W-:Y:S01]  /*16080*/  SYNCS.ARRIVE.TRANS64 RZ, [R2+URZ+0x13230], R3 ;  /* 0x0132300302ff79a7 */ /* 0x0009e2000800003f */
[----:B-1----:R-:W-:-:S04]  /*16090*/  LOP3.LUT R5, R5, 0x1f, RZ, 0xc0, !PT ;  /* 0x0000001f05057812 */ /* 0x002fc800078ec0ff */
[----:B------:R-:W-:-:S13]  /*160a0*/  ISETP.NE.AND P0, PT, R5, RZ, PT ;  /* 0x000000ff0500720c */ /* 0x000fda0003f05270 */
[----:B----4-:R-:W-:Y:S05]  /*160b0*/  @!P0 BRA `(.L_x_970) ;  /* 0x0000000000048947 */ /* 0x010fea0003800000 */
[----:B------:R-:W-:Y:S01]  /*160c0*/  BPT.TRAP 0x1 ;  /* 0x000000040000795c */ /* 0x000fe20000300000 */
.L_x_970:
        /* <DEDUP_REMOVED lines=17> */
.L_x_964:
        /* <DEDUP_REMOVED lines=13> */
[----:B------:R-:W-:Y:S02]  /*162b0*/  USHF.R.S32.HI UR43, URZ, 0x1f, UR42 ;  /* 0x0000001f3f2b7899 */ /* 0x000fe4000801142a */
[----:B------:R-:W-:Y:S02]  /*162c0*/  UIADD3 UR37, UR49, UR4, URZ ;  /* 0x0000000431257290 */ /* 0x000fe4000fffe03f */
[----:B------:R-:W-:Y:S02]  /*162d0*/  USEL UR46, UR42, URZ, !UP0 ;  /* 0x0000003f2a2e7287 */ /* 0x000fe4000c000000 */
[----:B------:R-:W-:Y:S01]  /*162e0*/  USEL UR43, UR43, URZ, !UP0 ;  /* 0x0000003f2b2b7287 */ /* 0x000fe2000c000000 */
[----:B------:R-:W-:Y:S11]  /*162f0*/  @!P0 BRA `(.L_x_972) ;  /* 0x0000000000408947 */ /* 0x000ff60003800000 */
[----:B0--3--:R-:W-:Y:S01]  /*16300*/  MOV R2, 0x0 ;  /* 0x0000000000027802 */ /* 0x009fe20000000f00 */
[----:B------:R-:W-:Y:S01]  /*16310*/  ULDC.64 UR6, c[0x4][0x98] ;  /* 0x0100260000067ab9 */ /* 0x000fe20000000a00 */
[----:B------:R-:W-:Y:S01]  /*16320*/  ULDC.64 UR8, c[0x4][0xa0] ;  /* 0x0100280000087ab9 */ /* 0x000fe20000000a00 */
[----:B------:R-:W-:Y:S01]  /*16330*/  ULDC.64 UR4, c[0x4][0x28] ;  /* 0x01000a0000047ab9 */ /* 0x000fe20000000a00 */
[----:B------:R-:W-:Y:S02]  /*16340*/  IMAD.U32 R4, RZ, RZ, UR6 ;  /* 0x00000006ff047e24 */ /* 0x000fe4000f8e00ff */
[----:B------:R-:W0:Y:S01]  /*16350*/  LDC.64 R2, c[0x4][R2] ;  /* 0x0100000002027b82 */ /* 0x000e220000000a00 */
[----:B-1----:R-:W-:Y:S02]  /*16360*/  IMAD.U32 R5, RZ, RZ, UR7 ;  /* 0x00000007ff057e24 */ /* 0x002fe4000f8e00ff */
[----:B------:R-:W-:Y:S02]  /*16370*/  IMAD.U32 R6, RZ, RZ, UR8 ;  /* 0x00000008ff067e24 */ /* 0x000fe4000f8e00ff */
[----:B------:R-:W-:-:S02]  /*16380*/  IMAD.U32 R7, RZ, RZ, UR9 ;  /* 0x00000009ff077e24 */ /* 0x000fc4000f8e00ff */
[----:B------:R-:W-:Y:S02]  /*16390*/  IMAD.U32 R10, RZ, RZ, UR4 ;  /* 0x00000004ff0a7e24 */ /* 0x000fe4000f8e00ff */
[----:B------:R-:W-:Y:S02]  /*163a0*/  IMAD.U32 R11, RZ, RZ, UR5 ;  /* 0x00000005ff0b7e24 */ /* 0x000fe4000f8e00ff */
[----:B------:R-:W-:Y:S02]  /*163b0*/  IMAD.MOV.U32 R8, RZ, RZ, 0x70 ;  /* 0x00000070ff087424 */ /* 0x000fe400078e00ff */
[----:B------:R-:W-:Y:S02]  /*163c0*/  IMAD.MOV.U32 R12, RZ, RZ, 0x1 ;  /* 0x00000001ff0c7424 */ /* 0x000fe400078e00ff */
[----:B------:R-:W-:-:S07]  /*163d0*/  IMAD.MOV.U32 R13, RZ, RZ, RZ ;  /* 0x000000ffff0d7224 */ /* 0x000fce00078e00ff */
[----:B--2---:R-:W-:-:S07]  /*163e0*/  LEPC R20, `(.L_x_972) ;  /* 0x000000001014794e */ /* 0x004fce0000000000 */
[----:B0-----:R-:W-:Y:S05]  /*163f0*/  CALL.ABS.NOINC R2 ;  /* 0x0000000002007343 */ /* 0x001fea0003c00000 */
.L_x_972:
[----:B------:R-:W-:Y:S05]  /*16400*/  BSYNC B6 ;  /* 0x0000000000067941 */ /* 0x000fea0003800000 */
.L_x_971:
[----:B0-----:R-:W4:Y:S01]  /*16410*/  LDL R10, [R1] ;  /* 0x00000000010a7983 */ /* 0x001f220000100800 */
[----:B------:R-:W0:Y:S01]  /*16420*/  LDC R9, c[0x0][0x448] ;  /* 0x00011200ff097b82 */ /* 0x000e220000000800 */
[----:B------:R-:W-:Y:S01]  /*16430*/  ULDC.64 UR6, c[0x0][0x2d8] ;  /* 0x0000b60000067ab9 */ /* 0x000fe20000000a00 */
[----:B------:R-:W-:Y:S01]  /*16440*/  UMOV UR4, UR48 ;  /* 0x0000003000047c82 */ /* 0x000fe20008000000 */
[----:B--2---:R-:W2:Y:S01]  /*16450*/  S2R R20, SR_TID.X ;  /* 0x0000000000147919 */ /* 0x004ea20000002100 */
[----:B------:R-:W-:Y:S01]  /*16460*/  UMOV UR5, UR37 ;  /* 0x0000002500057c82 */ /* 0x000fe20008000000 */
[----:B------:R-:W-:Y:S01]  /*16470*/  ULDC.64 UR8, c[0x0][0x2e0] ;  /* 0x0000b80000087ab9 */ /* 0x000fe20000000a00 */
[----:B------:R-:W-:Y:S02]  /*16480*/  UIMAD.WIDE.U32 UR4, UR36, UR6, UR4 ;  /* 0x00000006240472a5 */ /* 0x000fe4000f8e0004 */
[----:B------:R-:W-:Y:S02]  /*16490*/  UIMAD UR6, UR43, UR8, URZ ;  /* 0x000000082b0672a4 */ /* 0x000fe4000f8e023f */
[----:B------:R-:W-:-:S02]  /*164a0*/  UIMAD UR5, UR36, UR7, UR5 ;  /* 0x00000007240572a4 */ /* 0x000fc4000f8e0205 */
[----:B------:R-:W-:Y:S01]  /*164b0*/  UIMAD UR6, UR46, UR9, UR6 ;  /* 0x000000092e0672a4 */ /* 0x000fe2000f8e0206 */
[----:B0-----:R-:W-:Y:S02]  /*164c0*/  ISETP.NE.AND P1, PT, R9, 0x1, PT ;  /* 0x000000010900780c */ /* 0x001fe40003f25270 */
[C---:B--2---:R-:W-:Y:S01]  /*164d0*/  LOP3.LUT R21, R20.reuse, 0x7f, RZ, 0xc0, !PT ;  /* 0x0000007f14157812 */ /* 0x044fe200078ec0ff */
[----:B------:R-:W-:-:S10]  /*164e0*/  IMAD.SHL.U32 R20, R20, 0x20, RZ ;  /* 0x0000002014147824 */ /* 0x000fd400078e00ff */
[----:B---3--:R-:W0:Y:S01]  /*164f0*/  @P1 LDC R3, c[0x0][0x44c] ;  /* 0x00011300ff031b82 */ /* 0x008e220000000800 */
[----:B------:R-:W-:-:S04]  /*16500*/  SHF.R.U32.HI R21, RZ, 0x2, R21 ;  /* 0x00000002ff157819 */ /* 0x000fc80000011615 */
[----:B------:R-:W-:-:S03]  /*16510*/  LOP3.LUT R20, R21, 0x60, R20, 0xf8, !PT ;  /* 0x0000006015147812 */ /* 0x000fc600078ef814 */
[----:B-1----:R-:W1:Y:S01]  /*16520*/  @P1 LDC R5, c[0x0][0x450] ;  /* 0x00011400ff051b82 */ /* 0x002e620000000800 */
[----:B------:R-:W-:-:S03]  /*16530*/  UIMAD.WIDE.U32 UR4, UR46, UR8, UR4 ;  /* 0x000000082e0472a5 */ /* 0x000fc6000f8e0004 */
[----:B------:R-:W-:Y:S01]  /*16540*/  ULDC.64 UR8, c[0x0][0x280] ;  /* 0x0000a00000087ab9 */ /* 0x000fe20000000a00 */
[----:B------:R-:W-:Y:S02]  /*16550*/  UIADD3 UR6, UR5, UR6, URZ ;  /* 0x0000000605067290 */ /* 0x000fe4000fffe03f */
[----:B------:R-:W-:-:S04]  /*16560*/  IMAD.U32 R4, RZ, RZ, UR4 ;  /* 0x00000004ff047e24 */ /* 0x000fc8000f8e00ff */
[----:B------:R-:W-:Y:S02]  /*16570*/  IMAD.MOV.U32 R2, RZ, RZ, R4 ;  /* 0x000000ffff027224 */ /* 0x000fe400078e0004 */
[----:B----4-:R-:W-:Y:S02]  /*16580*/  IMAD.IADD R6, R20, 0x1, R10 ;  /* 0x0000000114067824 */ /* 0x010fe400078e020a */
[----:B------:R2:W5:Y:S02]  /*16590*/  LDL R20, [R1+0xc] ;  /* 0x00000c0001147983 */ /* 0x0005640000100800 */
[----:B0-----:R-:W-:-:S04]  /*165a0*/  @P1 IMAD.HI.U32 R0, R6, R3, RZ ;  /* 0x0000000306001227 */ /* 0x001fc800078e00ff */
[----:B------:R-:W-:Y:S01]  /*165b0*/  IMAD.MOV.U32 R7, RZ, RZ, R6 ;  /* 0x000000ffff077224 */ /* 0x000fe200078e0006 */
[----:B-1----:R-:W-:Y:S01]  /*165c0*/  @P1 SHF.R.U32.HI R7, RZ, R5, R0 ;  /* 0x00000005ff071219 */ /* 0x002fe20000011600 */
[----:B------:R-:W-:Y:S01]  /*165d0*/  IMAD.U32 R5, RZ, RZ, UR5 ;  /* 0x00000005ff057e24 */ /* 0x000fe2000f8e00ff */
[----:B------:R-:W-:Y:S01]  /*165e0*/  ULDC.64 UR4, c[0x0][0x2d0] ;  /* 0x0000b40000047ab9 */ /* 0x000fe20000000a00 */
[----:B------:R-:W-:Y:S01]  /*165f0*/  IMAD.U32 R3, RZ, RZ, UR6 ;  /* 0x00000006ff037e24 */ /* 0x000fe2000f8e00ff */
[----:B------:R-:W-:Y:S01]  /*16600*/  SHF.R.S32.HI R0, RZ, 0x1f, R7 ;  /* 0x0000001fff007819 */ /* 0x000fe20000011407 */
[----:B------:R-:W-:Y:S01]  /*16610*/  ULDC.64 UR6, c[0x0][0x2c8] ;  /* 0x0000b20000067ab9 */ /* 0x000fe20000000a00 */
[----:B------:R-:W-:-:S04]  /*16620*/  IMAD.WIDE.U32 R4, R7, UR4, R2 ;  /* 0x0000000407047c25 */ /* 0x000fc8000f8e0002 */
[----:B------:R-:W-:-:S04]  /*16630*/  IMAD R0, R0, UR4, RZ ;  /* 0x0000000400007c24 */ /* 0x000fc8000f8e02ff */
[----:B------:R-:W-:Y:S02]  /*16640*/  IMAD R8, R7, UR5, R0 ;  /* 0x0000000507087c24 */ /* 0x000fe4000f8e0200 */
[----:B------:R-:W-:Y:S02]  /*16650*/  IMAD.MOV R0, RZ, RZ, -R7 ;  /* 0x000000ffff007224 */ /* 0x000fe400078e0a07 */
[----:B------:R-:W-:Y:S02]  /*16660*/  IMAD.IADD R5, R5, 0x1, R8 ;  /* 0x0000000105057824 */ /* 0x000fe400078e0208 */
[----:B------:R-:W-:Y:S01]  /*16670*/  IMAD R0, R9, R0, R6 ;  /* 0x0000000009007224 */ /* 0x000fe200078e0206 */
[----:B------:R-:W0:Y:S03]  /*16680*/  @P1 LDC R8, c[0x0][0x44c] ;  /* 0x00011300ff081b82 */ /* 0x000e260000000800 */
[----:B------:R-:W-:Y:S01]  /*16690*/  IMAD.WIDE.U32 R4, R0, UR6, R4 ;  /* 0x0000000600047c25 */ /* 0x000fe2000f8e0004 */
[----:B------:R-:W-:-:S05]  /*166a0*/  SHF.R.S32.HI R7, RZ, 0x1f, R0 ;  /* 0x0000001fff077819 */ /* 0x000fca0000011400 */
[----:B------:R-:W-:-:S04]  /*166b0*/  IMAD R7, R7, UR6, RZ ;  /* 0x0000000607077c24 */ /* 0x000fc8000f8e02ff */
[----:B------:R-:W-:Y:S01]  /*166c0*/  IMAD R7, R0, UR7, R7 ;  /* 0x0000000700077c24 */ /* 0x000fe2000f8e0207 */
[----:B------:R-:W-:-:S04]  /*166d0*/  IADD3 R0, P0, R4, UR8, RZ ;  /* 0x0000000804007c10 */ /* 0x000fc8000ff1e0ff */
[----:B------:R-:W-:Y:S01]  /*166e0*/  IADD3.X R4, R5, UR9, R7, P0, !PT ;  /* 0x0000000905047c10 */ /* 0x000fe200087fe407 */
[----:B------:R-:W-:Y:S01]  /*166f0*/  VIADD R7, R6, 0x80 ;  /* 0x0000008006077836 */ /* 0x000fe20000000000 */
[----:B------:R-:W1:Y:S03]  /*16700*/  @P1 LDC R5, c[0x0][0x450] ;  /* 0x00011400ff051b82 */ /* 0x000e660000000800 */
[----:B------:R-:W-:Y:S02]  /*16710*/  IMAD.MOV.U32 R6, RZ, RZ, R7 ;  /* 0x000000ffff067224 */ /* 0x000fe400078e0007 */
[----:B0-----:R-:W-:-:S05]  /*16720*/  @P1 IMAD.HI.U32 R8, R7, R8, RZ ;  /* 0x0000000807081227 */ /* 0x001fca00078e00ff */
[----:B-1----:R-:W-:Y:S02]  /*16730*/  @P1 SHF.R.U32.HI R6, RZ, R5, R8 ;  /* 0x00000005ff061219 */ /* 0x002fe40000011608 */
[----:B------:R-:W0:Y:S03]  /*16740*/  S2R R8, SR_TID.X ;  /* 0x0000000000087919 */ /* 0x000e260000002100 */
[----:B------:R-:W-:Y:S02]  /*16750*/  IMAD.MOV R5, RZ, RZ, -R6 ;  /* 0x000000ffff057224 */ /* 0x000fe400078e0a06 */
[----:B------:R-:W-:-:S04]  /*16760*/  IMAD.WIDE.U32 R2, R6, UR4, R2 ;  /* 0x0000000406027c25 */ /* 0x000fc8000f8e0002 */
[----:B------:R-:W-:Y:S01]  /*16770*/  IMAD R5, R9, R5, R7 ;  /* 0x0000000509057224 */ /* 0x000fe200078e0207 */
[----:B------:R-:W-:-:S05]  /*16780*/  SHF.R.S32.HI R7, RZ, 0x1f, R6 ;  /* 0x0000001fff077819 */ /* 0x000fca0000011406 */
[----:B------:R-:W-:Y:S01]  /*16790*/  IMAD R7, R7, UR4, RZ ;  /* 0x0000000407077c24 */ /* 0x000fe2000f8e02ff */
[----:B------:R-:W-:-:S03]  /*167a0*/  ULDC UR4, c[0x0][0x2b8] ;  /* 0x0000ae0000047ab9 */ /* 0x000fc60000000800 */
[----:B------:R-:W-:Y:S01]  /*167b0*/  IMAD R7, R6, UR5, R7 ;  /* 0x0000000506077c24 */ /* 0x000fe2000f8e0207 */
[----:B------:R-:W-:-:S03]  /*167c0*/  SHF.R.S32.HI R6, RZ, 0x1f, R5 ;  /* 0x0000001fff067819 */ /* 0x000fc60000011405 */
[----:B------:R-:W-:Y:S02]  /*167d0*/  IMAD.IADD R3, R3, 0x1, R7 ;  /* 0x0000000103037824 */ /* 0x000fe400078e0207 */
[----:B------:R-:W-:Y:S02]  /*167e0*/  IMAD R6, R6, UR6, RZ ;  /* 0x0000000606067c24 */ /* 0x000fe4000f8e02ff */
[----:B------:R-:W-:-:S04]  /*167f0*/  IMAD.WIDE.U32 R2, R5, UR6, R2 ;  /* 0x0000000605027c25 */ /* 0x000fc8000f8e0002 */
[----:B------:R-:W-:Y:S01]  /*16800*/  IMAD R6, R5, UR7, R6 ;  /* 0x0000000705067c24 */ /* 0x000fe2000f8e0206 */
[----:B------:R-:W-:Y:S01]  /*16810*/  IADD3 R5, P0, R2, UR8, RZ ;  /* 0x0000000802057c10 */ /* 0x000fe2000ff1e0ff */
[----:B0-----:R-:W-:-:S03]  /*16820*/  IMAD.SHL.U32 R21, R8, 0x10, RZ ;  /* 0x0000001008157824 */ /* 0x001fc600078e00ff */
[----:B------:R-:W-:Y:S02]  /*16830*/  IADD3.X R6, R3, UR9, R6, P0, !PT ;  /* 0x0000000903067c10 */ /* 0x000fe400087fe406 */
[----:B------:R-:W-:-:S04]  /*16840*/  LOP3.LUT R21, R21, 0x30, RZ, 0xc0, !PT ;  /* 0x0000003015157812 */ /* 0x000fc800078ec0ff */
[----:B------:R-:W-:Y:S01]  /*16850*/  ISETP.GE.AND P0, PT, R21, UR4, PT ;  /* 0x0000000415007c0c */ /* 0x000fe2000bf06270 */
[----:B------:R-:W-:-:S03]  /*16860*/  UMOV UR4, 0xffffffff ;  /* 0xffffffff00047882 */ /* 0x000fc60000000000 */
[----:B--2---:R-:W-:Y:S09]  /*16870*/  BRA.DIV UR4, `(.L_x_973) ;  /* 0x0000002e04b07947 */ /* 0x004ff2000b800000 */
[----:B------:R-:W0:Y:S02]  /*16880*/  S2R R2, SR_TID.X ;  /* 0x0000000000027919 */ /* 0x000e240000002100 */
[----:B0-----:R-:W-:Y:S02]  /*16890*/  LOP3.LUT R3, R2, 0x7f, RZ, 0xc0, !PT ;  /* 0x0000007f02037812 */ /* 0x001fe400078ec0ff */
[----:B------:R-:W2:Y:S04]  /*168a0*/  LDL.LU R2, [R1+0x4] ;  /* 0x0000040001027983 */ /* 0x000ea80000300800 */
[----:B------:R-:W3:Y:S01]  /*168b0*/  LDL.LU R11, [R1] ;  /* 0x00000000010b7983 */ /* 0x000ee20000300800 */
[----:B------:R-:W-:-:S03]  /*168c0*/  SHF.R.U32.HI R10, RZ, 0x2, R3 ;  /* 0x00000002ff0a7819 */ /* 0x000fc60000011603 */
[----:B------:R-:W0:Y:S04]  /*168d0*/  SHFL.IDX PT, R3, R0, RZ, 0x1c1f ;  /* 0x001c1fff00037589 */ /* 0x000e2800000e0000 */
[----:B------:R-:W-:Y:S01]  /*168e0*/  SHFL.IDX PT, R14, R0, 0x1, 0x1c1f ;  /* 0x003c1f00000e7f89 */ /* 0x000fe200000e0000 */
[----:B--2---:R-:W-:-:S03]  /*168f0*/  IMAD R7, R2, R9, RZ ;  /* 0x0000000902077224 */ /* 0x004fc600078e02ff */
[----:B------:R-:W1:Y:S01]  /*16900*/  SHFL.IDX PT, R2, R4, RZ, 0x1c1f ;  /* 0x001c1fff04027589 */ /* 0x000e6200000e0000 */
[----:B---3--:R-:W-:-:S04]  /*16910*/  IMAD.IADD R8, R10, 0x1, R11 ;  /* 0x000000010a087824 */ /* 0x008fc800078e020b */
[C---:B------:R-:W-:Y:S01]  /*16920*/  VIADD R10, R8.reuse, 0x20 ;  /* 0x00000020080a7836 */ /* 0x040fe20000000000 */
[----:B------:R-:W-:-:S13]  /*16930*/  ISETP.GE.AND P1, PT, R8, R7, PT ;  /* 0x000000070800720c */ /* 0x000fda0003f26270 */
[----:B0-----:R-:W-:-:S05]  /*16940*/  @!P1 IADD3 R9, P2, R21, R3, RZ ;  /* 0x0000000315099210 */ /* 0x001fca0007f5e0ff */
[----:B-1----:R-:W-:Y:S02]  /*16950*/  @!P1 IMAD.X R3, RZ, RZ, R2, P2 ;  /* 0x000000ffff039224 */ /* 0x002fe400010e0602 */
[----:B------:R-:W-:-:S05]  /*16960*/  @!P1 IMAD.MOV.U32 R2, RZ, RZ, R9 ;  /* 0x000000ffff029224 */ /* 0x000fca00078e0009 */
[----:B-----5:R0:W-:Y:S01]  /*16970*/  @!P1 LDGSTS.E.BYPASS.LTC128B.128 [R20+0xb000], desc[UR52][R2.64], !P0 ;  /* 0x0b00000002149fae */ /* 0x0201e2000c101d74 */
[----:B------:R-:W-:Y:S01]  /*16980*/  ISETP.GE.AND P1, PT, R10, R7, PT ;  /* 0x000000070a00720c */ /* 0x000fe20003f26270 */
[----:B------:R-:W-:Y:S02]  /*16990*/  VIADD R10, R8, 0x40 ;  /* 0x00000040080a7836 */ /* 0x000fe40000000000 */
[----:B0-----:R-:W0:Y:S10]  /*169a0*/  SHFL.IDX PT, R2, R4, 0x1, 0x1c1f ;  /* 0x003c1f0004027f89 */ /* 0x001e3400000e0000 */
[----:B------:R-:W-:-:S02]  /*169b0*/  @!P1 IADD3 R9, P2, R21, R14, RZ ;  /* 0x0000000e15099210 */ /* 0x000fc40007f5e0ff */
[----:B------:R-:W1:Y:S03]  /*169c0*/  SHFL.IDX PT, R14, R0, 0x2, 0x1c1f ;  /* 0x005c1f00000e7f89 */ /* 0x000e6600000e0000 */
[----:B0-----:R-:W-:Y:S02]  /*169d0*/  @!P1 IMAD.X R3, RZ, RZ, R2, P2 ;  /* 0x000000ffff039224 */ /* 0x001fe400010e0602 */
[----:B------:R-:W-:-:S05]  /*169e0*/  @!P1 IMAD.MOV.U32 R2, RZ, RZ, R9 ;  /* 0x000000ffff029224 */ /* 0x000fca00078e0009 */
[----:B------:R0:W-:Y:S01]  /*169f0*/  @!P1 LDGSTS.E.BYPASS.LTC128B.128 [R20+0xb800], desc[UR52][R2.64], !P0 ;  /* 0x0b80000002149fae */ /* 0x0001e2000c101d74 */
[-C--:B------:R-:W-:Y:S01]  /*16a00*/  ISETP.GE.AND P1, PT, R10, R7.reuse, PT ;  /* 0x000000070a00720c */ /* 0x080fe20003f26270 */
[----:B------:R-:W-:Y:S02]  /*16a10*/  VIADD R10, R8, 0x80 ;  /* 0x00000080080a7836 */ /* 0x000fe40000000000 */
[----:B0-----:R-:W0:Y:S10]  /*16a20*/  SHFL.IDX PT, R2, R4, 0x2, 0x1c1f ;  /* 0x005c1f0004027f89 */ /* 0x001e3400000e0000 */
[----:B-1----:R-:W-:Y:S01]  /*16a30*/  @!P1 IADD3 R9, P2, R21, R14, RZ ;  /* 0x0000000e15099210 */ /* 0x002fe20007f5e0ff */
[----:B------:R-:W-:Y:S04]  /*16a40*/  SHFL.IDX PT, R4, R4, 0x3, 0x1c1f ;  /* 0x007c1f0004047f89 */ /* 0x000fe800000e0000 */
[----:B------:R-:W-:Y:S01]  /*16a50*/  SHFL.IDX PT, R14, R5, 0x1, 0x1c1f ;  /* 0x003c1f00050e7f89 */ /* 0x000fe200000e0000 */
[----:B0-----:R-:W-:Y:S01]  /*16a60*/  @!P1 IMAD.X R3, RZ, RZ, R2, P2 ;  /* 0x000000ffff039224 */ /* 0x001fe200010e0602 */
[----:B------:R-:W-:Y:S01]  /*16a70*/  ISETP.GE.AND P2, PT, R10, R7, PT ;  /* 0x000000070a00720c */ /* 0x000fe20003f46270 */
[----:B------:R-:W-:-:S02]  /*16a80*/  @!P1 IMAD.MOV.U32 R2, RZ, RZ, R9 ;  /* 0x000000ffff029224 */ /* 0x000fc400078e0009 */
[----:B------:R-:W-:Y:S01]  /*16a90*/  VIADD R10, R8, 0x60 ;  /* 0x00000060080a7836 */ /* 0x000fe20000000000 */
[----:B------:R-:W-:Y:S04]  /*16aa0*/  SHFL.IDX PT, R9, R5, RZ, 0x1c1f ;  /* 0x001c1fff05097589 */ /* 0x000fe800000e0000 */
[----:B------:R0:W-:Y:S01]  /*16ab0*/  @!P1 LDGSTS.E.BYPASS.LTC128B.128 [R20+0xc000], desc[UR52][R2.64], !P0 ;  /* 0x0c00000002149fae */ /* 0x0001e2000c101d74 */
[----:B------:R-:W-:-:S03]  /*16ac0*/  ISETP.GE.AND P1, PT, R10, R7, PT ;  /* 0x000000070a00720c */ /* 0x000fc60003f26270 */
[----:B0-----:R-:W0:Y:S04]  /*16ad0*/  SHFL.IDX PT, R2, R0, 0x3, 0x1c1f ;  /* 0x007c1f0000027f89 */ /* 0x001e2800000e0000 */
[----:B------:R-:W1:Y:S04]  /*16ae0*/  SHFL.IDX PT, R0, R6, RZ, 0x1c1f ;  /* 0x001c1fff06007589 */ /* 0x000e6800000e0000 */
[----:B------:R-:W2:Y:S02]  /*16af0*/  SHFL.IDX PT, R6, R6, 0x1, 0x1c1f ;  /* 0x003c1f0006067f89 */ /* 0x000ea400000e0000 */
[----:B0-----:R-:W-:-:S05]  /*16b00*/  @!P1 IADD3 R2, P3, R21, R2, RZ ;  /* 0x0000000215029210 */ /* 0x001fca0007f7e0ff */
[----:B------:R-:W-:-:S05]  /*16b10*/  @!P1 IMAD.X R3, RZ, RZ, R4, P3 ;  /* 0x000000ffff039224 */ /* 0x000fca00018e0604 */
[----:B------:R0:W-:Y:S02]  /*16b20*/  @!P1 LDGSTS.E.BYPASS.LTC128B.128 [R20+0xc800], desc[UR52][R2.64], !P0 ;  /* 0x0c80000002149fae */ /* 0x0001e4000c101d74 */
[----:B0-----:R-:W-:-:S05]  /*16b30*/  @!P2 IADD3 R2, P1, R21, R9, RZ ;  /* 0x000000091502a210 */ /* 0x001fca0007f3e0ff */
[----:B-1----:R-:W-:-:S05]  /*16b40*/  @!P2 IMAD.X R3, RZ, RZ, R0, P1 ;  /* 0x000000ffff03a224 */ /* 0x002fca00008e0600 */
[----:B--2---:R0:W-:Y:S03]  /*16b50*/  @!P2 LDGSTS.E.BYPASS.LTC128B.128 [R20+0xd000], desc[UR52][R2.64], !P0 ;  /* 0x0d0000000214afae */ /* 0x0041e6000c101d74 */
.L_x_1052:
[----:B------:R-:W-:-:S05]  /*16b60*/  VIADD R8, R8, 0xa0 ;  /* 0x000000a008087836 */ /* 0x000fca0000000000 */
[----:B------:R-:W-:-:S13]  /*16b70*/  ISETP.GE.AND P1, PT, R8, R7, PT ;  /* 0x000000070800720c */ /* 0x000fda0003f26270 */
[----:B0-----:R-:W-:-:S05]  /*16b80*/  @!P1 IADD3 R2, P2, R21, R14, RZ ;  /* 0x0000000e15029210 */ /* 0x001fca0007f5e0ff */
[----:B------:R-:W-:-:S05]  /*16b90*/  @!P1 IMAD.X R3, RZ, RZ, R6, P2 ;  /* 0x000000ffff039224 */ /* 0x000fca00010e0606 */
[----:B------:R-:W-:Y:S01]  /*16ba0*/  @!PT LDS RZ, [RZ] ;  /* 0x00000000fffff984 */ /* 0x000fe20000000800 */
[----:B------:R-:W-:Y:S01]  /*16bb0*/  @!PT LDS RZ, [RZ] ;  /* 0x00000000fffff984 */ /* 0x000fe20000000800 */
[----:B------:R-:W-:Y:S01]  /*16bc0*/  @!PT LDS RZ, [RZ] ;  /* 0x00000000fffff984 */ /* 0x000fe20000000800 */
[----:B------:R0:W-:Y:S01]  /*16bd0*/  @!P1 LDGSTS.E.BYPASS.LTC128B.128 [R20+0xd800], desc[UR52][R2.64], !P0 ;  /* 0x0d80000002149fae */ /* 0x0001e2000c101d74 */
[----:B------:R-:W-:Y:S01]  /*16be0*/  PLOP3.LUT P0, PT, PT, PT, PT, 0x80, 0x0 ;  /* 0x000000000000781c */ /* 0x000fe20003f0f070 */
[----:B------:R-:W-:-:S12]  /*16bf0*/  NOP ;  /* 0x0000000000007918 */ /* 0x000fd80000000000 */
.L_x_974:
        /* <DEDUP_REMOVED lines=14> */
[----:B0-----:R-:W2:Y:S01]  /*16ce0*/  LDL.LU R2, [R1+0x8] ;  /* 0x0000080001027983 */ /* 0x001ea20000300800 */
[----:B------:R0:W-:Y:S01]  /*16cf0*/  SYNCS.ARRIVE.TRANS64.A1T0 RZ, [R18+URZ+0x13200], RZ ;  /* 0x013200ff12ff79a7 */ /* 0x0001e2000810003f */
[----:B------:R-:W-:Y:S01]  /*16d00*/  BSSY B0, `(.L_x_975) ;  /* 0x0000005000007945 */ /* 0x000fe20003800000 */
[----:B------:R-:W1:Y:S01]  /*16d10*/  SYNCS.PHASECHK.TRANS64.TRYWAIT P0, [R18+URZ+0x13220], R3 ;  /* 0x01322003120075a7 */ /* 0x000e62000800017f */
[----:B--2---:R-:W-:-:S05]  /*16d20*/  VIADD R0, R2, 0xfffffffe ;  /* 0xfffffffe02007836 */ /* 0x004fca0000000000 */
[----:B------:R-:W-:Y:S01]  /*16d30*/  ISETP.GE.AND P1, PT, R0, R25, PT ;  /* 0x000000190000720c */ /* 0x000fe20003f26270 */
[----:B01----:R-:W-:-:S12]  /*16d40*/  @!P0 BRA `(.L_x_976) ;  /* 0x0000003000408947 */ /* 0x003fd80003800000 */
.L_x_1053:
[----:B------:R-:W-:Y:S05]  /*16d50*/  BSYNC B0 ;  /* 0x0000000000007941 */ /* 0x000fea0003800000 */
.L_x_975:
[----:B------:R-:W-:Y:S05]  /*16d60*/  @!P1 BRA `(.L_x_977) ;  /* 0x0000000800dc9947 */ /* 0x000fea0003800000 */
[----:B------:R-:W-:Y:S02]  /*16d70*/  IMAD.MOV.U32 R7, RZ, RZ, R19 ;  /* 0x000000ffff077224 */ /* 0x000fe400078e0013 */
[----:B------:R-:W-:-:S07]  /*16d80*/  IMAD.MOV.U32 R6, RZ, RZ, R22 ;  /* 0x000000ffff067224 */ /* 0x000fce00078e0016 */
.L_x_997:
[----:B------:R-:W-:Y:S01]  /*16d90*/  LOP3.LUT P1, RZ, R16, 0x1, RZ, 0xc0, !PT ;  /* 0x0000000110ff7812 */ /* 0x000fe2000782c0ff */
[----:B------:R-:W-:Y:S01]  /*16da0*/  VIADD R19, R7, 0x1 ;  /* 0x0000000107137836 */ /* 0x000fe20000000000 */
[----:B------:R-:W-:Y:S05]  /*16db0*/  YIELD ;  /* 0x0000000000007946 */ /* 0x000fea0003800000 */
[----:B------:R-:W-:Y:S01]  /*16dc0*/  ISETP.NE.AND P0, PT, R19, 0x2, PT ;  /* 0x000000021300780c */ /* 0x000fe20003f05270 */
[----:B------:R-:W-:Y:S03]  /*16dd0*/  BSSY B0, `(.L_x_978) ;  /* 0x0000065000007945 */ /* 0x000fe60003800000 */
[----:B0-----:R-:W-:-:S02]  /*16de0*/  SEL R3, RZ, 0x1, P0 ;  /* 0x00000001ff037807 */ /* 0x001fc40000000000 */
[----:B------:R-:W-:Y:S02]  /*16df0*/  SEL R19, R19, RZ, P0 ;  /* 0x000000ff13137207 */ /* 0x000fe40000000000 */
[----:B------:R-:W-:Y:S01]  /*16e00*/  LOP3.LUT R22, R6, R3, RZ, 0x3c, !PT ;  /* 0x0000000306167212 */ /* 0x000fe200078e3cff */
[----:B------:R-:W-:Y:S06]  /*16e10*/  @!P1 BRA `(.L_x_979) ;  /* 0x0000000400809947 */ /* 0x000fec0003800000 */
[----:B------:R-:W-:Y:S01]  /*16e20*/  ULDC.64 UR4, c[0x0][0x418] ;  /* 0x0001060000047ab9 */ /* 0x000fe20000000a00 */
[----:B------:R-:W-:Y:S01]  /*16e30*/  IMAD.MOV.U32 R8, RZ, RZ, R0 ;  /* 0x000000ffff087224 */ /* 0x000fe200078e0000 */
[----:B------:R-:W-:-:S04]  /*16e40*/  ISETP.NE.U32.AND P0, PT, RZ, UR4, PT ;  /* 0x00000004ff007c0c */ /* 0x000fc8000bf05070 */
[----:B------:R-:W-:-:S13]  /*16e50*/  ISETP.NE.AND.EX P0, PT, RZ, UR5, PT, P0 ;  /* 0x00000005ff007c0c */ /* 0x000fda000bf05300 */
[----:B------:R-:W-:Y:S05]  /*16e60*/  @!P0 BRA `(.L_x_980) ;  /* 0x0000000000448947 */ /* 0x000fea0003800000 */
[----:B------:R-:W0:Y:S01]  /*16e70*/  LDC R5, c[0x0][0x43c] ;  /* 0x00010f00ff057b82 */ /* 0x000e220000000800 */
[----:B------:R-:W-:Y:S01]  /*16e80*/  ULDC.64 UR6, c[0x0][0x428] ;  /* 0x00010a0000067ab9 */ /* 0x000fe20000000a00 */
[----:B0-----:R-:W-:-:S13]  /*16e90*/  ISETP.NE.AND P0, PT, R5, 0x1, PT ;  /* 0x000000010500780c */ /* 0x001fda0003f05270 */
[----:B------:R-:W0:Y:S02]  /*16ea0*/  @P0 LDC.64 R2, c[0x0][0x440] ;  /* 0x00011000ff020b82 */ /* 0x000e240000000a00 */
[----:B0-----:R-:W-:-:S04]  /*16eb0*/  @P0 IMAD.HI.U32 R4, R0, R2, RZ ;  /* 0x0000000200040227 */ /* 0x001fc800078e00ff */
[----:B------:R-:W-:Y:S01]  /*16ec0*/  IMAD.MOV.U32 R2, RZ, RZ, R0 ;  /* 0x000000ffff027224 */ /* 0x000fe200078e0000 */
[----:B------:R-:W-:Y:S01]  /*16ed0*/  @P0 SHF.R.U32.HI R2, RZ, R3, R4 ;  /* 0x00000003ff020219 */ /* 0x000fe20000011604 */
[----:B------:R-:W-:-:S03]  /*16ee0*/  IMAD R4, R26, UR6, RZ ;  /* 0x000000061a047c24 */ /* 0x000fc6000f8e02ff */
[--C-:B------:R-:W-:Y:S01]  /*16ef0*/  SHF.R.S32.HI R3, RZ, 0x1f, R2.reuse ;  /* 0x0000001fff037819 */ /* 0x100fe20000011402 */
[----:B------:R-:W-:Y:S02]  /*16f00*/  IMAD.MOV R8, RZ, RZ, -R2 ;  /* 0x000000ffff087224 */ /* 0x000fe400078e0a02 */
[C---:B------:R-:W-:Y:S02]  /*16f10*/  IMAD R9, R23.reuse, UR7, R4 ;  /* 0x0000000717097c24 */ /* 0x040fe4000f8e0204 */
[----:B------:R-:W-:-:S04]  /*16f20*/  IMAD.WIDE.U32 R2, R23, UR6, R2 ;  /* 0x0000000617027c25 */ /* 0x000fc8000f8e0002 */
[----:B------:R-:W-:Y:S01]  /*16f30*/  IMAD.IADD R9, R9, 0x1, R3 ;  /* 0x0000000109097824 */ /* 0x000fe200078e0203 */
[----:B------:R-:W-:Y:S01]  /*16f40*/  LEA R4, P0, R2, UR4, 0x2 ;  /* 0x0000000402047c11 */ /* 0x000fe2000f8010ff */
[----:B------:R-:W-:-:S03]  /*16f50*/  IMAD R8, R5, R8, R0 ;  /* 0x0000000805087224 */ /* 0x000fc600078e0200 */
[----:B------:R-:W-:-:S05]  /*16f60*/  LEA.HI.X R5, R2, UR5, R9, 0x2, P0 ;  /* 0x0000000502057c11 */ /* 0x000fca00080f1409 */
[----:B------:R0:W5:Y:S04]  /*16f70*/  LDG.E R17, desc[UR52][R4.64] ;  /* 0x0000003404117981 */ /* 0x000168000c1e1900 */
.L_x_980:
[----:B------:R-:W1:Y:S01]  /*16f80*/  S2R R2, SR_TID.X ;  /* 0x0000000000027919 */ /* 0x000e620000002100 */
[----:B0-----:R-:W-:Y:S01]  /*16f90*/  IMAD R4, R19, 0x8, R18 ;  /* 0x0000000813047824 */ /* 0x001fe200078e0212 */
[----:B------:R-:W-:Y:S01]  /*16fa0*/  BSSY B1, `(.L_x_981) ;  /* 0x0000006000017945 */ /* 0x000fe20003800000 */
[----:B-1----:R-:W-:Y:S02]  /*16fb0*/  LOP3.LUT R3, R2, 0x7f, RZ, 0xc0, !PT ;  /* 0x0000007f02037812 */ /* 0x002fe400078ec0ff */
[----:B------:R-:W-:Y:S02]  /*16fc0*/  SHF.L.U32 R2, R22, 0x1f, RZ ;  /* 0x0000001f16027819 */ /* 0x000fe400000006ff */
[----:B------:R-:W-:Y:S02]  /*16fd0*/  ISETP.NE.AND P1, PT, R3, RZ, PT ;  /* 0x000000ff0300720c */ /* 0x000fe40003f25270 */
[----:B------:R-:W0:Y:S02]  /*16fe0*/  SYNCS.PHASECHK.TRANS64.TRYWAIT P0, [R4+URZ+0x13280], R2 ;  /* 0x01328002040075a7 */ /* 0x000e24000800017f */
[----:B0-----:R-:W-:Y:S09]  /*16ff0*/  @!P0 BRA `(.L_x_982) ;  /* 0x0000002c00a88947 */ /* 0x001ff20003800000 */
.L_x_1054:
[----:B------:R-:W-:Y:S05]  /*17000*/  BSYNC B1 ;  /* 0x0000000000017941 */ /* 0x000fea0003800000 */
.L_x_981:
        /* <DEDUP_REMOVED lines=9> */
.L_x_984:
[----:B------:R-:W-:Y:S05]  /*170a0*/  BSYNC B1 ;  /* 0x0000000000017941 */ /* 0x000fea0003800000 */
.L_x_983:
        /* <DEDUP_REMOVED lines=10> */
[----:B------:R-:W-:-:S10]  /*17150*/  UMOV UR7, 0x14f00000 ;  /* 0x14f0000000077882 */ /* 0x000fd40000000000 */
.L_x_985:
        /* <DEDUP_REMOVED lines=13> */
.L_x_1055:
[----:B------:R-:W-:Y:S05]  /*17230*/  BSYNC B1 ;  /* 0x0000000000017941 */ /* 0x000fea0003800000 */
.L_x_986:
[----:B------:R-:W-:Y:S01]  /*17240*/  BSSY B1, `(.L_x_988) ;  /* 0x000000b000017945 */ /* 0x000fe20003800000 */
[----:B01----:R-:W-:Y:S02]  /*17250*/  IMAD.MOV.U32 R2, RZ, RZ, 0x0 ;  /* 0x00000000ff027424 */ /* 0x003fe400078e00ff */
[----:B------:R-:W-:Y:S01]  /*17260*/  IMAD.MOV.U32 R3, RZ, RZ, 0x14f00000 ;  /* 0x14f00000ff037424 */ /* 0x000fe200078e00ff */
        /* <DEDUP_REMOVED lines=8> */
.L_x_989:
[----:B------:R-:W-:Y:S05]  /*172f0*/  BSYNC B1 ;  /* 0x0000000000017941 */ /* 0x000fea0003800000 */
.L_x_988:
        /* <DEDUP_REMOVED lines=8> */
.L_x_990:
        /* <DEDUP_REMOVED lines=9> */
[----:B0-----:R-:W-:Y:S05]  /*17410*/  @P0 BRA.U.ANY `(.L_x_990) ;  /* 0xfffffffd00d80947 */ /* 0x001fea000393ffff */
.L_x_979:
[----:B------:R-:W-:Y:S05]  /*17420*/  BSYNC B0 ;  /* 0x0000000000007941 */ /* 0x000fea0003800000 */
.L_x_978:
[----:B------:R-:W-:-:S06]  /*17430*/  UISETP.NE.AND UP0, UPT, UR39, 0x3, UPT ;  /* 0x000000032700788c */ /* 0x000fcc000bf05270 */
[----:B------:R-:W-:-:S13]  /*17440*/  PLOP3.LUT P0, PT, PT, PT, UP0, 0x80, 0x0 ;  /* 0x000000000000781c */ /* 0x000fda0003f0f008 */
[----:B------:R-:W-:Y:S05]  /*17450*/  @!P0 BRA `(.L_x_991) ;  /* 0x0000000000048947 */ /* 0x000fea0003800000 */
[----:B------:R-:W-:Y:S01]  /*17460*/  BPT.TRAP 0x1 ;  /* 0x000000040000795c */ /* 0x000fe20000300000 */
.L_x_991:
[----:B------:R-:W-:Y:S01]  /*17470*/  LOP3.LUT R2, R6, 0x1, RZ, 0x3c, !PT ;  /* 0x0000000106027812 */ /* 0x000fe200078e3cff */
[----:B------:R-:W-:Y:S01]  /*17480*/  IMAD R3, R7, 0x8, R18 ;  /* 0x0000000807037824 */ /* 0x000fe200078e0212 */
[----:B------:R-:W-:Y:S01]  /*17490*/  BSSY B0, `(.L_x_992) ;  /* 0x0000006000007945 */ /* 0x000fe20003800000 */
[----:B------:R-:W-:Y:S01]  /*174a0*/  IMAD.U32 R4, RZ, RZ, UR41 ;  /* 0x00000029ff047e24 */ /* 0x000fe2000f8e00ff */
[----:B------:R-:W-:-:S04]  /*174b0*/  SHF.L.U32 R2, R2, 0x1f, RZ ;  /* 0x0000001f02027819 */ /* 0x000fc800000006ff */
[----:B------:R-:W0:Y:S01]  /*174c0*/  SYNCS.PHASECHK.TRANS64.TRYWAIT P0, [R3+URZ+0x13270], R2 ;  /* 0x01327002030075a7 */ /* 0x000e22000800017f */
[----:B------:R-:W-:Y:S01]  /*174d0*/  ISETP.NE.AND P1, PT, R4, 0x3, PT ;  /* 0x000000030400780c */ /* 0x000fe20003f25270 */
[----:B0-----:R-:W-:-:S12]  /*174e0*/  @!P0 BRA `(.L_x_993) ;  /* 0x0000002800948947 */ /* 0x001fd80003800000 */
.L_x_1056:
[----:B------:R-:W-:Y:S05]  /*174f0*/  BSYNC B0 ;  /* 0x0000000000007941 */ /* 0x000fea0003800000 */
.L_x_992:
[----:B------:R-:W-:Y:S05]  /*17500*/  @!P1 BRA `(.L_x_994) ;  /* 0x0000000000049947 */ /* 0x000fea0003800000 */
[----:B------:R-:W-:Y:S01]  /*17510*/  BPT.TRAP 0x1 ;  /* 0x000000040000795c */ /* 0x000fe20000300000 */
.L_x_994:
[----:B0-----:R-:W-:Y:S01]  /*17520*/  SHF.L.U32 R2, R6, 0x1f, RZ ;  /* 0x0000001f06027819 */ /* 0x001fe200000006ff */
[----:B------:R-:W-:-:S03]  /*17530*/  IMAD R10, R7, 0x2800, RZ ;  /* 0x00002800070a7824 */ /* 0x000fc600078e02ff */
[----:B------:R-:W0:Y:S02]  /*17540*/  SYNCS.PHASECHK.TRANS64.TRYWAIT P0, [R3+URZ+0x13260], R2 ;  /* 0x01326002030075a7 */ /* 0x000e24000800017f */
[----:B0-----:R-:W-:Y:S05]  /*17550*/  @!P0 BRA `(.L_x_995) ;  /* 0x00000028008c8947 */ /* 0x001fea0003800000 */
.L_x_1057:
[----:B------:R-:W-:Y:S01]  /*17560*/  LOP3.LUT R5, R10, R29, RZ, 0xfc, !PT ;  /* 0x0000001d0a057212 */ /* 0x000fe200078efcff */
[----:B------:R-:W-:Y:S05]  /*17570*/  WARPSYNC.ALL ;  /* 0x0000000000007948 */ /* 0x000fea0003800000 */
[----:B0-----:R-:W-:Y:S01]  /*17580*/  IMAD.IADD R2, R18, 0x1, R5 ;  /* 0x0000000112027824 */ /* 0x001fe200078e0205 */
        /* <DEDUP_REMOVED lines=40> */
.L_x_996:
        /* <DEDUP_REMOVED lines=13> */
.L_x_977:
        /* <DEDUP_REMOVED lines=17> */
.L_x_999:
[----:B------:R-:W-:Y:S05]  /*179f0*/  BSYNC B0 ;  /* 0x0000000000007941 */ /* 0x000fea0003800000 */
.L_x_998:
[----:B------:R-:W-:-:S06]  /*17a00*/  UISETP.NE.AND UP0, UPT, UR39, 0x3, UPT ;  /* 0x000000032700788c */ /* 0x000fcc000bf05270 */
[----:B------:R-:W-:-:S13]  /*17a10*/  PLOP3.LUT P1, PT, PT, PT, UP0, 0x80, 0x0 ;  /* 0x000000000000781c */ /* 0x000fda0003f2f008 */
[----:B------:R-:W-:Y:S05]  /*17a20*/  @!P1 BRA `(.L_x_1000) ;  /* 0x0000000000049947 */ /* 0x000fea0003800000 */
[----:B------:R-:W-:Y:S01]  /*17a30*/  BPT.TRAP 0x1 ;  /* 0x000000040000795c */ /* 0x000fe20000300000 */
.L_x_1000:
        /* <DEDUP_REMOVED lines=8> */
.L_x_1058:
[----:B------:R-:W-:Y:S05]  /*17ac0*/  BSYNC B0 ;  /* 0x0000000000007941 */ /* 0x000fea0003800000 */
.L_x_1001:
[----:B------:R-:W-:Y:S05]  /*17ad0*/  @!P2 BRA `(.L_x_1003) ;  /* 0x000000000004a947 */ /* 0x000fea0003800000 */
[----:B------:R-:W-:Y:S01]  /*17ae0*/  BPT.TRAP 0x1 ;  /* 0x000000040000795c */ /* 0x000fe20000300000 */
.L_x_1003:
[----:B------:R-:W-:Y:S01]  /*17af0*/  SHF.L.U32 R5, R22, 0x1f, RZ ;  /* 0x0000001f16057819 */ /* 0x000fe200000006ff */
[----:B0-----:R-:W-:-:S03]  /*17b00*/  IMAD R3, R19, 0x2800, RZ ;  /* 0x0000280013037824 */ /* 0x001fc600078e02ff */
[----:B------:R-:W0:Y:S02]  /*17b10*/  SYNCS.PHASECHK.TRANS64.TRYWAIT P1, [R2+URZ+0x13260], R5 ;  /* 0x01326005020075a7 */ /* 0x000e24000802017f */
[----:B0-----:R-:W-:Y:S05]  /*17b20*/  @!P1 BRA `(.L_x_1004) ;  /* 0x0000002400409947 */ /* 0x001fea0003800000 */
.L_x_1059:
        /* <DEDUP_REMOVED lines=43> */
.L_x_1005:
[----:B-1----:R2:W-:Y:S01]  /*17de0*/  SYNCS.ARRIVE.TRANS64.A1T0 RZ, [R2+URZ+0x13250], RZ ;  /* 0x013250ff02ff79a7 */ /* 0x0025e2000810003f */
[----:B------:R-:W-:Y:S02]  /*17df0*/  @!P0 VIADD R0, R2, 0x13280 ;  /* 0x0001328002008836 */ /* 0x000fe40000000000 */
[----:B------:R-:W-:-:S03]  /*17e00*/  VIADD R19, R19, 0x1 ;  /* 0x0000000113137836 */ /* 0x000fc60000000000 */
[----:B------:R-:W-:Y:S01]  /*17e10*/  @!P0 PRMT R0, RZ, 0x654, R0 ;  /* 0x00000654ff008816 */ /* 0x000fe20000000000 */
[----:B------:R-:W-:Y:S06]  /*17e20*/  BAR.SYNC.DEFER_BLOCKING 0x2, 0x80 ;  /* 0x0082000000007b1d */ /* 0x000fec0000010000 */
[----:B------:R2:W-:Y:S01]  /*17e30*/  @!P0 SYNCS.ARRIVE.TRANS64.RED.A1T0 RZ, [R0+URZ], RZ ;  /* 0x000000ff00ff89a7 */ /* 0x0005e2000810043f */
[----:B------:R-:W-:-:S04]  /*17e40*/  ISETP.NE.AND P0, PT, R19, 0x2, PT ;  /* 0x000000021300780c */ /* 0x000fc80003f05270 */
[----:B0-----:R-:W-:Y:S02]  /*17e50*/  SEL R3, RZ, 0x1, P0 ;  /* 0x00000001ff037807 */ /* 0x001fe40000000000 */
[----:B------:R-:W-:Y:S02]  /*17e60*/  SEL R19, R19, RZ, P0 ;  /* 0x000000ff13137207 */ /* 0x000fe40000000000 */
[----:B--2---:R-:W-:-:S07]  /*17e70*/  LOP3.LUT R22, R22, R3, RZ, 0x3c, !PT ;  /* 0x0000000316167212 */ /* 0x004fce00078e3cff */
.L_x_954:
[----:B------:R-:W-:Y:S05]  /*17e80*/  BSYNC B7 ;  /* 0x0000000000077941 */ /* 0x000fea0003800000 */
.L_x_952:
[----:B------:R-:W-:-:S13]  /*17e90*/  LOP3.LUT P0, RZ, R16, 0x2, RZ, 0xc0, !PT ;  /* 0x0000000210ff7812 */ /* 0x000fda000780c0ff */
[----:B------:R-:W-:Y:S05]  /*17ea0*/  @!P0 BRA `(.L_x_1006) ;  /* 0x0000000000248947 */ /* 0x000fea0003800000 */
[----:B------:R-:W2:Y:S08]  /*17eb0*/  S2UR UR5, SR_CgaCtaId ;  /* 0x00000000000579c3 */ /* 0x000eb00000008800 */
[----:B------:R-:W-:Y:S06]  /*17ec0*/  BAR.SYNC.DEFER_BLOCKING 0x5, 0x200 ;  /* 0x0148000000007b1d */ /* 0x000fec0000010000 */
[----:B------:R-:W-:-:S02]  /*17ed0*/  UMOV UR4, 0x400 ;  /* 0x0000040000047882 */ /* 0x000fc40000000000 */
[----:B--2---:R-:W-:-:S06]  /*17ee0*/  ULEA UR4, UR5, UR4, 0x18 ;  /* 0x0000000405047291 */ /* 0x004fcc000f8ec03f */
[----:B------:R-:W-:-:S05]  /*17ef0*/  IMAD.U32 R18, RZ, RZ, UR4 ;  /* 0x00000004ff127e24 */ /* 0x000fca000f8e00ff */
[----:B------:R-:W2:Y:S02]  /*17f00*/  LDS.128 R24, [R18+0x132d0] ;  /* 0x0132d00012187984 */ /* 0x000ea40000000c00 */
[----:B--2---:R-:W-:Y:S01]  /*17f10*/  R2UR UR42, R27 ;  /* 0x000000001b2a72ca */ /* 0x004fe200000e0000 */
[----:B------:R-:W-:Y:S06]  /*17f20*/  BAR.ARV 0x4, 0x200 ;  /* 0x0108000000007b1d */ /* 0x000fec0000002000 */
[----:B------:R-:W-:Y:S08]  /*17f30*/  BRA `(.L_x_1007) ;  /* 0x0000000c00b07947 */ /* 0x000ff00003800000 */
.L_x_1006:
[----:B------:R-:W2:Y:S01]  /*17f40*/  S2R R0, SR_TID.X ;  /* 0x0000000000007919 */ /* 0x000ea20000002100 */
[----:B------:R-:W-:Y:S01]  /*17f50*/  ULDC UR4, c[0x0][0xc3c] ;  /* 0x00030f0000047ab9 */ /* 0x000fe20000000800 */
[----:B--2---:R-:W-:Y:S01]  /*17f60*/  LOP3.LUT R9, R0, 0x1f, RZ, 0xc0, !PT ;  /* 0x0000001f00097812 */ /* 0x004fe200078ec0ff */
[----:B------:R-:W-:-:S03]  /*17f70*/  IMAD.MOV.U32 R0, RZ, RZ, RZ ;  /* 0x000000ffff007224 */ /* 0x000fc600078e00ff */
[C---:B------:R-:W-:Y:S01]  /*17f80*/  ISETP.NE.AND P0, PT, R9.reuse, 0x1f, PT ;  /* 0x0000001f0900780c */ /* 0x040fe20003f05270 */
[----:B------:R-:W-:-:S05]  /*17f90*/  VIADD R7, R9, UR42 ;  /* 0x0000002a09077c36 */ /* 0x000fca0008000000 */
[----:B------:R-:W-:Y:S01]  /*17fa0*/  ISETP.GE.OR P1, PT, R7, UR4, !P0 ;  /* 0x0000000407007c0c */ /* 0x000fe2000c726670 */
[----:B------:R-:W-:-:S12]  /*17fb0*/  ULDC UR4, c[0x0][0xc3c] ;  /* 0x00030f0000047ab9 */ /* 0x000fd80000000800 */
[----:B------:R-:W2:Y:S08]  /*17fc0*/  @!P1 LDC.64 R2, c[0x0][0xc80] ;  /* 0x00032000ff029b82 */ /* 0x000eb00000000a00 */
[----:B-1----:R-:W1:Y:S01]  /*17fd0*/  @!P1 LDC.64 R4, c[0x0][0xc78] ;  /* 0x00031e00ff049b82 */ /* 0x002e620000000a00 */
[----:B--2---:R-:W-:-:S05]  /*17fe0*/  @!P1 IMAD.WIDE R2, R7, 0x4, R2 ;  /* 0x0000000407029825 */ /* 0x004fca00078e0202 */
        /* <DEDUP_REMOVED lines=8> */
[----:B------:R-:W-:Y:S02]  /*18070*/  ISETP.GE.U32.AND P5, PT, R9, 0x10, PT ;  /* 0x000000100900780c */ /* 0x000fe40003fa6070 */
[----:B------:R-:W1:Y:S01]  /*18080*/  LDC R9, c[0x0][0xc38] ;  /* 0x00030e00ff097b82 */ /* 0x000e620000000800 */
[----:B--2---:R-:W-:-:S05]  /*18090*/  IMAD R4, R5, R0, RZ ;  /* 0x0000000005047224 */ /* 0x004fca00078e02ff */
[----:B------:R-:W2:Y:S02]  /*180a0*/  SHFL.UP PT, R6, R4, 0x1, RZ ;  /* 0x0420000004067989 */ /* 0x000ea400000e00ff */
[----:B--2---:R-:W-:-:S05]  /*180b0*/  SEL R7, R6, RZ, P1 ;  /* 0x000000ff06077207 */ /* 0x004fca0000800000 */
[----:B------:R-:W-:-:S05]  /*180c0*/  IMAD.IADD R7, R4, 0x1, R7 ;  /* 0x0000000104077824 */ /* 0x000fca00078e0207 */
[----:B------:R-:W2:Y:S02]  /*180d0*/  SHFL.UP PT, R6, R7, 0x2, RZ ;  /* 0x0440000007067989 */ /* 0x000ea400000e00ff */
[----:B--2---:R-:W-:-:S05]  /*180e0*/  SEL R6, R6, RZ, P2 ;  /* 0x000000ff06067207 */ /* 0x004fca0001000000 */
[----:B------:R-:W-:-:S05]  /*180f0*/  IMAD.IADD R6, R7, 0x1, R6 ;  /* 0x0000000107067824 */ /* 0x000fca00078e0206 */
[----:B------:R-:W2:Y:S02]  /*18100*/  SHFL.UP PT, R8, R6, 0x4, RZ ;  /* 0x0480000006087989 */ /* 0x000ea400000e00ff */
[----:B--2---:R-:W-:Y:S02]  /*18110*/  SEL R3, R8, RZ, P3 ;  /* 0x000000ff08037207 */ /* 0x004fe40001800000 */
[----:B------:R-:W-:Y:S03]  /*18120*/  SHFL.IDX PT, R8, R24, 0x1, 0x1f ;  /* 0x00201f0018087f89 */ /* 0x000fe600000e0000 */
[----:B------:R-:W-:-:S05]  /*18130*/  IMAD.IADD R3, R6, 0x1, R3 ;  /* 0x0000000106037824 */ /* 0x000fca00078e0203 */
[----:B------:R-:W2:Y:S02]  /*18140*/  SHFL.UP PT, R2, R3, 0x8, RZ ;  /* 0x0500000003027989 */ /* 0x000ea400000e00ff */
[----:B--2---:R-:W-:-:S05]  /*18150*/  SEL R2, R2, RZ, P4 ;  /* 0x000000ff02027207 */ /* 0x004fca0002000000 */
[----:B------:R-:W-:-:S05]  /*18160*/  IMAD.IADD R4, R3, 0x1, R2 ;  /* 0x0000000103047824 */ /* 0x000fca00078e0202 */
[----:B------:R-:W2:Y:S02]  /*18170*/  SHFL.UP PT, R2, R4, 0x10, RZ ;  /* 0x0600000004027989 */ /* 0x000ea400000e00ff */
[----:B--2---:R-:W-:-:S05]  /*18180*/  SEL R7, R2, RZ, P5 ;  /* 0x000000ff02077207 */ /* 0x004fca0002800000 */
[----:B------:R-:W-:Y:S02]  /*18190*/  IMAD.IADD R2, R4, 0x1, R7 ;  /* 0x0000000104027824 */ /* 0x000fe400078e0207 */
[----:B------:R-:W-:Y:S04]  /*181a0*/  SHFL.IDX PT, R7, R24, RZ, 0x1f ;  /* 0x00001fff18077589 */ /* 0x000fe800000e0000 */
[----:B------:R-:W1:Y:S02]  /*181b0*/  SHFL.IDX PT, R6, R2, 0x1f, 0x1f ;  /* 0x03e01f0002067f89 */ /* 0x000e6400000e0000 */
[----:B-1----:R-:W-:Y:S02]  /*181c0*/  IMAD R3, R6, R9, RZ ;  /* 0x0000000906037224 */ /* 0x002fe400078e02ff */
[----:B------:R-:W-:-:S02]  /*181d0*/  IMAD.MOV.U32 R6, RZ, RZ, RZ ;  /* 0x000000ffff067224 */ /* 0x000fc400078e00ff */
[----:B------:R-:W-:-:S05]  /*181e0*/  IMAD.IADD R8, R8, 0x1, R3 ;  /* 0x0000000108087824 */ /* 0x000fca00078e0203 */
[----:B------:R-:W-:-:S13]  /*181f0*/  ISETP.GT.AND P6, PT, R8, R7, PT ;  /* 0x000000070800720c */ /* 0x000fda0003fc4270 */
[----:B------:R-:W-:Y:S05]  /*18200*/  @P6 BRA `(.L_x_1008) ;  /* 0x0000000000986947 */ /* 0x000fea0003800000 */
.L_x_1010:
[----:B------:R-:W-:-:S04]  /*18210*/  UIADD3 UR42, UR42, 0x1f, URZ ;  /* 0x0000001f2a2a7890 */ /* 0x000fc8000fffe03f */
[----:B------:R-:W-:-:S06]  /*18220*/  UISETP.GE.AND UP0, UPT, UR42, UR4, UPT ;  /* 0x000000042a00728c */ /* 0x000fcc000bf06270 */
[----:B------:R-:W-:-:S13]  /*18230*/  PLOP3.LUT P6, PT, PT, PT, UP0, 0x40, 0x0 ;  /* 0x000000000000781c */ /* 0x000fda0003fce808 */
[----:B------:R-:W-:Y:S05]  /*18240*/  @!P6 BRA `(.L_x_1009) ;  /* 0x0000000800b4e947 */ /* 0x000fea0003800000 */
[----:B------:R-:W1:Y:S02]  /*18250*/  S2R R0, SR_TID.X ;  /* 0x0000000000007919 */ /* 0x000e640000002100 */
[----:B-1----:R-:W-:-:S05]  /*18260*/  LOP3.LUT R0, R0, 0x1f, RZ, 0xc0, !PT ;  /* 0x0000001f00007812 */ /* 0x002fca00078ec0ff */
[----:B------:R-:W-:Y:S02]  /*18270*/  VIADD R9, R0, UR42 ;  /* 0x0000002a00097c36 */ /* 0x000fe40008000000 */
[----:B------:R-:W-:-:S03]  /*18280*/  IMAD.MOV.U32 R0, RZ, RZ, RZ ;  /* 0x000000ffff007224 */ /* 0x000fc600078e00ff */
[----:B------:R-:W-:-:S13]  /*18290*/  ISETP.GE.OR P6, PT, R9, UR4, !P0 ;  /* 0x0000000409007c0c */ /* 0x000fda000c7c6670 */
[----:B------:R-:W1:Y:S08]  /*182a0*/  @!P6 LDC.64 R2, c[0x0][0xc80] ;  /* 0x00032000ff02eb82 */ /* 0x000e700000000a00 */
[----:B------:R-:W2:Y:S01]  /*182b0*/  @!P6 LDC.64 R4, c[0x0][0xc78] ;  /* 0x00031e00ff04eb82 */ /* 0x000ea20000000a00 */
[----:B-1----:R-:W-:-:S05]  /*182c0*/  @!P6 IMAD.WIDE R2, R9, 0x4, R2 ;  /* 0x000000040902e825 */ /* 0x002fca00078e0202 */
[----:B------:R2:W3:Y:S02]  /*182d0*/  @!P6 LDG.E R0, desc[UR52][R2.64] ;  /* 0x000000340200e981 */ /* 0x0004e4000c1e1900 */
        /* <DEDUP_REMOVED lines=9> */
[----:B0-----:R-:W-:-:S05]  /*18370*/  IMAD.IADD R10, R4, 0x1, R9 ;  /* 0x00000001040a7824 */ /* 0x001fca00078e0209 */
[----:B------:R-:W0:Y:S02]  /*18380*/  SHFL.UP PT, R9, R10, 0x4, RZ ;  /* 0x048000000a097989 */ /* 0x000e2400000e00ff */
[----:B0-----:R-:W-:-:S05]  /*18390*/  SEL R9, R9, RZ, P3 ;  /* 0x000000ff09097207 */ /* 0x001fca0001800000 */
[----:B------:R-:W-:Y:S02]  /*183a0*/  IMAD.IADD R11, R10, 0x1, R9 ;  /* 0x000000010a0b7824 */ /* 0x000fe400078e0209 */
[----:B------:R-:W0:Y:S03]  /*183b0*/  LDC R9, c[0x0][0xc38] ;  /* 0x00030e00ff097b82 */ /* 0x000e260000000800 */
        /* <DEDUP_REMOVED lines=11> */
.L_x_1008:
[----:B------:R-:W-:-:S04]  /*18470*/  IMAD.IADD R3, R8, 0x1, -R3 ;  /* 0x0000000108037824 */ /* 0x000fc800078e0a03 */
[----:B------:R-:W-:-:S05]  /*18480*/  IMAD R4, R2, R9, R3 ;  /* 0x0000000902047224 */ /* 0x000fca00078e0203 */
[----:B------:R-:W-:-:S13]  /*18490*/  ISETP.GT.AND P0, PT, R4, R7, PT ;  /* 0x000000070400720c */ /* 0x000fda0003f04270 */
[----:B------:R-:W-:Y:S02]  /*184a0*/  VOTEU.ANY UR5, UPT, !P0 ;  /* 0x0000000000057886 */ /* 0x000fe400040e0100 */
[----:B------:R-:W-:Y:S02]  /*184b0*/  UPOPC UR4, UR5 ;  /* 0x00000005000472bf */ /* 0x000fe40008000000 */
[----:B------:R-:W-:-:S04]  /*184c0*/  ISETP.NE.AND P0, PT, RZ, UR5, PT ;  /* 0x00000005ff007c0c */ /* 0x000fc8000bf05270 */
[----:B------:R-:W-:Y:S02]  /*184d0*/  IMAD.U32 R4, RZ, RZ, UR4 ;  /* 0x00000004ff047e24 */ /* 0x000fe4000f8e00ff */
[----:B------:R-:W-:-:S04]  /*184e0*/  IMAD.U32 R11, RZ, RZ, UR4 ;  /* 0x00000004ff0b7e24 */ /* 0x000fc8000f8e00ff */
[----:B------:R1:W2:Y:S04]  /*184f0*/  SHFL.IDX PT, R4, R5, R4, 0x1f ;  /* 0x00001f0405047589 */ /* 0x0002a800000e0000 */
[----:B------:R1:W3:Y:S01]  /*18500*/  SHFL.IDX PT, R0, R0, R11, 0x1f ;  /* 0x00001f0b00007589 */ /* 0x0002e200000e0000 */
[----:B------:R-:W-:Y:S05]  /*18510*/  @!P0 BRA `(.L_x_1011) ;  /* 0x00000000000c8947 */ /* 0x000fea0003800000 */
[----:B------:R-:W-:-:S06]  /*18520*/  UIADD3 UR5, UR4, -0x1, URZ ;  /* 0xffffffff04057890 */ /* 0x000fcc000fffe03f */
[----:B-1----:R-:W-:-:S05]  /*18530*/  IMAD.U32 R5, RZ, RZ, UR5 ;  /* 0x00000005ff057e24 */ /* 0x002fca000f8e00ff */
[----:B------:R4:W1:Y:S02]  /*18540*/  SHFL.IDX PT, R6, R2, R5, 0x1f ;  /* 0x00001f0502067589 */ /* 0x00086400000e0000 */
.L_x_1011:
[----:B--2---:R-:W-:Y:S01]  /*18550*/  ISETP.NE.AND P0, PT, R4, 0x1, PT ;  /* 0x000000010400780c */ /* 0x004fe20003f05270 */
[----:B-1----:R-:W-:Y:S01]  /*18560*/  IMAD R24, R6, R9, R3 ;  /* 0x0000000906187224 */ /* 0x002fe200078e0203 */
[----:B------:R-:W-:-:S03]  /*18570*/  UIADD3 UR42, UR4, UR42, URZ ;  /* 0x0000002a042a7290 */ /* 0x000fc6000fffe03f */
[----:B----4-:R-:W-:-:S08]  /*18580*/  IMAD.IADD R5, R7, 0x1, -R24 ;  /* 0x0000000107057824 */ /* 0x010fd000078e0a18 */
[----:B------:R-:W-:Y:S05]  /*18590*/  @!P0 BRA `(.L_x_1012) ;  /* 0x0000000000dc8947 */ /* 0x000fea0003800000 */
[----:B---3--:R-:W-:Y:S02]  /*185a0*/  IABS R6, R0 ;  /* 0x0000000000067213 */ /* 0x008fe40000000000 */
[----:B------:R-:W-:Y:S02]  /*185b0*/  IABS R7, R4 ;  /* 0x0000000400077213 */ /* 0x000fe40000000000 */
[----:B------:R-:W1:Y:S08]  /*185c0*/  I2F.RP R8, R6 ;  /* 0x0000000600087306 */ /* 0x000e700000209400 */
[----:B0-----:R-:W0:Y:S08]  /*185d0*/  I2F.RP R10, R7 ;  /* 0x00000007000a7306 */ /* 0x001e300000209400 */
[----:B-1----:R-:W1:Y:S08]  /*185e0*/  MUFU.RCP R8, R8 ;  /* 0x0000000800087308 */ /* 0x002e700000001000 */
[----:B0-----:R-:W-:Y:S01]  /*185f0*/  MUFU.RCP R10, R10 ;  /* 0x0000000a000a7308 */ /* 0x001fe20000001000 */
[----:B-1----:R-:W-:-:S07]  /*18600*/  VIADD R2, R8, 0xffffffe ;  /* 0x0ffffffe08027836 */ /* 0x002fce0000000000 */
[----:B------:R0:W1:Y:S02]  /*18610*/  F2I.FTZ.U32.TRUNC.NTZ R3, R2 ;  /* 0x0000000200037305 */ /* 0x000064000021f000 */
[----:B0-----:R-:W-:Y:S02]  /*18620*/  IMAD.MOV.U32 R2, RZ, RZ, RZ ;  /* 0x000000ffff027224 */ /* 0x001fe400078e00ff */
[----:B-1----:R-:W-:-:S04]  /*18630*/  IMAD.MOV R9, RZ, RZ, -R3 ;  /* 0x000000ffff097224 */ /* 0x002fc800078e0a03 */
[----:B------:R-:W-:-:S04]  /*18640*/  IMAD R9, R9, R6, RZ ;  /* 0x0000000609097224 */ /* 0x000fc800078e02ff */
[----:B------:R-:W-:Y:S01]  /*18650*/  IMAD.HI.U32 R3, R3, R9, R2 ;  /* 0x0000000903037227 */ /* 0x000fe200078e0002 */
[----:B------:R-:W-:Y:S02]  /*18660*/  IABS R9, R5 ;  /* 0x0000000500097213 */ /* 0x000fe40000000000 */
[----:B------:R-:W-:-:S03]  /*18670*/  IABS R2, R0 ;  /* 0x0000000000027213 */ /* 0x000fc60000000000 */
[----:B------:R-:W-:-:S04]  /*18680*/  IMAD.HI.U32 R8, R3, R9, RZ ;  /* 0x0000000903087227 */ /* 0x000fc800078e00ff */
[----:B------:R-:W-:Y:S02]  /*18690*/  IMAD.MOV R2, RZ, RZ, -R2 ;  /* 0x000000ffff027224 */ /* 0x000fe400078e0a02 */
[----:B------:R-:W-:Y:S02]  /*186a0*/  VIADD R3, R10, 0xffffffe ;  /* 0x0ffffffe0a037836 */ /* 0x000fe40000000000 */
[----:B------:R-:W-:-:S04]  /*186b0*/  IMAD R9, R8, R2, R9 ;  /* 0x0000000208097224 */ /* 0x000fc800078e0209 */
[----:B------:R-:W0:Y:S01]  /*186c0*/  F2I.FTZ.U32.TRUNC.NTZ R3, R3 ;  /* 0x0000000300037305 */ /* 0x000e22000021f000 */
[----:B------:R-:W-:-:S13]  /*186d0*/  ISETP.GT.U32.AND P1, PT, R6, R9, PT ;  /* 0x000000090600720c */ /* 0x000fda0003f24070 */
[----:B------:R-:W-:Y:S02]  /*186e0*/  @!P1 IMAD.IADD R9, R9, 0x1, -R6 ;  /* 0x0000000109099824 */ /* 0x000fe400078e0a06 */
[----:B0-----:R-:W-:Y:S02]  /*186f0*/  IMAD.MOV R2, RZ, RZ, -R3 ;  /* 0x000000ffff027224 */ /* 0x001fe400078e0a03 */
[----:B------:R-:W-:Y:S01]  /*18700*/  @!P1 VIADD R8, R8, 0x1 ;  /* 0x0000000108089836 */ /* 0x000fe20000000000 */
[----:B------:R-:W-:Y:S01]  /*18710*/  ISETP.GE.U32.AND P0, PT, R9, R6, PT ;  /* 0x000000060900720c */ /* 0x000fe20003f06070 */
[----:B------:R-:W-:Y:S01]  /*18720*/  IMAD R9, R2, R7, RZ ;  /* 0x0000000702097224 */ /* 0x000fe200078e02ff */
[----:B------:R-:W-:Y:S01]  /*18730*/  ISETP.NE.AND P1, PT, R0, RZ, PT ;  /* 0x000000ff0000720c */ /* 0x000fe20003f25270 */
[----:B------:R-:W-:-:S04]  /*18740*/  IMAD.MOV.U32 R2, RZ, RZ, RZ ;  /* 0x000000ffff027224 */ /* 0x000fc800078e00ff */
[----:B------:R-:W-:Y:S01]  /*18750*/  IMAD.HI.U32 R6, R3, R9, R2 ;  /* 0x0000000903067227 */ /* 0x000fe200078e0002 */
[----:B------:R-:W-:-:S04]  /*18760*/  LOP3.LUT R2, R5, R0, RZ, 0x3c, !PT ;  /* 0x0000000005027212 */ /* 0x000fc800078e3cff */
[----:B------:R-:W-:Y:S01]  /*18770*/  ISETP.GE.AND P2, PT, R2, RZ, PT ;  /* 0x000000ff0200720c */ /* 0x000fe20003f46270 */
[----:B------:R-:W-:Y:S01]  /*18780*/  @P0 VIADD R8, R8, 0x1 ;  /* 0x0000000108080836 */ /* 0x000fe20000000000 */
[----:B------:R-:W-:-:S05]  /*18790*/  IABS R2, R4 ;  /* 0x0000000400027213 */ /* 0x000fca0000000000 */
[----:B------:R-:W-:-:S06]  /*187a0*/  IMAD.MOV R2, RZ, RZ, -R2 ;  /* 0x000000ffff027224 */ /* 0x000fcc00078e0a02 */
[----:B------:R-:W-:Y:S01]  /*187b0*/  @!P2 IMAD.MOV R8, RZ, RZ, -R8 ;  /* 0x000000ffff08a224 */ /* 0x000fe200078e0a08 */
[----:B------:R-:W-:-:S04]  /*187c0*/  @!P1 LOP3.LUT R8, RZ, R0, RZ, 0x33, !PT ;  /* 0x00000000ff089212 */ /* 0x000fc800078e33ff */
[----:B------:R-:W-:-:S05]  /*187d0*/  IABS R3, R8 ;  /* 0x0000000800037213 */ /* 0x000fca0000000000 */
        /* <DEDUP_REMOVED lines=12> */
[--C-:B------:R-:W-:Y:S02]  /*188a0*/  IMAD.MOV R3, RZ, RZ, -R6.reuse ;  /* 0x000000ffff037224 */ /* 0x100fe400078e0a06 */
[C---:B------:R-:W-:Y:S02]  /*188b0*/  IMAD R7, R4.reuse, 0x1000000, R6 ;  /* 0x0100000004077824 */ /* 0x040fe400078e0206 */
[--C-:B------:R-:W-:Y:S02]  /*188c0*/  IMAD R4, R4, R3, R8.reuse ;  /* 0x0000000304047224 */ /* 0x100fe400078e0208 */
[----:B------:R-:W-:Y:S02]  /*188d0*/  IMAD.MOV R3, RZ, RZ, -R8 ;  /* 0x000000ffff037224 */ /* 0x000fe400078e0a08 */
[----:B------:R-:W-:Y:S02]  /*188e0*/  IMAD R26, R4, 0x10000, R7 ;  /* 0x00010000041a7824 */ /* 0x000fe400078e0207 */
[----:B------:R-:W-:Y:S01]  /*188f0*/  IMAD R3, R0, R3, R5 ;  /* 0x0000000300037224 */ /* 0x000fe200078e0205 */
[----:B------:R-:W-:Y:S06]  /*18900*/  BRA `(.L_x_1013) ;  /* 0x0000000000f87947 */ /* 0x000fec0003800000 */
.L_x_1012:
[----:B------:R-:W-:Y:S02]  /*18910*/  ULDC.64 UR4, c[0x0][0xc90] ;  /* 0x0003240000047ab9 */ /* 0x000fe40000000a00 */
[----:B------:R-:W-:-:S06]  /*18920*/  UIMAD.WIDE UR4, UR42, 0x4, UR4 ;  /* 0x000000042a0478a5 */ /* 0x000fcc000f8e0204 */
[----:B------:R-:W-:Y:S02]  /*18930*/  IMAD.U32 R2, RZ, RZ, UR4 ;  /* 0x00000004ff027e24 */ /* 0x000fe4000f8e00ff */
[----:B------:R-:W-:-:S05]  /*18940*/  IMAD.U32 R3, RZ, RZ, UR5 ;  /* 0x00000005ff037e24 */ /* 0x000fca000f8e00ff */
[----:B------:R1:W3:Y:S02]  /*18950*/  LDG.E R6, desc[UR52][R2.64] ;  /* 0x0000003402067981 */ /* 0x0002e4000c1e1900 */
[----:B-1----:R-:W-:Y:S02]  /*18960*/  IMAD.MOV.U32 R2, RZ, RZ, RZ ;  /* 0x000000ffff027224 */ /* 0x002fe400078e00ff */
[----:B---3--:R-:W-:-:S05]  /*18970*/  IMAD R4, R0, R6, RZ ;  /* 0x0000000600047224 */ /* 0x008fca00078e02ff */
[----:B------:R-:W-:-:S04]  /*18980*/  IABS R7, R4 ;  /* 0x0000000400077213 */ /* 0x000fc80000000000 */
[----:B------:R-:W1:Y:S08]  /*18990*/  I2F.RP R8, R7 ;  /* 0x0000000700087306 */ /* 0x000e700000209400 */
[----:B-1----:R-:W0:Y:S02]  /*189a0*/  MUFU.RCP R8, R8 ;  /* 0x0000000800087308 */ /* 0x002e240000001000 */
[----:B0-----:R-:W-:-:S06]  /*189b0*/  VIADD R10, R8, 0xffffffe ;  /* 0x0ffffffe080a7836 */ /* 0x001fcc0000000000 */
[----:B------:R-:W0:Y:S02]  /*189c0*/  F2I.FTZ.U32.TRUNC.NTZ R3, R10 ;  /* 0x0000000a00037305 */ /* 0x000e24000021f000 */
[----:B0-----:R-:W-:-:S04]  /*189d0*/  IMAD.MOV R12, RZ, RZ, -R3 ;  /* 0x000000ffff0c7224 */ /* 0x001fc800078e0a03 */
[----:B------:R-:W-:-:S04]  /*189e0*/  IMAD R11, R12, R7, RZ ;  /* 0x000000070c0b7224 */ /* 0x000fc800078e02ff */
[----:B------:R-:W-:Y:S01]  /*189f0*/  IMAD.HI.U32 R2, R3, R11, R2 ;  /* 0x0000000b03027227 */ /* 0x000fe200078e0002 */
[----:B------:R-:W-:Y:S02]  /*18a00*/  IABS R11, R4 ;  /* 0x00000004000b7213 */ /* 0x000fe40000000000 */
        /* <DEDUP_REMOVED lines=19> */
[----:B------:R-:W-:Y:S02]  /*18b40*/  IABS R10, R4 ;  /* 0x00000004000a7213 */ /* 0x000fe40000000000 */
[----:B------:R-:W-:-:S04]  /*18b50*/  IABS R8, R6 ;  /* 0x0000000600087213 */ /* 0x000fc80000000000 */
[----:B------:R-:W0:Y:S08]  /*18b60*/  I2F.RP R9, R8 ;  /* 0x0000000800097306 */ /* 0x000e300000209400 */
[----:B0-----:R-:W0:Y:S02]  /*18b70*/  MUFU.RCP R9, R9 ;  /* 0x0000000900097308 */ /* 0x001e240000001000 */
[----:B0-----:R-:W-:-:S06]  /*18b80*/  VIADD R2, R9, 0xffffffe ;  /* 0x0ffffffe09027836 */ /* 0x001fcc0000000000 */
[----:B------:R0:W1:Y:S02]  /*18b90*/  F2I.FTZ.U32.TRUNC.NTZ R3, R2 ;  /* 0x0000000200037305 */ /* 0x000064000021f000 */
[----:B0-----:R-:W-:Y:S02]  /*18ba0*/  IMAD.MOV.U32 R2, RZ, RZ, RZ ;  /* 0x000000ffff027224 */ /* 0x001fe400078e00ff */
[----:B-1----:R-:W-:-:S04]  /*18bb0*/  IMAD.MOV R5, RZ, RZ, -R3 ;  /* 0x000000ffff057224 */ /* 0x002fc800078e0a03 */
[----:B------:R-:W-:-:S04]  /*18bc0*/  IMAD R5, R5, R8, RZ ;  /* 0x0000000805057224 */ /* 0x000fc800078e02ff */
[----:B------:R-:W-:Y:S01]  /*18bd0*/  IMAD.HI.U32 R3, R3, R5, R2 ;  /* 0x0000000503037227 */ /* 0x000fe200078e0002 */
[-C--:B------:R-:W-:Y:S02]  /*18be0*/  IABS R5, R6.reuse ;  /* 0x0000000600057213 */ /* 0x080fe40000000000 */
[----:B------:R-:W-:Y:S02]  /*18bf0*/  LOP3.LUT R2, R4, R6, RZ, 0x3c, !PT ;  /* 0x0000000604027212 */ /* 0x000fe400078e3cff */
[----:B------:R-:W-:Y:S01]  /*18c00*/  IADD3 R4, R7, 0x1000000, R4 ;  /* 0x0100000007047810 */ /* 0x000fe20007ffe004 */
[----:B------:R-:W-:Y:S01]  /*18c10*/  IMAD.MOV R5, RZ, RZ, -R5 ;  /* 0x000000ffff057224 */ /* 0x000fe200078e0a05 */
        /* <DEDUP_REMOVED lines=10> */
[----:B------:R-:W-:Y:S01]  /*18cc0*/  @!P1 LOP3.LUT R3, RZ, R6, RZ, 0x33, !PT ;  /* 0x00000006ff039212 */ /* 0x000fe200078e33ff */
[----:B------:R-:W-:-:S04]  /*18cd0*/  IMAD.MOV R6, RZ, RZ, -R6 ;  /* 0x000000ffff067224 */ /* 0x000fc800078e0a06 */
[----:B------:R-:W-:-:S07]  /*18ce0*/  IMAD R26, R3, R6, R4 ;  /* 0x00000006031a7224 */ /* 0x000fce00078e0204 */
.L_x_1013:
[----:B------:R-:W-:-:S05]  /*18cf0*/  LOP3.LUT R3, RZ, R3, RZ, 0x33, !PT ;  /* 0x00000003ff037212 */ /* 0x000fca00078e33ff */
[----:B------:R-:W-:Y:S01]  /*18d00*/  IMAD.IADD R25, R0, 0x1, R3 ;  /* 0x0000000100197824 */ /* 0x000fe200078e0203 */
[----:B------:R-:W-:Y:S06]  /*18d10*/  BRA `(.L_x_1014) ;  /* 0x0000000000107947 */ /* 0x000fec0003800000 */
.L_x_1009:
[----:B------:R-:W-:Y:S01]  /*18d20*/  IMAD.MOV.U32 R24, RZ, RZ, R7 ;  /* 0x000000ffff187224 */ /* 0x000fe200078e0007 */
[----:B------:R-:W-:Y:S01]  /*18d30*/  ULDC UR42, c[0x0][0xc3c] ;  /* 0x00030f00002a7ab9 */ /* 0x000fe20000000800 */
[----:B------:R-:W-:Y:S02]  /*18d40*/  IMAD.MOV.U32 R25, RZ, RZ, RZ ;  /* 0x000000ffff197224 */ /* 0x000fe400078e00ff */
[----:B------:R-:W-:-:S07]  /*18d50*/  IMAD.MOV.U32 R26, RZ, RZ, RZ ;  /* 0x000000ffff1a7224 */ /* 0x000fce00078e00ff */
.L_x_1014:
[----:B------:R-:W1:Y:S01]  /*18d60*/  S2R R0, SR_TID.X ;  /* 0x0000000000007919 */ /* 0x000e620000002100 */
[----:B------:R-:W-:Y:S01]  /*18d70*/  IMAD.U32 R27, RZ, RZ, UR42 ;  /* 0x0000002aff1b7e24 */ /* 0x000fe2000f8e00ff */
[----:B------:R-:W-:Y:S01]  /*18d80*/  BAR.SYNC.DEFER_BLOCKING 0x4, 0x200 ;  /* 0x0108000000007b1d */ /* 0x000fe20000010000 */
[----:B-1----:R-:W-:-:S04]  /*18d90*/  LOP3.LUT R0, R0, 0x1f, RZ, 0xc0, !PT ;  /* 0x0000001f00007812 */ /* 0x002fc800078ec0ff */
[----:B------:R-:W-:-:S13]  /*18da0*/  ISETP.NE.AND P0, PT, R0, RZ, PT ;  /* 0x000000ff0000720c */ /* 0x000fda0003f05270 */
[----:B------:R-:W1:Y:S01]  /*18db0*/  @!P0 S2R R3, SR_CgaCtaId ;  /* 0x0000000000038919 */ /* 0x000e620000008800 */
[----:B------:R-:W-:-:S04]  /*18dc0*/  @!P0 MOV R0, 0x400 ;  /* 0x0000040000008802 */ /* 0x000fc80000000f00 */
[----:B-1----:R-:W-:-:S05]  /*18dd0*/  @!P0 LEA R18, R3, R0, 0x18 ;  /* 0x0000000003128211 */ /* 0x002fca00078ec0ff */
[----:B------:R1:W-:Y:S01]  /*18de0*/  @!P0 STS.128 [R18+0x132d0], R24 ;  /* 0x0132d01812008388 */ /* 0x0003e20000000c00 */
[----:B------:R-:W-:Y:S06]  /*18df0*/  BAR.ARV 0x5, 0x200 ;  /* 0x0148000000007b1d */ /* 0x000fec0000002000 */
.L_x_1007:
[----:B------:R-:W-:Y:S02]  /*18e00*/  ULDC UR4, c[0x0][0xc3c] ;  /* 0x00030f0000047ab9 */ /* 0x000fe40000000800 */
[----:B------:R-:W-:-:S06]  /*18e10*/  UISETP.GE.AND UP0, UPT, UR42, UR4, UPT ;  /* 0x000000042a00728c */ /* 0x000fcc000bf06270 */
[----:B------:R-:W-:-:S13]  /*18e20*/  PLOP3.LUT P0, PT, PT, PT, UP0, 0x80, 0x0 ;  /* 0x000000000000781c */ /* 0x000fda0003f0f008 */
[----:B------:R-:W-:Y:S05]  /*18e30*/  @!P0 BRA `(.L_x_1015) ;  /* 0xffffffb800a88947 */ /* 0x000fea000383ffff */
.L_x_941:
[----:B0-----:R-:W2:Y:S01]  /*18e40*/  LDL.LU R0, [R1+0x10] ;  /* 0x0000100001007983 */ /* 0x001ea20000300800 */
[----:B------:R-:W-:Y:S01]  /*18e50*/  BSSY B0, `(.L_x_1016) ;  /* 0x000000b000007945 */ /* 0x000fe20003800000 */
[----:B-1----:R-:W0:Y:S01]  /*18e60*/  S2R R5, SR_CgaCtaId ;  /* 0x0000000000057919 */ /* 0x002e220000008800 */
        /* <DEDUP_REMOVED lines=9> */
.L_x_1060:
[----:B------:R-:W-:Y:S05]  /*18f00*/  BSYNC B0 ;  /* 0x0000000000007941 */ /* 0x000fea0003800000 */
.L_x_1016:
[----:B------:R-:W-:-:S03]  /*18f10*/  UMOV UR4, 0xffffffff ;  /* 0xffffffff00047882 */ /* 0x000fc60000000000 */
[----:B------:R-:W-:Y:S05]  /*18f20*/  BRA.DIV UR4, `(.L_x_1018) ;  /* 0x0000001204687947 */ /* 0x000fea000b800000 */
[----:B0-----:R-:W0:Y:S02]  /*18f30*/  S2R R0, SR_TID.X ;  /* 0x0000000000007919 */ /* 0x001e240000002100 */
[----:B0-----:R-:W-:-:S04]  /*18f40*/  SHF.R.U32.HI R0, RZ, 0x5, R0 ;  /* 0x00000005ff007819 */ /* 0x001fc80000011600 */
[----:B------:R-:W-:-:S05]  /*18f50*/  LOP3.LUT R0, R0, 0x3, RZ, 0xc0, !PT ;  /* 0x0000000300007812 */ /* 0x000fca00078ec0ff */
[----:B------:R0:W1:Y:S02]  /*18f60*/  SHFL.IDX PT, R14, R0, RZ, 0x1f ;  /* 0x00001fff000e7589 */ /* 0x00006400000e0000 */
.L_x_1063:
[----:B-1----:R-:W-:Y:S01]  /*18f70*/  ISETP.NE.AND P0, PT, R14, RZ, PT ;  /* 0x000000ff0e00720c */ /* 0x002fe20003f05270 */
[----:B------:R-:W-:-:S12]  /*18f80*/  BSSY B0, `(.L_x_1019) ;  /* 0x000002b000007945 */ /* 0x000fd80003800000 */
[----:B------:R-:W-:Y:S05]  /*18f90*/  @P0 BRA `(.L_x_1020) ;  /* 0x0000000000a40947 */ /* 0x000fea0003800000 */
[----:B------:R-:W-:-:S03]  /*18fa0*/  UMOV UR4, 0xffffffff ;  /* 0xffffffff00047882 */ /* 0x000fc60000000000 */
[----:B------:R-:W-:Y:S05]  /*18fb0*/  BRA.DIV UR4, `(.L_x_1021) ;  /* 0x0000001204787947 */ /* 0x000fea000b800000 */
[----:B------:R-:W-:-:S13]  /*18fc0*/  ELECT P6, URZ, PT ;  /* 0x00000000003f782f */ /* 0x000fda00038c0000 */
.L_x_1066:
[----:B------:R-:W-:Y:S05]  /*18fd0*/  @!P6 BRA `(.L_x_1020) ;  /* 0x000000000094e947 */ /* 0x000fea0003800000 */
[----:B------:R-:W-:-:S06]  /*18fe0*/  ULOP3.LUT UR4, UR38, 0x2, URZ, 0xfc, !UPT ;  /* 0x0000000226047892 */ /* 0x000fcc000f8efc3f */
[----:B0-----:R-:W-:-:S05]  /*18ff0*/  IMAD.U32 R0, RZ, RZ, UR4 ;  /* 0x00000004ff007e24 */ /* 0x001fca000f8e00ff */
[----:B------:R-:W-:-:S13]  /*19000*/  ISETP.NE.AND P0, PT, R0, 0x3, PT ;  /* 0x000000030000780c */ /* 0x000fda0003f05270 */
[----:B------:R-:W-:Y:S05]  /*19010*/  @!P0 BRA `(.L_x_1022) ;  /* 0x0000000000048947 */ /* 0x000fea0003800000 */
[----:B------:R-:W-:Y:S01]  /*19020*/  BPT.TRAP 0x1 ;  /* 0x000000040000795c */ /* 0x000fe20000300000 */
.L_x_1022:
        /* <DEDUP_REMOVED lines=12> */
.L_x_1067:
[----:B------:R-:W1:Y:S02]  /*190f0*/  SYNCS.PHASECHK.TRANS64.TRYWAIT P1, [R9+URZ], R0 ;  /* 0x00000000090075a7 */ /* 0x000e64000802017f */
[----:B-1----:R-:W-:Y:S05]  /*19100*/  @!P1 BRA `(.L_x_1024) ;  /* 0x0000001000589947 */ /* 0x002fea0003800000 */
.L_x_1068:
[----:B------:R-:W-:Y:S05]  /*19110*/  @!P0 BRA `(.L_x_1025) ;  /* 0x0000000000048947 */ /* 0x000fea0003800000 */
[----:B------:R-:W-:Y:S01]  /*19120*/  BPT.TRAP 0x1 ;  /* 0x000000040000795c */ /* 0x000fe20000300000 */
.L_x_1025:
[----:B------:R-:W-:-:S04]  /*19130*/  IMAD R19, R19, 0x8, R6 ;  /* 0x0000000813137824 */ /* 0x000fc800078e0206 */
[----:B------:R-:W2:Y:S02]  /*19140*/  SYNCS.PHASECHK.TRANS64.TRYWAIT P1, [R19+URZ+0x13260], R4 ;  /* 0x01326004130075a7 */ /* 0x000ea4000802017f */
[----:B--2---:R-:W-:Y:S05]  /*19150*/  @!P1 BRA `(.L_x_1026) ;  /* 0x0000001000589947 */ /* 0x004fea0003800000 */
.L_x_1069:
[----:B------:R-:W-:Y:S05]  /*19160*/  @!P0 BRA `(.L_x_1027) ;  /* 0x0000000000048947 */ /* 0x000fea0003800000 */
[----:B------:R-:W-:Y:S01]  /*19170*/  BPT.TRAP 0x1 ;  /* 0x000000040000795c */ /* 0x000fe20000300000 */
.L_x_1027:
[----:B------:R-:W-:-:S04]  /*19180*/  IMAD R7, R7, 0x8, R6 ;  /* 0x0000000807077824 */ /* 0x000fc800078e0206 */
[----:B------:R-:W3:Y:S02]  /*19190*/  SYNCS.PHASECHK.TRANS64.TRYWAIT P1, [R7+URZ+0x13260], R0 ;  /* 0x01326000070075a7 */ /* 0x000ee4000802017f */
[----:B---3--:R-:W-:Y:S05]  /*191a0*/  @!P1 BRA `(.L_x_1028) ;  /* 0x0000001000589947 */ /* 0x008fea0003800000 */
.L_x_1070:
[----:B------:R-:W-:Y:S05]  /*191b0*/  @!P0 BRA `(.L_x_1029) ;  /* 0x0000000000048947 */ /* 0x000fea0003800000 */
[----:B------:R-:W-:Y:S01]  /*191c0*/  BPT.TRAP 0x1 ;  /* 0x000000040000795c */ /* 0x000fe20000300000 */
.L_x_1029:
[----:B------:R-:W4:Y:S02]  /*191d0*/  SYNCS.PHASECHK.TRANS64.TRYWAIT P0, [R19+URZ+0x13280], R4 ;  /* 0x01328004130075a7 */ /* 0x000f24000800017f */
[----:B----4-:R-:W-:Y:S05]  /*191e0*/  @!P0 BRA `(.L_x_1030) ;  /* 0x00000010005c8947 */ /* 0x010fea0003800000 */
.L_x_1031:
[----:B------:R0:W0:Y:S02]  /*191f0*/  SYNCS.PHASECHK.TRANS64.TRYWAIT P0, [R7+URZ+0x13280], R0 ;  /* 0x01328000070075a7 */ /* 0x000024000800017f */
[----:B0-----:R-:W-:Y:S05]  /*19200*/  @!P0 NANOSLEEP.SYNCS 0x989680 ;  /* 0x009896800000895d */ /* 0x001fea0003900000 */
[----:B------:R-:W0:Y:S02]  /*19210*/  @!P0 SYNCS.PHASECHK.TRANS64 P0, [R7+URZ+0x13280], R0 ;  /* 0x01328000070085a7 */ /* 0x000e24000800007f */
[----:B0-----:R-:W-:Y:S05]  /*19220*/  @!P0 BRA `(.L_x_1031) ;  /* 0xfffffffc00f08947 */ /* 0x001fea000383ffff */
.L_x_1020:
[----:B------:R-:W-:Y:S05]  /*19230*/  BSYNC B0 ;  /* 0x0000000000007941 */ /* 0x000fea0003800000 */
.L_x_1019:
[----:B------:R-:W-:Y:S05]  /*19240*/  EXIT ;  /* 0x000000000000794d */ /* 0x000fea0003800000 */
.L_x_848:
[----:B0-----:R-:W-:-:S04]  /*19250*/  IMAD.U32 R3, RZ, RZ, UR45 ;  /* 0x0000002dff037e24 */ /* 0x001fc8000f8e00ff */
[----:B------:R0:W1:Y:S03]  /*19260*/  SYNCS.PHASECHK.TRANS64.TRYWAIT P1, [R3+URZ+0x13200], R0 ;  /* 0x01320000030075a7 */ /* 0x000066000802017f */
[----:B-1----:R-:W-:Y:S05]  /*19270*/  @!P1 NANOSLEEP.SYNCS 0x989680 ;  /* 0x009896800000995d */ /* 0x002fea0003900000 */
[----:B------:R-:W1:Y:S02]  /*19280*/  @!P1 SYNCS.PHASECHK.TRANS64 P1, [R3+URZ+0x13200], R0 ;  /* 0x01320000030095a7 */ /* 0x000e64000802007f */
[----:B-1----:R-:W-:Y:S05]  /*19290*/  @!P1 BRA `(.L_x_848) ;  /* 0xfffffffc00ec9947 */ /* 0x002fea000383ffff */
[----:B------:R-:W-:Y:S05]  /*192a0*/  BRA `(.L_x_1032) ;  /* 0xfffffe8c00087947 */ /* 0x000fea000383ffff */
.L_x_852:
[----:B-1----:R1:W2:Y:S02]  /*192b0*/  SYNCS.PHASECHK.TRANS64.TRYWAIT P1, [R3+URZ+0x13230], R0 ;  /* 0x01323000030075a7 */ /* 0x0022a4000802017f */
[----:B--2---:R-:W-:Y:S05]  /*192c0*/  @!P1 NANOSLEEP.SYNCS 0x989680 ;  /* 0x009896800000995d */ /* 0x004fea0003900000 */
[----:B------:R-:W2:Y:S02]  /*192d0*/  @!P1 SYNCS.PHASECHK.TRANS64 P1, [R3+URZ+0x13230], R0 ;  /* 0x01323000030095a7 */ /* 0x000ea4000802007f */
[----:B--2---:R-:W-:Y:S05]  /*192e0*/  @!P1 BRA `(.L_x_852) ;  /* 0xfffffffc00f09947 */ /* 0x004fea000383ffff */
[----:B------:R-:W-:Y:S05]  /*192f0*/  BRA `(.L_x_851) ;  /* 0xfffffe8c00247947 */ /* 0x000fea000383ffff */
.L_x_868:
[----:B-1----:R-:W-:-:S04]  /*19300*/  IMAD.U32 R8, RZ, RZ, UR23 ;  /* 0x00000017ff087e24 */ /* 0x002fc8000f8e00ff */
[----:B------:R1:W2:Y:S03]  /*19310*/  SYNCS.PHASECHK.TRANS64.TRYWAIT P1, [R8+URZ+0x13230], R7 ;  /* 0x01323007080075a7 */ /* 0x0002a6000802017f */
[----:B--2---:R-:W-:Y:S05]  /*19320*/  @!P1 NANOSLEEP.SYNCS 0x989680 ;  /* 0x009896800000995d */ /* 0x004fea0003900000 */
[----:B------:R-:W2:Y:S02]  /*19330*/  @!P1 SYNCS.PHASECHK.TRANS64 P1, [R8+URZ+0x13230], R7 ;  /* 0x01323007080095a7 */ /* 0x000ea4000802007f */
[----:B--2---:R-:W-:Y:S05]  /*19340*/  @!P1 BRA `(.L_x_868) ;  /* 0xfffffffc00ec9947 */ /* 0x004fea000383ffff */
[----:B------:R-:W-:Y:S05]  /*19350*/  BRA `(.L_x_867) ;  /* 0xfffffec800ac7947 */ /* 0x000fea000383ffff */
.L_x_872:
[----:B-1----:R-:W-:-:S04]  /*19360*/  IMAD.U32 R8, RZ, RZ, UR11 ;  /* 0x0000000bff087e24 */ /* 0x002fc8000f8e00ff */
[----:B------:R1:W2:Y:S03]  /*19370*/  SYNCS.PHASECHK.TRANS64.TRYWAIT P1, [R8+URZ+0x13250], R7 ;  /* 0x01325007080075a7 */ /* 0x0002a6000802017f */
[----:B--2---:R-:W-:Y:S05]  /*19380*/  @!P1 NANOSLEEP.SYNCS 0x989680 ;  /* 0x009896800000995d */ /* 0x004fea0003900000 */
[----:B------:R-:W2:Y:S02]  /*19390*/  @!P1 SYNCS.PHASECHK.TRANS64 P1, [R8+URZ+0x13250], R7 ;  /* 0x01325007080095a7 */ /* 0x000ea4000802007f */
[----:B--2---:R-:W-:Y:S05]  /*193a0*/  @!P1 BRA `(.L_x_872) ;  /* 0xfffffffc00ec9947 */ /* 0x004fea000383ffff */
[----:B------:R-:W-:Y:S05]  /*193b0*/  BRA `(.L_x_871) ;  /* 0xfffffecc00b87947 */ /* 0x000fea000383ffff */
.L_x_890:
[----:B-1----:R-:W-:-:S04]  /*193c0*/  IMAD.U32 R4, RZ, RZ, UR20 ;  /* 0x00000014ff047e24 */ /* 0x002fc8000f8e00ff */
[----:B------:R1:W2:Y:S03]  /*193d0*/  SYNCS.PHASECHK.TRANS64.TRYWAIT P1, [R4+URZ+0x13230], R3 ;  /* 0x01323003040075a7 */ /* 0x0002a6000802017f */
[----:B--2---:R-:W-:Y:S05]  /*193e0*/  @!P1 NANOSLEEP.SYNCS 0x989680 ;  /* 0x009896800000995d */ /* 0x004fea0003900000 */
[----:B------:R-:W2:Y:S02]  /*193f0*/  @!P1 SYNCS.PHASECHK.TRANS64 P1, [R4+URZ+0x13230], R3 ;  /* 0x01323003040095a7 */ /* 0x000ea4000802007f */
[----:B--2---:R-:W-:Y:S05]  /*19400*/  @!P1 BRA `(.L_x_890) ;  /* 0xfffffffc00ec9947 */ /* 0x004fea000383ffff */
[----:B------:R-:W-:Y:S05]  /*19410*/  BRA `(.L_x_889) ;  /* 0xffffff0800f47947 */ /* 0x000fea000383ffff */
.L_x_894:
[----:B-1----:R-:W-:-:S04]  /*19420*/  IMAD.U32 R4, RZ, RZ, UR11 ;  /* 0x0000000bff047e24 */ /* 0x002fc8000f8e00ff */
[----:B------:R1:W2:Y:S03]  /*19430*/  SYNCS.PHASECHK.TRANS64.TRYWAIT P1, [R4+URZ+0x13250], R3 ;  /* 0x01325003040075a7 */ /* 0x0002a6000802017f */
[----:B--2---:R-:W-:Y:S05]  /*19440*/  @!P1 NANOSLEEP.SYNCS 0x989680 ;  /* 0x009896800000995d */ /* 0x004fea0003900000 */
[----:B------:R-:W2:Y:S02]  /*19450*/  @!P1 SYNCS.PHASECHK.TRANS64 P1, [R4+URZ+0x13250], R3 ;  /* 0x01325003040095a7 */ /* 0x000ea4000802007f */
[----:B--2---:R-:W-:Y:S05]  /*19460*/  @!P1 BRA `(.L_x_894) ;  /* 0xfffffffc00ec9947 */ /* 0x004fea000383ffff */
[----:B------:R-:W-:Y:S05]  /*19470*/  BRA `(.L_x_893) ;  /* 0xffffff1400407947 */ /* 0x000fea000383ffff */
.L_x_901:
[----:B-1----:R-:W-:-:S04]  /*19480*/  IMAD.U32 R8, RZ, RZ, UR6 ;  /* 0x00000006ff087e24 */ /* 0x002fc8000f8e00ff */
[----:B------:R1:W2:Y:S03]  /*19490*/  SYNCS.PHASECHK.TRANS64.TRYWAIT P1, [R8+URZ+0x13230], R7 ;  /* 0x01323007080075a7 */ /* 0x0002a6000802017f */
[----:B--2---:R-:W-:Y:S05]  /*194a0*/  @!P1 NANOSLEEP.SYNCS 0x989680 ;  /* 0x009896800000995d */ /* 0x004fea0003900000 */
[----:B------:R-:W2:Y:S02]  /*194b0*/  @!P1 SYNCS.PHASECHK.TRANS64 P1, [R8+URZ+0x13230], R7 ;  /* 0x01323007080095a7 */ /* 0x000ea4000802007f */
[----:B--2---:R-:W-:Y:S05]  /*194c0*/  @!P1 BRA `(.L_x_901) ;  /* 0xfffffffc00ec9947 */ /* 0x004fea000383ffff */
[----:B------:R-:W-:Y:S05]  /*194d0*/  BRA `(.L_x_900) ;  /* 0xffffff2c00647947 */ /* 0x000fea000383ffff */
.L_x_905:
[----:B-1----:R-:W-:-:S04]  /*194e0*/  IMAD.U32 R8, RZ, RZ, UR11 ;  /* 0x0000000bff087e24 */ /* 0x002fc8000f8e00ff */
[----:B------:R1:W2:Y:S03]  /*194f0*/  SYNCS.PHASECHK.TRANS64.TRYWAIT P1, [R8+URZ+0x13250], R7 ;  /* 0x01325007080075a7 */ /* 0x0002a6000802017f */
[----:B--2---:R-:W-:Y:S05]  /*19500*/  @!P1 NANOSLEEP.SYNCS 0x989680 ;  /* 0x009896800000995d */ /* 0x004fea0003900000 */
[----:B------:R-:W2:Y:S02]  /*19510*/  @!P1 SYNCS.PHASECHK.TRANS64 P1, [R8+URZ+0x13250], R7 ;  /* 0x01325007080095a7 */ /* 0x000ea4000802007f */
[----:B--2---:R-:W-:Y:S05]  /*19520*/  @!P1 BRA `(.L_x_905) ;  /* 0xfffffffc00ec9947 */ /* 0x004fea000383ffff */
[----:B------:R-:W-:Y:S05]  /*19530*/  BRA `(.L_x_904) ;  /* 0xffffff3000707947 */ /* 0x000fea000383ffff */
.L_x_919:
[----:B-1----:R-:W-:-:S04]  /*19540*/  IMAD.U32 R7, RZ, RZ, UR14 ;  /* 0x0000000eff077e24 */ /* 0x002fc8000f8e00ff */
[----:B------:R1:W2:Y:S03]  /*19550*/  SYNCS.PHASECHK.TRANS64.TRYWAIT P1, [R7+URZ+0x13250], R0 ;  /* 0x01325000070075a7 */ /* 0x0002a6000802017f */
[----:B--2---:R-:W-:Y:S05]  /*19560*/  @!P1 NANOSLEEP.SYNCS 0x989680 ;  /* 0x009896800000995d */ /* 0x004fea0003900000 */
[----:B------:R-:W2:Y:S02]  /*19570*/  @!P1 SYNCS.PHASECHK.TRANS64 P1, [R7+URZ+0x13250], R0 ;  /* 0x01325000070095a7 */ /* 0x000ea4000802007f */
[----:B--2---:R-:W-:Y:S05]  /*19580*/  @!P1 BRA `(.L_x_919) ;  /* 0xfffffffc00ec9947 */ /* 0x004fea000383ffff */
[----:B------:R-:W-:Y:S05]  /*19590*/  BRA `(.L_x_918) ;  /* 0xffffff6800ec7947 */ /* 0x000fea000383ffff */
.L_x_963:
[----:B------:R-:W-:Y:S02]  /*195a0*/  IMAD.MOV.U32 R13, RZ, RZ, R20 ;  /* 0x000000ffff0d7224 */ /* 0x000fe400078e0014 */
[----:B------:R-:W-:Y:S02]  /*195b0*/  IMAD.MOV.U32 R12, RZ, RZ, RZ ;  /* 0x000000ffff0c7224 */ /* 0x000fe400078e00ff */
[----:B------:R-:W-:Y:S02]  /*195c0*/  IMAD.MOV.U32 R11, RZ, RZ, 0x1f ;  /* 0x0000001fff0b7424 */ /* 0x000fe400078e00ff */
[----:B------:R-:W-:-:S07]  /*195d0*/  IMAD.MOV.U32 R15, RZ, RZ, -0x1 ;  /* 0xffffffffff0f7424 */ /* 0x000fce00078e00ff */
[----:B01----:R-:W-:Y:S05]  /*195e0*/  WARPSYNC.COLLECTIVE R15, `(.L_x_1033) ;  /* 0x000000000f087348 */ /* 0x003fea0003c00000 */
[----:B------:R2:W3:Y:S02]  /*195f0*/  SHFL.IDX P6, R14, R13, R12, R11 ;  /* 0x0000000c0d0e7389 */ /* 0x0004e400000c000b */
[----:B0123--:R-:W-:Y:S01]  /*19600*/  ENDCOLLECTIVE ;  /* 0x000000000000791b */ /* 0x00ffe20003800000 */
.L_x_1033:
[----:B------:R-:W-:Y:S05]  /*19610*/  BRA `(.L_x_1034) ;  /* 0xffffffc400947947 */ /* 0x000fea000383ffff */
.L_x_965:
[----:B------:R-:W-:Y:S01]  /*19620*/  BSSY B0, `(.L_x_1035) ;  /* 0x0000006000007945 */ /* 0x000fe20003800000 */
[----:B------:R-:W-:-:S07]  /*19630*/  IMAD.MOV.U32 R15, RZ, RZ, -0x1 ;  /* 0xffffffffff0f7424 */ /* 0x000fce00078e00ff */
[----:B012---:R-:W-:Y:S05]  /*19640*/  WARPSYNC.COLLECTIVE R15, `(.L_x_1036) ;  /* 0x000000000f0c7348 */ /* 0x007fea0003c00000 */
[----:B------:R-:W-:Y:S02]  /*19650*/  ELECT P6, UR62, PT ;  /* 0x00000000003e782f */ /* 0x000fe400038c0000 */
[----:B------:R-:W-:Y:S01]  /*19660*/  MOV R14, UR62 ;  /* 0x0000003e000e7c02 */ /* 0x000fe20008000f00 */
[----:B012---:R-:W-:Y:S10]  /*19670*/  ENDCOLLECTIVE ;  /* 0x000000000000791b */ /* 0x007ff40003800000 */
.L_x_1036:
[----:B------:R-:W-:Y:S05]  /*19680*/  BSYNC B0 ;  /* 0x0000000000007941 */ /* 0x000fea0003800000 */
.L_x_1035:
[----:B------:R-:W-:Y:S05]  /*19690*/  BRA `(.L_x_1037) ;  /* 0xffffffc4009c7947 */ /* 0x000fea000383ffff */
.L_x_967:
[----:B---3--:R3:W4:Y:S02]  /*196a0*/  SYNCS.PHASECHK.TRANS64.TRYWAIT P0, [R2+URZ+0x13280], R3 ;  /* 0x01328003020075a7 */ /* 0x008724000800017f */
[----:B----4-:R-:W-:Y:S05]  /*196b0*/  @!P0 NANOSLEEP.SYNCS 0x989680 ;  /* 0x009896800000895d */ /* 0x010fea0003900000 */
[----:B------:R-:W4:Y:S02]  /*196c0*/  @!P0 SYNCS.PHASECHK.TRANS64 P0, [R2+URZ+0x13280], R3 ;  /* 0x01328003020085a7 */ /* 0x000f24000800007f */
[----:B----4-:R-:W-:Y:S05]  /*196d0*/  @!P0 BRA `(.L_x_967) ;  /* 0xfffffffc00f08947 */ /* 0x010fea000383ffff */
[----:B------:R-:W-:Y:S05]  /*196e0*/  BRA `(.L_x_1038) ;  /* 0xffffffc400f87947 */ /* 0x000fea000383ffff */
.L_x_969:
[----:B0-----:R0:W4:Y:S02]  /*196f0*/  SYNCS.PHASECHK.TRANS64.TRYWAIT P0, [R2+URZ+0x13240], R3 ;  /* 0x01324003020075a7 */ /* 0x001124000800017f */
[----:B----4-:R-:W-:Y:S05]  /*19700*/  @!P0 NANOSLEEP.SYNCS 0x989680 ;  /* 0x009896800000895d */ /* 0x010fea0003900000 */
[----:B------:R-:W4:Y:S02]  /*19710*/  @!P0 SYNCS.PHASECHK.TRANS64 P0, [R2+URZ+0x13240], R3 ;  /* 0x01324003020085a7 */ /* 0x000f24000800007f */
[----:B----4-:R-:W-:Y:S05]  /*19720*/  @!P0 BRA `(.L_x_969) ;  /* 0xfffffffc00f08947 */ /* 0x010fea000383ffff */
[----:B------:R-:W-:Y:S05]  /*19730*/  BRA `(.L_x_1039) ;  /* 0xffffffc800447947 */ /* 0x000fea000383ffff */
.L_x_973:
[----:B------:R-:W2:Y:S01]  /*19740*/  LDL.LU R11, [R1+0x4] ;  /* 0x00000400010b7983 */ /* 0x000ea20000300800 */
[----:B------:R-:W-:Y:S01]  /*19750*/  IMAD.MOV.U32 R13, RZ, RZ, R4 ;  /* 0x000000ffff0d7224 */ /* 0x000fe200078e0004 */
[----:B------:R-:W-:Y:S01]  /*19760*/  LOP3.LUT R8, R8, 0x7f, RZ, 0xc0, !PT ;  /* 0x0000007f08087812 */ /* 0x000fe200078ec0ff */
[----:B------:R-:W-:Y:S02]  /*19770*/  IMAD.MOV.U32 R12, RZ, RZ, RZ ;  /* 0x000000ffff0c7224 */ /* 0x000fe400078e00ff */
[----:B------:R-:W-:Y:S01]  /*19780*/  IMAD.MOV.U32 R15, RZ, RZ, -0x1 ;  /* 0xffffffffff0f7424 */ /* 0x000fe200078e00ff */
[----:B------:R-:W-:-:S05]  /*19790*/  SHF.R.U32.HI R8, RZ, 0x2, R8 ;  /* 0x00000002ff087819 */ /* 0x000fca0000011608 */
[----:B------:R-:W-:-:S04]  /*197a0*/  IMAD.IADD R8, R8, 0x1, R10 ;  /* 0x0000000108087824 */ /* 0x000fc800078e020a */
[----:B------:R-:W-:Y:S02]  /*197b0*/  VIADD R10, R8, 0x20 ;  /* 0x00000020080a7836 */ /* 0x000fe40000000000 */
[----:B--2---:R-:W-:Y:S02]  /*197c0*/  IMAD R7, R11, R9, RZ ;  /* 0x000000090b077224 */ /* 0x004fe400078e02ff */
[----:B------:R-:W-:-:S03]  /*197d0*/  IMAD.MOV.U32 R11, RZ, RZ, 0x1c1f ;  /* 0x00001c1fff0b7424 */ /* 0x000fc600078e00ff */
[----:B------:R-:W-:-:S13]  /*197e0*/  ISETP.GE.AND P1, PT, R8, R7, PT ;  /* 0x000000070800720c */ /* 0x000fda0003f26270 */
[----:B-----5:R-:W-:Y:S05]  /*197f0*/  WARPSYNC.COLLECTIVE R15, `(.L_x_1040) ;  /* 0x000000000f087348 */ /* 0x020fea0003c00000 */
[----:B------:R0:W1:Y:S02]  /*19800*/  SHFL.IDX P6, R14, R13, R12, R11 ;  /* 0x0000000c0d0e7389 */ /* 0x00006400000c000b */
[----:B01---5:R-:W-:Y:S01]  /*19810*/  ENDCOLLECTIVE ;  /* 0x000000000000791b */ /* 0x023fe20003800000 */
.L_x_1040:
[----:B------:R-:W-:Y:S02]  /*19820*/  IMAD.MOV.U32 R13, RZ, RZ, R0 ;  /* 0x000000ffff0d7224 */ /* 0x000fe400078e0000 */
[----:B------:R-:W-:-:S07]  /*19830*/  IMAD.MOV.U32 R2, RZ, RZ, R14 ;  /* 0x000000ffff027224 */ /* 0x000fce00078e000e */
[----:B------:R-:W-:Y:S05]  /*19840*/  WARPSYNC.COLLECTIVE R15, `(.L_x_1041) ;  /* 0x000000000f087348 */ /* 0x000fea0003c00000 */
[----:B------:R0:W1:Y:S02]  /*19850*/  SHFL.IDX P6, R14, R13, R12, R11 ;  /* 0x0000000c0d0e7389 */ /* 0x00006400000c000b */
[----:B01----:R-:W-:Y:S01]  /*19860*/  ENDCOLLECTIVE ;  /* 0x000000000000791b */ /* 0x003fe20003800000 */
.L_x_1041:
[----:B------:R-:W-:Y:S02]  /*19870*/  IMAD.MOV.U32 R13, RZ, RZ, R4 ;  /* 0x000000ffff0d7224 */ /* 0x000fe400078e0004 */
[----:B------:R-:W-:Y:S02]  /*19880*/  IMAD.MOV.U32 R12, RZ, RZ, 0x1 ;  /* 0x00000001ff0c7424 */ /* 0x000fe400078e00ff */
[----:B------:R-:W-:-:S07]  /*19890*/  IMAD.MOV.U32 R3, RZ, RZ, R14 ;  /* 0x000000ffff037224 */ /* 0x000fce00078e000e */
[----:B------:R-:W-:Y:S05]  /*198a0*/  WARPSYNC.COLLECTIVE R15, `(.L_x_1042) ;  /* 0x000000000f087348 */ /* 0x000fea0003c00000 */
[----:B------:R0:W1:Y:S02]  /*198b0*/  SHFL.IDX P6, R14, R13, R12, R11 ;  /* 0x0000000c0d0e7389 */ /* 0x00006400000c000b */
[----:B01----:R-:W-:Y:S01]  /*198c0*/  ENDCOLLECTIVE ;  /* 0x000000000000791b */ /* 0x003fe20003800000 */
.L_x_1042:
[----:B------:R-:W-:-:S05]  /*198d0*/  @!P1 IADD3 R9, P2, R21, R3, RZ ;  /* 0x0000000315099210 */ /* 0x000fca0007f5e0ff */
[----:B------:R-:W-:Y:S02]  /*198e0*/  @!P1 IMAD.X R3, RZ, RZ, R2, P2 ;  /* 0x000000ffff039224 */ /* 0x000fe400010e0602 */
[----:B------:R-:W-:Y:S02]  /*198f0*/  @!P1 IMAD.MOV.U32 R2, RZ, RZ, R9 ;  /* 0x000000ffff029224 */ /* 0x000fe400078e0009 */
[----:B------:R-:W-:-:S03]  /*19900*/  IMAD.MOV.U32 R13, RZ, RZ, R0 ;  /* 0x000000ffff0d7224 */ /* 0x000fc600078e0000 */
[----:B------:R-:W-:Y:S01]  /*19910*/  @!PT LDS RZ, [RZ] ;  /* 0x00000000fffff984 */ /* 0x000fe20000000800 */
[----:B------:R-:W-:Y:S01]  /*19920*/  @!PT LDS RZ, [RZ] ;  /* 0x00000000fffff984 */ /* 0x000fe20000000800 */
[----:B------:R-:W-:Y:S01]  /*19930*/  @!PT LDS RZ, [RZ] ;  /* 0x00000000fffff984 */ /* 0x000fe20000000800 */
[----:B------:R0:W-:Y:S01]  /*19940*/  @!P1 LDGSTS.E.BYPASS.LTC128B.128 [R20+0xb000], desc[UR52][R2.64], !P0 ;  /* 0x0b00000002149fae */ /* 0x0001e2000c101d74 */
[----:B------:R-:W-:Y:S01]  /*19950*/  ISETP.GE.AND P1, PT, R10, R7, PT ;  /* 0x000000070a00720c */ /* 0x000fe20003f26270 */
[----:B------:R-:W-:Y:S02]  /*19960*/  VIADD R10, R8, 0x40 ;  /* 0x00000040080a7836 */ /* 0x000fe40000000000 */
[----:B0-----:R-:W-:-:S10]  /*19970*/  IMAD.MOV.U32 R2, RZ, RZ, R14 ;  /* 0x000000ffff027224 */ /* 0x001fd400078e000e */
[----:B------:R-:W-:Y:S05]  /*19980*/  WARPSYNC.COLLECTIVE R15, `(.L_x_1043) ;  /* 0x000000000f087348 */ /* 0x000fea0003c00000 */
[----:B------:R0:W1:Y:S02]  /*19990*/  SHFL.IDX P6, R14, R13, R12, R11 ;  /* 0x0000000c0d0e7389 */ /* 0x00006400000c000b */
[----:B01----:R-:W-:Y:S01]  /*199a0*/  ENDCOLLECTIVE ;  /* 0x000000000000791b */ /* 0x003fe20003800000 */
.L_x_1043:
[----:B------:R-:W-:Y:S02]  /*199b0*/  IMAD.MOV.U32 R13, RZ, RZ, R4 ;  /* 0x000000ffff0d7224 */ /* 0x000fe400078e0004 */
[----:B------:R-:W-:Y:S01]  /*199c0*/  IMAD.MOV.U32 R12, RZ, RZ, 0x2 ;  /* 0x00000002ff0c7424 */ /* 0x000fe200078e00ff */
[----:B------:R-:W-:-:S13]  /*199d0*/  @!P1 IADD3 R9, P2, R21, R14, RZ ;  /* 0x0000000e15099210 */ /* 0x000fda0007f5e0ff */
[----:B------:R-:W-:Y:S05]  /*199e0*/  WARPSYNC.COLLECTIVE R15, `(.L_x_1044) ;  /* 0x000000000f087348 */ /* 0x000fea0003c00000 */
[----:B------:R0:W1:Y:S02]  /*199f0*/  SHFL.IDX P6, R14, R13, R12, R11 ;  /* 0x0000000c0d0e7389 */ /* 0x00006400000c000b */
[----:B01----:R-:W-:Y:S01]  /*19a00*/  ENDCOLLECTIVE ;  /* 0x000000000000791b */ /* 0x003fe20003800000 */
.L_x_1044:
[----:B------:R-:W-:Y:S02]  /*19a10*/  @!P1 IMAD.X R3, RZ, RZ, R2, P2 ;  /* 0x000000ffff039224 */ /* 0x000fe400010e0602 */
[----:B------:R-:W-:-:S05]  /*19a20*/  @!P1 IMAD.MOV.U32 R2, RZ, RZ, R9 ;  /* 0x000000ffff029224 */ /* 0x000fca00078e0009 */
        /* <DEDUP_REMOVED lines=10> */
.L_x_1045:
[----:B------:R-:W-:Y:S02]  /*19ad0*/  IMAD.MOV.U32 R13, RZ, RZ, R4 ;  /* 0x000000ffff0d7224 */ /* 0x000fe400078e0004 */
[----:B------:R-:W-:Y:S01]  /*19ae0*/  IMAD.MOV.U32 R12, RZ, RZ, 0x3 ;  /* 0x00000003ff0c7424 */ /* 0x000fe200078e00ff */
[----:B------:R-:W-:-:S13]  /*19af0*/  @!P1 IADD3 R9, P2, R21, R14, RZ ;  /* 0x0000000e15099210 */ /* 0x000fda0007f5e0ff */
[----:B------:R-:W-:Y:S05]  /*19b00*/  WARPSYNC.COLLECTIVE R15, `(.L_x_1046) ;  /* 0x000000000f087348 */ /* 0x000fea0003c00000 */
[----:B------:R0:W1:Y:S02]  /*19b10*/  SHFL.IDX P6, R14, R13, R12, R11 ;  /* 0x0000000c0d0e7389 */ /* 0x00006400000c000b */
[----:B01----:R-:W-:Y:S01]  /*19b20*/  ENDCOLLECTIVE ;  /* 0x000000000000791b */ /* 0x003fe20003800000 */
.L_x_1046:
[----:B------:R-:W-:Y:S02]  /*19b30*/  @!P1 IMAD.X R3, RZ, RZ, R2, P2 ;  /* 0x000000ffff039224 */ /* 0x000fe400010e0602 */
[----:B------:R-:W-:-:S05]  /*19b40*/  @!P1 IMAD.MOV.U32 R2, RZ, RZ, R9 ;  /* 0x000000ffff029224 */ /* 0x000fca00078e0009 */
        /* <DEDUP_REMOVED lines=11> */
.L_x_1047:
[----:B------:R-:W-:Y:S02]  /*19c00*/  IMAD.MOV.U32 R13, RZ, RZ, R6 ;  /* 0x000000ffff0d7224 */ /* 0x000fe400078e0006 */
[----:B------:R-:W-:Y:S02]  /*19c10*/  IMAD.MOV.U32 R12, RZ, RZ, RZ ;  /* 0x000000ffff0c7224 */ /* 0x000fe400078e00ff */
[----:B------:R-:W-:-:S07]  /*19c20*/  IMAD.MOV.U32 R2, RZ, RZ, R14 ;  /* 0x000000ffff027224 */ /* 0x000fce00078e000e */
[----:B------:R-:W-:Y:S05]  /*19c30*/  WARPSYNC.COLLECTIVE R15, `(.L_x_1048) ;  /* 0x000000000f087348 */ /* 0x000fea0003c00000 */
[----:B------:R0:W1:Y:S02]  /*19c40*/  SHFL.IDX P6, R14, R13, R12, R11 ;  /* 0x0000000c0d0e7389 */ /* 0x00006400000c000b */
[----:B01----:R-:W-:Y:S01]  /*19c50*/  ENDCOLLECTIVE ;  /* 0x000000000000791b */ /* 0x003fe20003800000 */
.L_x_1048:
        /* <DEDUP_REMOVED lines=11> */
.L_x_1049:
[----:B------:R-:W-:-:S05]  /*19d10*/  VIADD R2, R8, 0x80 ;  /* 0x0000008008027836 */ /* 0x000fca0000000000 */
[----:B------:R-:W-:Y:S01]  /*19d20*/  ISETP.GE.AND P2, PT, R2, R7, PT ;  /* 0x000000070200720c */ /* 0x000fe20003f46270 */
[----:B------:R-:W-:Y:S02]  /*19d30*/  IMAD.MOV.U32 R13, RZ, RZ, R6 ;  /* 0x000000ffff0d7224 */ /* 0x000fe400078e0006 */
[----:B------:R-:W-:Y:S02]  /*19d40*/  IMAD.MOV.U32 R12, RZ, RZ, 0x1 ;  /* 0x00000001ff0c7424 */ /* 0x000fe400078e00ff */
[----:B------:R-:W-:-:S08]  /*19d50*/  IMAD.MOV.U32 R9, RZ, RZ, R14 ;  /* 0x000000ffff097224 */ /* 0x000fd000078e000e */
[----:B------:R-:W-:Y:S05]  /*19d60*/  WARPSYNC.COLLECTIVE R15, `(.L_x_1050) ;  /* 0x000000000f087348 */ /* 0x000fea0003c00000 */
[----:B------:R0:W1:Y:S02]  /*19d70*/  SHFL.IDX P6, R14, R13, R12, R11 ;  /* 0x0000000c0d0e7389 */ /* 0x00006400000c000b */
[----:B01----:R-:W-:Y:S01]  /*19d80*/  ENDCOLLECTIVE ;  /* 0x000000000000791b */ /* 0x003fe20003800000 */
.L_x_1050:
        /* <DEDUP_REMOVED lines=11> */
.L_x_1051:
[----:B------:R-:W-:Y:S05]  /*19e40*/  BRA `(.L_x_1052) ;  /* 0xffffffcc00447947 */ /* 0x000fea000383ffff */
.L_x_976:
[----:B0-----:R0:W1:Y:S02]  /*19e50*/  SYNCS.PHASECHK.TRANS64.TRYWAIT P0, [R18+URZ+0x13220], R3 ;  /* 0x01322003120075a7 */ /* 0x001064000800017f */
[----:B-1----:R-:W-:Y:S05]  /*19e60*/  @!P0 NANOSLEEP.SYNCS 0x989680 ;  /* 0x009896800000895d */ /* 0x002fea0003900000 */
[----:B------:R-:W1:Y:S02]  /*19e70*/  @!P0 SYNCS.PHASECHK.TRANS64 P0, [R18+URZ+0x13220], R3 ;  /* 0x01322003120085a7 */ /* 0x000e64000800007f */
[----:B-1----:R-:W-:Y:S05]  /*19e80*/  @!P0 BRA `(.L_x_976) ;  /* 0xfffffffc00f08947 */ /* 0x002fea000383ffff */
[----:B------:R-:W-:Y:S05]  /*19e90*/  BRA `(.L_x_1053) ;  /* 0xffffffcc00ac7947 */ /* 0x000fea000383ffff */
.L_x_982:
[----:B0-----:R0:W1:Y:S02]  /*19ea0*/  SYNCS.PHASECHK.TRANS64.TRYWAIT P0, [R4+URZ+0x13280], R2 ;  /* 0x01328002040075a7 */ /* 0x001064000800017f */
[----:B-1----:R-:W-:Y:S05]  /*19eb0*/  @!P0 NANOSLEEP.SYNCS 0x989680 ;  /* 0x009896800000895d */ /* 0x002fea0003900000 */
[----:B------:R-:W1:Y:S02]  /*19ec0*/  @!P0 SYNCS.PHASECHK.TRANS64 P0, [R4+URZ+0x13280], R2 ;  /* 0x01328002040085a7 */ /* 0x000e64000800007f */
[----:B-1----:R-:W-:Y:S05]  /*19ed0*/  @!P0 BRA `(.L_x_982) ;  /* 0xfffffffc00f08947 */ /* 0x002fea000383ffff */
[----:B------:R-:W-:Y:S05]  /*19ee0*/  BRA `(.L_x_1054) ;  /* 0xffffffd000447947 */ /* 0x000fea000383ffff */
.L_x_987:
[----:B-1----:R1:W2:Y:S02]  /*19ef0*/  SYNCS.PHASECHK.TRANS64.TRYWAIT P0, [R4+URZ+0x13240], R2 ;  /* 0x01324002040075a7 */ /* 0x0022a4000800017f */
[----:B--2---:R-:W-:Y:S05]  /*19f00*/  @!P0 NANOSLEEP.SYNCS 0x989680 ;  /* 0x009896800000895d */ /* 0x004fea0003900000 */
[----:B------:R-:W2:Y:S02]  /*19f10*/  @!P0 SYNCS.PHASECHK.TRANS64 P0, [R4+URZ+0x13240], R2 ;  /* 0x01324002040085a7 */ /* 0x000ea4000800007f */
[----:B--2---:R-:W-:Y:S05]  /*19f20*/  @!P0 BRA `(.L_x_987) ;  /* 0xfffffffc00f08947 */ /* 0x004fea000383ffff */
[----:B------:R-:W-:Y:S05]  /*19f30*/  BRA `(.L_x_1055) ;  /* 0xffffffd000bc7947 */ /* 0x000fea000383ffff */
.L_x_993:
[----:B0-----:R0:W1:Y:S02]  /*19f40*/  SYNCS.PHASECHK.TRANS64.TRYWAIT P0, [R3+URZ+0x13270], R2 ;  /* 0x01327002030075a7 */ /* 0x001064000800017f */
[----:B-1----:R-:W-:Y:S05]  /*19f50*/  @!P0 NANOSLEEP.SYNCS 0x989680 ;  /* 0x009896800000895d */ /* 0x002fea0003900000 */
[----:B------:R-:W1:Y:S02]  /*19f60*/  @!P0 SYNCS.PHASECHK.TRANS64 P0, [R3+URZ+0x13270], R2 ;  /* 0x01327002030085a7 */ /* 0x000e64000800007f */
[----:B-1----:R-:W-:Y:S05]  /*19f70*/  @!P0 BRA `(.L_x_993) ;  /* 0xfffffffc00f08947 */ /* 0x002fea000383ffff */
[----:B------:R-:W-:Y:S05]  /*19f80*/  BRA `(.L_x_1056) ;  /* 0xffffffd400587947 */ /* 0x000fea000383ffff */
.L_x_995:
[----:B0-----:R0:W1:Y:S02]  /*19f90*/  SYNCS.PHASECHK.TRANS64.TRYWAIT P0, [R3+URZ+0x13260], R2 ;  /* 0x01326002030075a7 */ /* 0x001064000800017f */
[----:B-1----:R-:W-:Y:S05]  /*19fa0*/  @!P0 NANOSLEEP.SYNCS 0x989680 ;  /* 0x009896800000895d */ /* 0x002fea0003900000 */
[----:B------:R-:W1:Y:S02]  /*19fb0*/  @!P0 SYNCS.PHASECHK.TRANS64 P0, [R3+URZ+0x13260], R2 ;  /* 0x01326002030085a7 */ /* 0x000e64000800007f */
[----:B-1----:R-:W-:Y:S05]  /*19fc0*/  @!P0 BRA `(.L_x_995) ;  /* 0xfffffffc00f08947 */ /* 0x002fea000383ffff */
[----:B------:R-:W-:Y:S05]  /*19fd0*/  BRA `(.L_x_1057) ;  /* 0xffffffd400607947 */ /* 0x000fea000383ffff */
.L_x_1002:
[----:B0-----:R0:W1:Y:S02]  /*19fe0*/  SYNCS.PHASECHK.TRANS64.TRYWAIT P1, [R2+URZ+0x13270], R3 ;  /* 0x01327003020075a7 */ /* 0x001064000802017f */
[----:B-1----:R-:W-:Y:S05]  /*19ff0*/  @!P1 NANOSLEEP.SYNCS 0x989680 ;  /* 0x009896800000995d */ /* 0x002fea0003900000 */
[----:B------:R-:W1:Y:S02]  /*1a000*/  @!P1 SYNCS.PHASECHK.TRANS64 P1, [R2+URZ+0x13270], R3 ;  /* 0x01327003020095a7 */ /* 0x000e64000802007f */
[----:B-1----:R-:W-:Y:S05]  /*1a010*/  @!P1 BRA `(.L_x_1002) ;  /* 0xfffffffc00f09947 */ /* 0x002fea000383ffff */
[----:B------:R-:W-:Y:S05]  /*1a020*/  BRA `(.L_x_1058) ;  /* 0xffffffd800a47947 */ /* 0x000fea000383ffff */
.L_x_1004:
[----:B0-----:R0:W1:Y:S02]  /*1a030*/  SYNCS.PHASECHK.TRANS64.TRYWAIT P1, [R2+URZ+0x13260], R5 ;  /* 0x01326005020075a7 */ /* 0x001064000802017f */
[----:B-1----:R-:W-:Y:S05]  /*1a040*/  @!P1 NANOSLEEP.SYNCS 0x989680 ;  /* 0x009896800000995d */ /* 0x002fea0003900000 */
[----:B------:R-:W1:Y:S02]  /*1a050*/  @!P1 SYNCS.PHASECHK.TRANS64 P1, [R2+URZ+0x13260], R5 ;  /* 0x01326005020095a7 */ /* 0x000e64000802007f */
[----:B-1----:R-:W-:Y:S05]  /*1a060*/  @!P1 BRA `(.L_x_1004) ;  /* 0xfffffffc00f09947 */ /* 0x002fea000383ffff */
[----:B------:R-:W-:Y:S05]  /*1a070*/  BRA `(.L_x_1059) ;  /* 0xffffffd800ac7947 */ /* 0x000fea000383ffff */
.L_x_1017:
[----:B0-----:R0:W1:Y:S02]  /*1a080*/  SYNCS.PHASECHK.TRANS64.TRYWAIT P0, [R6+URZ+0x13220], R0 ;  /* 0x01322000060075a7 */ /* 0x001064000800017f */
[----:B-1----:R-:W-:Y:S05]  /*1a090*/  @!P0 NANOSLEEP.SYNCS 0x989680 ;  /* 0x009896800000895d */ /* 0x002fea0003900000 */
[----:B------:R-:W1:Y:S02]  /*1a0a0*/  @!P0 SYNCS.PHASECHK.TRANS64 P0, [R6+URZ+0x13220], R0 ;  /* 0x01322000060085a7 */ /* 0x000e64000800007f */
[----:B-1----:R-:W-:Y:S05]  /*1a0b0*/  @!P0 BRA `(.L_x_1017) ;  /* 0xfffffffc00f08947 */ /* 0x002fea000383ffff */
[----:B------:R-:W-:Y:S05]  /*1a0c0*/  BRA `(.L_x_1060) ;  /* 0xffffffec008c7947 */ /* 0x000fea000383ffff */
.L_x_1018:
        /* <DEDUP_REMOVED lines=8> */
[----:B0-----:R-:W-:Y:S05]  /*1a150*/  WARPSYNC.COLLECTIVE R15, `(.L_x_1062) ;  /* 0x000000000f087348 */ /* 0x001fea0003c00000 */
[----:B------:R1:W2:Y:S02]  /*1a160*/  SHFL.IDX P6, R14, R13, R12, R11 ;  /* 0x0000000c0d0e7389 */ /* 0x0002a400000c000b */
[----:B012---:R-:W-:Y:S01]  /*1a170*/  ENDCOLLECTIVE ;  /* 0x000000000000791b */ /* 0x007fe20003800000 */
.L_x_1062:
[----:B------:R-:W-:Y:S05]  /*1a180*/  BSYNC B0 ;  /* 0x0000000000007941 */ /* 0x000fea0003800000 */
.L_x_1061:
[----:B------:R-:W-:Y:S05]  /*1a190*/  BRA `(.L_x_1063) ;  /* 0xffffffec00747947 */ /* 0x000fea000383ffff */
.L_x_1021:
[----:B------:R-:W-:Y:S01]  /*1a1a0*/  BSSY B1, `(.L_x_1064) ;  /* 0x0000006000017945 */ /* 0x000fe20003800000 */
[----:B------:R-:W-:-:S07]  /*1a1b0*/  IMAD.MOV.U32 R15, RZ, RZ, -0x1 ;  /* 0xffffffffff0f7424 */ /* 0x000fce00078e00ff */
[----:B0-----:R-:W-:Y:S05]  /*1a1c0*/  WARPSYNC.COLLECTIVE R15, `(.L_x_1065) ;  /* 0x000000000f0c7348 */ /* 0x001fea0003c00000 */
[----:B------:R-:W-:Y:S02]  /*1a1d0*/  ELECT P6, UR62, PT ;  /* 0x00000000003e782f */ /* 0x000fe400038c0000 */
[----:B------:R-:W-:Y:S01]  /*1a1e0*/  MOV R14, UR62 ;  /* 0x0000003e000e7c02 */ /* 0x000fe20008000f00 */
[----:B0-----:R-:W-:Y:S10]  /*1a1f0*/  ENDCOLLECTIVE ;  /* 0x000000000000791b */ /* 0x001ff40003800000 */
.L_x_1065:
[----:B------:R-:W-:Y:S05]  /*1a200*/  BSYNC B1 ;  /* 0x0000000000017941 */ /* 0x000fea0003800000 */
.L_x_1064:
[----:B------:R-:W-:Y:S05]  /*1a210*/  BRA `(.L_x_1066) ;  /* 0xffffffec006c7947 */ /* 0x000fea000383ffff */
.L_x_1023:
[----:B0-----:R0:W1:Y:S02]  /*1a220*/  SYNCS.PHASECHK.TRANS64.TRYWAIT P1, [R5+URZ], R4 ;  /* 0x00000004050075a7 */ /* 0x001064000802017f */
[----:B-1----:R-:W-:Y:S05]  /*1a230*/  @!P1 NANOSLEEP.SYNCS 0x989680 ;  /* 0x009896800000995d */ /* 0x002fea0003900000 */
[----:B------:R-:W1:Y:S02]  /*1a240*/  @!P1 SYNCS.PHASECHK.TRANS64 P1, [R5+URZ], R4 ;  /* 0x00000004050095a7 */ /* 0x000e64000802007f */
[----:B-1----:R-:W-:Y:S05]  /*1a250*/  @!P1 BRA `(.L_x_1023) ;  /* 0xfffffffc00f09947 */ /* 0x002fea000383ffff */
[----:B------:R-:W-:Y:S05]  /*1a260*/  BRA `(.L_x_1067) ;  /* 0xffffffec00a07947 */ /* 0x000fea000383ffff */
.L_x_1024:
[----:B-1----:R1:W2:Y:S02]  /*1a270*/  SYNCS.PHASECHK.TRANS64.TRYWAIT P1, [R9+URZ], R0 ;  /* 0x00000000090075a7 */ /* 0x0022a4000802017f */
[----:B--2---:R-:W-:Y:S05]  /*1a280*/  @!P1 NANOSLEEP.SYNCS 0x989680 ;  /* 0x009896800000995d */ /* 0x004fea0003900000 */
[----:B------:R-:W2:Y:S02]  /*1a290*/  @!P1 SYNCS.PHASECHK.TRANS64 P1, [R9+URZ], R0 ;  /* 0x00000000090095a7 */ /* 0x000ea4000802007f */
[----:B--2---:R-:W-:Y:S05]  /*1a2a0*/  @!P1 BRA `(.L_x_1024) ;  /* 0xfffffffc00f09947 */ /* 0x004fea000383ffff */
[----:B------:R-:W-:Y:S05]  /*1a2b0*/  BRA `(.L_x_1068) ;  /* 0xffffffec00947947 */ /* 0x000fea000383ffff */
.L_x_1026:
[----:B--2---:R2:W3:Y:S02]  /*1a2c0*/  SYNCS.PHASECHK.TRANS64.TRYWAIT P1, [R19+URZ+0x13260], R4 ;  /* 0x01326004130075a7 */ /* 0x0044e4000802017f */
[----:B---3--:R-:W-:Y:S05]  /*1a2d0*/  @!P1 NANOSLEEP.SYNCS 0x989680 ;  /* 0x009896800000995d */ /* 0x008fea0003900000 */
[----:B------:R-:W3:Y:S02]  /*1a2e0*/  @!P1 SYNCS.PHASECHK.TRANS64 P1, [R19+URZ+0x13260], R4 ;  /* 0x01326004130095a7 */ /* 0x000ee4000802007f */
[----:B---3--:R-:W-:Y:S05]  /*1a2f0*/  @!P1 BRA `(.L_x_1026) ;  /* 0xfffffffc00f09947 */ /* 0x008fea000383ffff */
[----:B------:R-:W-:Y:S05]  /*1a300*/  BRA `(.L_x_1069) ;  /* 0xffffffec00947947 */ /* 0x000fea000383ffff */
.L_x_1028:
[----:B---3--:R3:W4:Y:S02]  /*1a310*/  SYNCS.PHASECHK.TRANS64.TRYWAIT P1, [R7+URZ+0x13260], R0 ;  /* 0x01326000070075a7 */ /* 0x008724000802017f */
[----:B----4-:R-:W-:Y:S05]  /*1a320*/  @!P1 NANOSLEEP.SYNCS 0x989680 ;  /* 0x009896800000995d */ /* 0x010fea0003900000 */
[----:B------:R-:W4:Y:S02]  /*1a330*/  @!P1 SYNCS.PHASECHK.TRANS64 P1, [R7+URZ+0x13260], R0 ;  /* 0x01326000070095a7 */ /* 0x000f24000802007f */
[----:B----4-:R-:W-:Y:S05]  /*1a340*/  @!P1 BRA `(.L_x_1028) ;  /* 0xfffffffc00f09947 */ /* 0x010fea000383ffff */
[----:B------:R-:W-:Y:S05]  /*1a350*/  BRA `(.L_x_1070) ;  /* 0xffffffec00947947 */ /* 0x000fea000383ffff */
.L_x_1030:
[----:B----4-:R4:W0:Y:S02]  /*1a360*/  SYNCS.PHASECHK.TRANS64.TRYWAIT P0, [R19+URZ+0x13280], R4 ;  /* 0x01328004130075a7 */ /* 0x010824000800017f */
[----:B0-----:R-:W-:Y:S05]  /*1a370*/  @!P0 NANOSLEEP.SYNCS 0x989680 ;  /* 0x009896800000895d */ /* 0x001fea0003900000 */
[----:B------:R-:W0:Y:S02]  /*1a380*/  @!P0 SYNCS.PHASECHK.TRANS64 P0, [R19+URZ+0x13280], R4 ;  /* 0x01328004130085a7 */ /* 0x000e24000800007f */
[----:B0-----:R-:W-:Y:S05]  /*1a390*/  @!P0 BRA `(.L_x_1030) ;  /* 0xfffffffc00f08947 */ /* 0x001fea000383ffff */
[----:B------:R-:W-:Y:S05]  /*1a3a0*/  BRA `(.L_x_1031) ;  /* 0xffffffec00907947 */ /* 0x000fea000383ffff */
.L_x_1071:
        /* <DEDUP_REMOVED lines=13> */
.L_x_2191:


//--------------------- .text._ZN7cutlass13device_kernelIN5flash11enable_sm90INS1_16FlashAttnFwdSm90INS1_25CollectiveMainloopFwdSm90ILi2EN4cute5tupleIJNS5_1CILi1EEES8_S8_EEENS6_IJNS7_ILi192EEENS7_ILi160EEENS7_ILi64EEEEEELi64ENS_12float_e4m3_tEfNS_4arch4Sm90ELb0ELb1ELb0ELb1ELb0ELb1ELb0ELb1ELb1ELb1ELb1ELb0EEENS1_21CollectiveEpilogueFwdINS6_IJSA_SC_SB_EEES9_NS_10bfloat16_tESG_Li384ELb1ELb1ELb1ELb1EEENS1_36VarlenDynamicPersistentTileSchedulerILi192ELi160ELi384ELi128ELb1ELb1ELb1ELb1ELb0ELb1EEEEEEEEEvNT_6ParamsE --------------------------
	.section	.text._ZN7cutlass13device_kernelIN5flash11enable_sm90INS1_16FlashAttnFwdSm90INS1_25CollectiveMainloopFwdSm90ILi2EN4cute5tupleIJNS5_1CILi1EEES8_S8_EEENS6_IJNS7_ILi192EEENS7_ILi160EEENS7_ILi64EEEEEELi64ENS_12float_e4m3_tEfNS_4arch4Sm90ELb0ELb1ELb0ELb1ELb0ELb1ELb0ELb1ELb1ELb1ELb1ELb0EEENS1_21CollectiveEpilogueFwdINS6_IJSA_SC_SB_EEES9_NS_10bfloat16_tESG_Li384ELb1ELb1ELb1ELb1EEENS1_36VarlenDynamicPersistentTileSchedulerILi192ELi160ELi384ELi128ELb1ELb1ELb1ELb1ELb0ELb1EEEEEEEEEvNT_6ParamsE,"ax",@progbits
	.align	128
.text._ZN7cutlass13device_kernelIN5flash11enable_sm90INS1_16FlashAttnFwdSm90INS1_25CollectiveMainloopFwdSm90ILi2EN4cute5tupleIJNS5_1CILi1EEES8_S8_EEENS6_IJNS7_ILi192EEENS7_ILi160EEENS7_ILi64EEEEEELi64ENS_12float_e4m3_tEfNS_4arch4Sm90ELb0ELb1ELb0ELb1ELb0ELb1ELb0ELb1ELb1ELb1ELb1ELb0EEENS1_21CollectiveEpilogueFwdINS6_IJSA_SC_SB_EEES9_NS_10bfloat16_tESG_Li384ELb1ELb1ELb1ELb1EEENS1_36VarlenDynamicPersistentTileSchedulerILi192ELi160ELi384ELi128ELb1ELb1ELb1ELb1ELb0ELb1EEEEEEEEEvNT_6ParamsE:
        .type           _ZN7cutlass13device_kernelIN5flash11enable_sm90INS1_16FlashAttnFwdSm90INS1_25CollectiveMainloopFwdSm90ILi2EN4cute5tupleIJNS5_1CILi1EEES8_S8_EEENS6_IJNS7_ILi192EEENS7_ILi160EEENS7_ILi64EEEEEELi64ENS_12float_e4m3_tEfNS_4arch4Sm90ELb0ELb1ELb0ELb1ELb0ELb1ELb0ELb1ELb1ELb1ELb1ELb0EEENS1_21CollectiveEpilogueFwdINS6_IJSA_SC_SB_EEES9_NS_10bfloat16_tESG_Li384ELb1ELb1ELb1ELb1EEENS1_36VarlenDynamicPersistentTileSchedulerILi192ELi160ELi384ELi128ELb1ELb1ELb1ELb1ELb0ELb1EEEEEEEEEvNT_6ParamsE,@function
        .size           _ZN7cutlass13device_kernelIN5flash11enable_sm90INS1_16FlashAttnFwdSm90INS1_25CollectiveMainloopFwdSm90ILi2EN4cute5tupleIJNS5_1CILi1EEES8_S8_EEENS6_IJNS7_ILi192EEENS7_ILi160EEENS7_ILi64EEEEEELi64ENS_12float_e4m3_tEfNS_4arch4Sm90ELb0ELb1ELb0ELb1ELb0ELb1ELb0ELb1ELb1ELb1ELb1ELb0EEENS1_21CollectiveEpilogueFwdINS6_IJSA_SC_SB_EEES9_NS_10bfloat16_tESG_Li384ELb1ELb1ELb1ELb1EEENS1_36VarlenDynamicPersistentTileSchedulerILi192ELi160ELi384ELi128ELb1ELb1ELb1ELb1ELb0ELb1EEEEEEEEEvNT_6ParamsE,(.L_x_2192 - _ZN7cutlass13device_kernelIN5flash11enable_sm90INS1_16FlashAttnFwdSm90INS1_25CollectiveMainloopFwdSm90ILi2EN4cute5tupleIJNS5_1CILi1EEES8_S8_EEENS6_IJNS7_ILi192EEENS7_ILi160EEENS7_ILi64EEEEEELi64ENS_12float_e4m3_tEfNS_4arch4Sm90ELb0ELb1ELb0ELb1ELb0ELb1ELb0ELb1ELb1ELb1ELb1ELb0EEENS1_21CollectiveEpilogueFwdINS6_IJSA_SC_SB_EEES9_NS_10bfloat16_tESG_Li384ELb1ELb1ELb1ELb1EEENS1_36VarlenDynamicPersistentTileSchedulerILi192ELi160ELi384ELi128ELb1ELb1ELb1ELb1ELb0ELb1EEEEEEEEEvNT_6ParamsE)
        .other          _ZN7cutlass13device_kernelIN5flash11enable_sm90INS1_16FlashAttnFwdSm90INS1_25CollectiveMainloopFwdSm90ILi2EN4cute5tupleIJNS5_1CILi1EEES8_S8_EEENS6_IJNS7_ILi192EEENS7_ILi160EEENS7_ILi64EEEEEELi64ENS_12float_e4m3_tEfNS_4arch4Sm90ELb0ELb1ELb0ELb1ELb0ELb1ELb0ELb1ELb1ELb1ELb1ELb0EEENS1_21CollectiveEpilogueFwdINS6_IJSA_SC_SB_EEES9_NS_10bfloat16_tESG_Li384ELb1ELb1ELb1ELb1EEENS1_36VarlenDynamicPersistentTileSchedulerILi192ELi160ELi384ELi128ELb1ELb1ELb1ELb1ELb0ELb1EEEEEEEEEvNT_6ParamsE,@"STO_CUDA_ENTRY STV_DEFAULT"
_ZN7cutlass13device_kernelIN5flash11enable_sm90INS1_16FlashAttnFwdSm90INS1_25CollectiveMainloopFwdSm90ILi2EN4cute5tupleIJNS5_1CILi1EEES8_S8_EEENS6_IJNS7_ILi192EEENS7_ILi160EEENS7_ILi64EEEEEELi64ENS_12float_e4m3_tEfNS_4arch4Sm90ELb0ELb1ELb0ELb1ELb0ELb1ELb0ELb1ELb1ELb1ELb1ELb0EEENS1_21CollectiveEpilogueFwdINS6_IJSA_SC_SB_EEES9_NS_10bfloat16_tESG_Li384ELb1ELb1ELb1ELb1EEENS1_36VarlenDynamicPersistentTileSchedulerILi192ELi160ELi384ELi128ELb1ELb1ELb1ELb1ELb0ELb1EEEEEEEEEvNT_6ParamsE:
        /* <DEDUP_REMOVED lines=23> */
.L_x_1073:
[----:B------:R-:W-:Y:S05]  /*0170*/  BSYNC B0 ;  /* 0x0000000000007941 */ /* 0x000fea0003800000 */
.L_x_1072:
[----:B------:R-:W-:Y:S01]  /*0180*/  VOTEU.ANY UP0, P0 ;  /* 0x00000000003f7886 */ /* 0x000fe20000000100 */
[----:B------:R-:W0:Y:S01]  /*0190*/  SHFL.IDX PT, R2, R0, RZ, 0x1f ;  /* 0x00001fff00027589 */ /* 0x000e2200000e0000 */
[----:B------:R-:W-:Y:S01]  /*01a0*/  UMOV UR4, 0x80 ;  /* 0x0000008000047882 */ /* 0x000fe20000000000 */
[----:B------:R-:W-:Y:S01]  /*01b0*/  UMOV UR7, 0x180 ;  /* 0x0000018000077882 */ /* 0x000fe20000000000 */
[----:B------:R-:W-:Y:S01]  /*01c0*/  VOTEU.ANY UP1, P0 ;  /* 0x00000000003f7886 */ /* 0x000fe20000020100 */
[----:B------:R-:W1:Y:S01]  /*01d0*/  @UP0 S2UR UR8, SR_CgaCtaId ;  /* 0x00000000000809c3 */ /* 0x000e620000008800 */
[----:B------:R-:W-:Y:S01]  /*01e0*/  @UP0 UMOV UR6, 0x400 ;  /* 0x0000040000060882 */ /* 0x000fe20000000000 */
[----:B------:R-:W-:-:S04]  /*01f0*/  @UP0 UIADD3 UR4, -UR4, 0x100000, URZ ;  /* 0x0010000004040890 */ /* 0x000fc8000fffe13f */
[----:B------:R-:W-:Y:S02]  /*0200*/  @UP0 USHF.L.U32 UR5, UR4, 0xb, URZ ;  /* 0x0000000b04050899 */ /* 0x000fe4000800063f */
[----:B------:R-:W-:Y:S01]  /*0210*/  @UP0 USHF.L.U32 UR4, UR4, 0x1, URZ ;  /* 0x0000000104040899 */ /* 0x000fe2000800063f */
[----:B0-----:R-:W-:Y:S02]  /*0220*/  ISETP.NE.AND P1, PT, R2, RZ, PT ;  /* 0x000000ff0200720c */ /* 0x001fe40003f25270 */
[----:B------:R-:W-:Y:S01]  /*0230*/  SHF.R.U32.HI R2, RZ, 0x7, R3 ;  /* 0x00000007ff027819 */ /* 0x000fe20000011603 */
[----:B-1----:R-:W-:Y:S02]  /*0240*/  @UP0 ULEA UR8, UR8, UR6, 0x18 ;  /* 0x0000000608080291 */ /* 0x002fe4000f8ec03f */
[----:B------:R-:W-:-:S04]  /*0250*/  @UP0 UIADD3 UR6, -UR7, 0x100000, URZ ;  /* 0x0010000007060890 */ /* 0x000fc8000fffe13f */
[----:B------:R-:W-:Y:S02]  /*0260*/  @UP0 USHF.L.U32 UR7, UR6, 0xb, URZ ;  /* 0x0000000b06070899 */ /* 0x000fe4000800063f */
[----:B------:R-:W-:Y:S01]  /*0270*/  @UP0 USHF.L.U32 UR6, UR6, 0x1, URZ ;  /* 0x0000000106060899 */ /* 0x000fe2000800063f */
[----:B------:R-:W-:Y:S01]  /*0280*/  VOTEU.ANY UP0, P0 ;  /* 0x00000000003f7886 */ /* 0x000fe20000000100 */
[----:B------:R-:W0:Y:S04]  /*0290*/  SHFL.IDX PT, R2, R2, RZ, 0x1f ;  /* 0x00001fff02027589 */ /* 0x000e2800000e0000 */
[----:B------:R-:W1:Y:S02]  /*02a0*/  FENCE.VIEW.ASYNC.S ;  /* 0x00000000000073c6 */ /* 0x000e640000000000 */
[----:B-1----:R1:W2:Y:S04]  /*02b0*/  @UP0 SYNCS.EXCH.64 URZ, [UR8+0x13200], UR4 ;  /* 0x01320004083f05b2 */ /* 0x0022a80008000100 */
[----:B------:R1:W3:Y:S01]  /*02c0*/  @UP1 SYNCS.EXCH.64 URZ, [UR8+0x13220], UR6 ;  /* 0x01322006083f15b2 */ /* 0x0002e20008000100 */
[----:B------:R-:W-:Y:S05]  /*02d0*/  @P1 BRA `(.L_x_1074) ;  /* 0x0000000000481947 */ /* 0x000fea0003800000 */
[----:B-1----:R-:W1:Y:S01]  /*02e0*/  S2UR UR5, SR_CgaCtaId ;  /* 0x00000000000579c3 */ /* 0x002e620000008800 */
[----:B------:R-:W-:Y:S01]  /*02f0*/  UMOV UR4, 0x400 ;  /* 0x0000040000047882 */ /* 0x000fe20000000000 */
[----:B------:R-:W-:Y:S01]  /*0300*/  UMOV UR6, 0x1 ;  /* 0x0000000100067882 */ /* 0x000fe20000000000 */
[----:B------:R-:W-:Y:S01]  /*0310*/  UMOV UR7, 0x3 ;  /* 0x0000000300077882 */ /* 0x000fe20000000000 */
[----:B------:R-:W-:Y:S01]  /*0320*/  ELECT P0, URZ, PT ;  /* 0x00000000003f782f */ /* 0x000fe20003800000 */
[----:B-1----:R-:W-:Y:S02]  /*0330*/  ULEA UR8, UR5, UR4, 0x18 ;  /* 0x0000000405087291 */ /* 0x002fe4000f8ec03f */
[----:B------:R-:W-:-:S04]  /*0340*/  UIADD3 UR4, -UR6, 0x100000, URZ ;  /* 0x0010000006047890 */ /* 0x000fc8000fffe13f */
[----:B------:R-:W-:Y:S02]  /*0350*/  USHF.L.U32 UR5, UR4, 0xb, URZ ;  /* 0x0000000b04057899 */ /* 0x000fe4000800063f */
[----:B------:R-:W-:Y:S02]  /*0360*/  USHF.L.U32 UR4, UR4, 0x1, URZ ;  /* 0x0000000104047899 */ /* 0x000fe4000800063f */
[----:B------:R-:W-:-:S04]  /*0370*/  UIADD3 UR6, -UR7, 0x100000, URZ ;  /* 0x0010000007067890 */ /* 0x000fc8000fffe13f */
[----:B------:R-:W-:Y:S02]  /*0380*/  USHF.L.U32 UR7, UR6, 0xb, URZ ;  /* 0x0000000b06077899 */ /* 0x000fe4000800063f */
[----:B------:R-:W-:Y:S01]  /*0390*/  USHF.L.U32 UR6, UR6, 0x1, URZ ;  /* 0x0000000106067899 */ /* 0x000fe2000800063f */
[----:B------:R-:W1:Y:S03]  /*03a0*/  FENCE.VIEW.ASYNC.S ;  /* 0x00000000000073c6 */ /* 0x000e660000000000 */
[----:B-1----:R4:W1:Y:S08]  /*03b0*/  SYNCS.EXCH.64 URZ, [UR8+0x13230], UR4 ;  /* 0x01323004083f75b2 */ /* 0x0028700008000100 */
[----:B------:R4:W0:Y:S01]  /*03c0*/  SYNCS.EXCH.64 URZ, [UR8+0x13240], UR6 ;  /* 0x01324006083f75b2 */ /* 0x0008220008000100 */
[----:B------:R4:W0:Y:S01]  /*03d0*/  SYNCS.EXCH.64 URZ, [UR8+0x13238], UR4 ;  /* 0x01323804083f75b2 */ /* 0x0008220008000100 */
[----:B------:R4:W0:Y:S02]  /*03e0*/  SYNCS.EXCH.64 URZ, [UR8+0x13248], UR6 ;  /* 0x01324806083f75b2 */ /* 0x0008240008000100 */
[----:B----4-:R-:W-:Y:S01]  /*03f0*/  NOP ;  /* 0x0000000000007918 */ /* 0x010fe20000000000 */
.L_x_1074:
[----:B------:R-:W4:Y:S01]  /*0400*/  SHFL.IDX PT, R3, R0, RZ, 0x1f ;  /* 0x00001fff00037589 */ /* 0x000f2200000e0000 */
[----:B------:R-:W-:Y:S01]  /*0410*/  NOP ;  /* 0x0000000000007918 */ /* 0x000fe20000000000 */
[----:B----4-:R-:W-:-:S13]  /*0420*/  ISETP.NE.AND P0, PT, R3, RZ, PT ;  /* 0x000000ff0300720c */ /* 0x010fda0003f05270 */
        /* <DEDUP_REMOVED lines=19> */
.L_x_1075:
[----:B------:R-:W4:Y:S01]  /*0560*/  SHFL.IDX PT, R3, R0, RZ, 0x1f ;  /* 0x00001fff00037589 */ /* 0x000f2200000e0000 */
[----:B------:R-:W-:Y:S01]  /*0570*/  NOP ;  /* 0x0000000000007918 */ /* 0x000fe20000000000 */
[----:B----4-:R-:W-:-:S13]  /*0580*/  ISETP.NE.AND P0, PT, R3, RZ, PT ;  /* 0x000000ff0300720c */ /* 0x010fda0003f05270 */
[----:B------:R-:W-:Y:S05]  /*0590*/  @P0 BRA `(.L_x_1076) ;  /* 0x0000000000380947 */ /* 0x000fea0003800000 */
[----:B-1----:R-:W1:Y:S01]  /*05a0*/  S2UR UR5, SR_CgaCtaId ;  /* 0x00000000000579c3 */ /* 0x002e620000008800 */
[----:B------:R-:W-:Y:S01]  /*05b0*/  UMOV UR4, 0x400 ;  /* 0x0000040000047882 */ /* 0x000fe20000000000 */
[----:B------:R-:W-:Y:S01]  /*05c0*/  UMOV UR7, 0x1 ;  /* 0x0000000100077882 */ /* 0x000fe20000000000 */
[----:B------:R-:W-:Y:S01]  /*05d0*/  ELECT P0, URZ, PT ;  /* 0x00000000003f782f */ /* 0x000fe20003800000 */
[----:B-1----:R-:W-:Y:S02]  /*05e0*/  ULEA UR6, UR5, UR4, 0x18 ;  /* 0x0000000405067291 */ /* 0x002fe4000f8ec03f */
[----:B------:R-:W-:-:S04]  /*05f0*/  UIADD3 UR4, -UR7, 0x100000, URZ ;  /* 0x0010000007047890 */ /* 0x000fc8000fffe13f */
[----:B------:R-:W-:Y:S02]  /*0600*/  USHF.L.U32 UR5, UR4, 0xb, URZ ;  /* 0x0000000b04057899 */ /* 0x000fe4000800063f */
[----:B------:R-:W-:Y:S01]  /*0610*/  USHF.L.U32 UR4, UR4, 0x1, URZ ;  /* 0x0000000104047899 */ /* 0x000fe2000800063f */
[----:B------:R-:W1:Y:S11]  /*0620*/  FENCE.VIEW.ASYNC.S ;  /* 0x00000000000073c6 */ /* 0x000e760000000000 */
[----:B-1----:R4:W1:Y:S01]  /*0630*/  SYNCS.EXCH.64 URZ, [UR6+0x13270], UR4 ;  /* 0x01327004063f75b2 */ /* 0x0028620008000100 */
[----:B------:R4:W0:Y:S01]  /*0640*/  SYNCS.EXCH.64 URZ, [UR6+0x13280], UR4 ;  /* 0x01328004063f75b2 */ /* 0x0008220008000100 */
[----:B------:R4:W0:Y:S01]  /*0650*/  SYNCS.EXCH.64 URZ, [UR6+0x13278], UR4 ;  /* 0x01327804063f75b2 */ /* 0x0008220008000100 */
[----:B------:R4:W0:Y:S02]  /*0660*/  SYNCS.EXCH.64 URZ, [UR6+0x13288], UR4 ;  /* 0x01328804063f75b2 */ /* 0x0008240008000100 */
[----:B----4-:R-:W-:Y:S01]  /*0670*/  NOP ;  /* 0x0000000000007918 */ /* 0x010fe20000000000 */
.L_x_1076:
        /* <DEDUP_REMOVED lines=22> */
.L_x_1077:
        /* <DEDUP_REMOVED lines=22> */
.L_x_1078:
[----:B0-----:R-:W-:Y:S01]  /*0940*/  ISETP.NE.AND P0, PT, R2, RZ, PT ;  /* 0x000000ff0200720c */ /* 0x001fe20003f05270 */
[----:B------:R-:W-:Y:S01]  /*0950*/  IMAD.MOV.U32 R2, RZ, RZ, 0x1 ;  /* 0x00000001ff027424 */ /* 0x000fe200078e00ff */
[----:B------:R-:W-:Y:S01]  /*0960*/  NOP ;  /* 0x0000000000007918 */ /* 0x000fe20000000000 */
[----:B------:R-:W-:Y:S01]  /*0970*/  ULDC.64 UR40, c[0x0][0x208] ;  /* 0x0000820000287ab9 */ /* 0x000fe20000000a00 */
[----:B------:R-:W-:Y:S02]  /*0980*/  BSSY B8, `(.L_x_1079) ;  /* 0x0002196000087945 */ /* 0x000fe40003800000 */
[----:B------:R-:W-:-:S05]  /*0990*/  SEL R2, R2, 0x2, !P0 ;  /* 0x0000000202027807 */ /* 0x000fca0004000000 */
[----:B------:R0:W-:Y:S01]  /*09a0*/  STL [R1+0x38], R2 ;  /* 0x0000380201007387 */ /* 0x0001e20000100800 */
[----:B-123--:R-:W-:Y:S06]  /*09b0*/  BAR.SYNC.DEFER_BLOCKING 0x0 ;  /* 0x0000000000007b1d */ /* 0x00efec0000010000 */
[----:B------:R-:W-:Y:S05]  /*09c0*/  @!P0 BRA `(.L_x_1080) ;  /* 0x000001a400f08947 */ /* 0x000fea0003800000 */
.L_x_1081:
[----:B------:R-:W-:-:S08]  /*09d0*/  NOP ;  /* 0x0000000000007918 */ /* 0x000fd00000000000 */
[----:B------:R-:W1:Y:S02]  /*09e0*/  USETMAXREG.TRY_ALLOC.CTAPOOL UP0, 0xa0 ;  /* 0x000000a0000079c8 */ /* 0x000e640008000600 */
[----:B-1----:R-:W-:-:S13]  /*09f0*/  PLOP3.LUT P0, PT, PT, PT, UP0, 0x80, 0x0 ;  /* 0x000000000000781c */ /* 0x002fda0003f0f008 */
[----:B------:R-:W-:Y:S05]  /*0a00*/  @!P0 BRA `(.L_x_1081) ;  /* 0xfffffffc00f08947 */ /* 0x000fea000383ffff */
[----:B------:R-:W1:Y:S08]  /*0a10*/  S2UR UR4, SR_CgaCtaId ;  /* 0x00000000000479c3 */ /* 0x000e700000008800 */
[----:B------:R-:W-:Y:S06]  /*0a20*/  BAR.ARV 0x8, 0x200 ;  /* 0x0208000000007b1d */ /* 0x000fec0000002000 */
[----:B------:R-:W-:-:S02]  /*0a30*/  MOV R18, 0x400 ;  /* 0x0000040000127802 */ /* 0x000fc40000000f00 */
[----:B------:R-:W-:Y:S01]  /*0a40*/  BAR.SYNC.DEFER_BLOCKING 0x5, 0x200 ;  /* 0x0148000000007b1d */ /* 0x000fe20000010000 */
[----:B-1----:R-:W-:-:S05]  /*0a50*/  IMAD.U32 R0, RZ, RZ, UR4 ;  /* 0x00000004ff007e24 */ /* 0x002fca000f8e00ff */
[----:B------:R-:W-:Y:S01]  /*0a60*/  ULDC UR4, c[0x0][0xc3c] ;  /* 0x00030f0000047ab9 */ /* 0x000fe20000000800 */
[----:B------:R-:W-:Y:S01]  /*0a70*/  LEA R18, R0, R18, 0x18 ;  /* 0x0000001200127211 */ /* 0x000fe200078ec0ff */
[----:B------:R-:W-:Y:S04]  /*0a80*/  STL [R1+0x3c], R0 ;  /* 0x00003c0001007387 */ /* 0x000fe80000100800 */
[----:B------:R-:W1:Y:S01]  /*0a90*/  LDS.128 R12, [R18+0x132d0] ;  /* 0x0132d000120c7984 */ /* 0x000e620000000c00 */
[----:B------:R-:W-:Y:S06]  /*0aa0*/  BAR.ARV 0x4, 0x200 ;  /* 0x0108000000007b1d */ /* 0x000fec0000002000 */
[----:B-1----:R-:W-:-:S13]  /*0ab0*/  ISETP.GE.AND P0, PT, R15, UR4, PT ;  /* 0x000000040f007c0c */ /* 0x002fda000bf06270 */
[----:B------:R-:W-:Y:S05]  /*0ac0*/  @P0 BRA `(.L_x_1082) ;  /* 0x0000021800040947 */ /* 0x000fea0003800000 */
[----:B------:R-:W2:Y:S01]  /*0ad0*/  LDL.LU R20, [R1+0x38] ;  /* 0x0000380001147983 */ /* 0x000ea20000300800 */
[----:B------:R-:W1:Y:S02]  /*0ae0*/  S2R R0, SR_TID.X ;  /* 0x0000000000007919 */ /* 0x000e640000002100 */
[----:B-1----:R-:W-:-:S05]  /*0af0*/  VIADD R0, R0, 0xffffff80 ;  /* 0xffffff8000007836 */ /* 0x002fca0000000000 */
[----:B------:R-:W-:-:S04]  /*0b00*/  SHF.R.S32.HI R5, RZ, 0x1f, R0 ;  /* 0x0000001fff057819 */ /* 0x000fc80000011400 */
[-C--:B------:R-:W-:Y:S02]  /*0b10*/  LEA.HI R7, R5, R0.reuse, RZ, 0x7 ;  /* 0x0000000005077211 */ /* 0x080fe400078f38ff */
[-C--:B0-----:R-:W-:Y:S02]  /*0b20*/  LEA.HI R2, R0, R0.reuse, RZ, 0x1 ;  /* 0x0000000000027211 */ /* 0x081fe400078f08ff */
[----:B------:R-:W-:Y:S02]  /*0b30*/  LOP3.LUT R9, R7, 0xffffff80, RZ, 0xc0, !PT ;  /* 0xffffff8007097812 */ /* 0x000fe400078ec0ff */
[----:B------:R-:W-:Y:S02]  /*0b40*/  LEA.HI R4, R5, R0, RZ, 0x2 ;  /* 0x0000000005047211 */ /* 0x000fe400078f10ff */
[----:B------:R-:W-:Y:S01]  /*0b50*/  LOP3.LUT R3, R2, 0xfffffffe, RZ, 0xc0, !PT ;  /* 0xfffffffe02037812 */ /* 0x000fe200078ec0ff */
[----:B------:R-:W-:Y:S01]  /*0b60*/  IMAD.IADD R9, R0, 0x1, -R9 ;  /* 0x0000000100097824 */ /* 0x000fe200078e0a09 */
[----:B------:R-:W-:-:S02]  /*0b70*/  LOP3.LUT R11, R4, 0xfffffffc, RZ, 0xc0, !PT ;  /* 0xfffffffc040b7812 */ /* 0x000fc400078ec0ff */
[----:B------:R-:W-:Y:S01]  /*0b80*/  LEA.HI R6, R5, R0, RZ, 0x4 ;  /* 0x0000000005067211 */ /* 0x000fe200078f20ff */
[C---:B------:R-:W-:Y:S01]  /*0b90*/  IMAD.IADD R3, R0.reuse, 0x1, -R3 ;  /* 0x0000000100037824 */ /* 0x040fe200078e0a03 */
[----:B------:R-:W-:Y:S01]  /*0ba0*/  SHF.R.S32.HI R10, RZ, 0x1f, R9 ;  /* 0x0000001fff0a7819 */ /* 0x000fe20000011409 */
[----:B------:R-:W-:Y:S01]  /*0bb0*/  IMAD.IADD R19, R0, 0x1, -R11 ;  /* 0x0000000100137824 */ /* 0x000fe200078e0a0b */
[--C-:B------:R-:W-:Y:S02]  /*0bc0*/  SHF.R.S32.HI R0, RZ, 0x2, R4.reuse ;  /* 0x00000002ff007819 */ /* 0x100fe40000011404 */
[----:B------:R-:W-:Y:S02]  /*0bd0*/  SHF.R.S32.HI R5, RZ, 0x1f, R4 ;  /* 0x0000001fff057819 */ /* 0x000fe40000011404 */
[----:B------:R-:W-:Y:S02]  /*0be0*/  LEA.HI R12, R10, R9, RZ, 0x2 ;  /* 0x000000090a0c7211 */ /* 0x000fe400078f10ff */
[----:B------:R-:W-:-:S02]  /*0bf0*/  LEA.HI R5, R5, R0, RZ, 0x2 ;  /* 0x0000000005057211 */ /* 0x000fc400078f10ff */
[--C-:B------:R-:W-:Y:S02]  /*0c00*/  SHF.R.S32.HI R16, RZ, 0x2, R12.reuse ;  /* 0x00000002ff107819 */ /* 0x100fe4000001140c */
[----:B------:R-:W-:Y:S02]  /*0c10*/  SHF.R.S32.HI R17, RZ, 0x1f, R12 ;  /* 0x0000001fff117819 */ /* 0x000fe4000001140c */
[----:B------:R-:W-:Y:S02]  /*0c20*/  LOP3.LUT R5, R5, 0xfffffffc, RZ, 0xc0, !PT ;  /* 0xfffffffc05057812 */ /* 0x000fe400078ec0ff */
[----:B------:R-:W-:Y:S02]  /*0c30*/  SHF.R.S32.HI R21, RZ, 0x1, R2 ;  /* 0x00000001ff157819 */ /* 0x000fe40000011402 */
[----:B------:R-:W-:Y:S02]  /*0c40*/  SHF.R.S32.HI R8, RZ, 0x7, R7 ;  /* 0x00000007ff087819 */ /* 0x000fe40000011407 */
[----:B------:R-:W-:Y:S01]  /*0c50*/  LEA.HI R17, R17, R16, RZ, 0x3 ;  /* 0x0000001011117211 */ /* 0x000fe200078f18ff */
[----:B------:R-:W-:Y:S01]  /*0c60*/  IMAD.IADD R5, R0, 0x1, -R5 ;  /* 0x0000000100057824 */ /* 0x000fe200078e0a05 */
[----:B------:R-:W-:Y:S01]  /*0c70*/  LEA.HI R2, R2, R21, RZ, 0x1 ;  /* 0x0000001502027211 */ /* 0x000fe200078f08ff */
[----:B------:R-:W-:Y:S01]  /*0c80*/  IMAD.HI R4, R8, 0x55555556, RZ ;  /* 0x5555555608047827 */ /* 0x000fe200078e02ff */
[----:B------:R-:W-:-:S02]  /*0c90*/  LOP3.LUT R17, R17, 0xfffffff8, RZ, 0xc0, !PT ;  /* 0xfffffff811117812 */ /* 0x000fc400078ec0ff */
[----:B------:R-:W-:Y:S01]  /*0ca0*/  LEA.HI R10, R10, R9, RZ, 0x5 ;  /* 0x000000090a0a7211 */ /* 0x000fe200078f28ff */
[----:B------:R-:W-:Y:S01]  /*0cb0*/  IMAD.SHL.U32 R5, R5, 0x80, RZ ;  /* 0x0000008005057824 */ /* 0x000fe200078e00ff */
[----:B------:R-:W-:Y:S02]  /*0cc0*/  LEA.HI R0, R19, R19, RZ, 0x1 ;  /* 0x0000001313007211 */ /* 0x000fe400078f08ff */
[----:B------:R-:W-:Y:S01]  /*0cd0*/  LOP3.LUT R2, R2, 0x3fffffe, RZ, 0xc0, !PT ;  /* 0x03fffffe02027812 */ /* 0x000fe200078ec0ff */
[----:B------:R-:W-:Y:S01]  /*0ce0*/  IMAD.IADD R17, R16, 0x1, -R17 ;  /* 0x0000000110117824 */ /* 0x000fe200078e0a11 */
[----:B------:R-:W-:Y:S02]  /*0cf0*/  LEA.HI R11, R4, R4, RZ, 0x1 ;  /* 0x00000004040b7211 */ /* 0x000fe400078f08ff */
[----:B------:R-:W-:Y:S01]  /*0d00*/  SHF.R.S32.HI R10, RZ, 0x5, R10 ;  /* 0x00000005ff0a7819 */ /* 0x000fe2000001140a */
[----:B------:R-:W-:Y:S01]  /*0d10*/  IMAD.SHL.U32 R22, R3, 0x10, RZ ;  /* 0x0000001003167824 */ /* 0x000fe200078e00ff */
[----:B------:R-:W-:Y:S01]  /*0d20*/  LOP3.LUT R0, R0, 0x1ffffffe, RZ, 0xc0, !PT ;  /* 0x1ffffffe00007812 */ /* 0x000fe200078ec0ff */
[----:B------:R-:W-:Y:S01]  /*0d30*/  IMAD.IADD R2, R21, 0x1, -R2 ;  /* 0x0000000115027824 */ /* 0x000fe200078e0a02 */
[----:B------:R-:W-:-:S02]  /*0d40*/  SHF.R.S32.HI R7, RZ, 0x4, R6 ;  /* 0x00000004ff077819 */ /* 0x000fc40000011406 */
[----:B------:R-:W-:Y:S01]  /*0d50*/  LOP3.LUT R4, R5, 0x180, RZ, 0xc0, !PT ;  /* 0x0000018005047812 */ /* 0x000fe200078ec0ff */
[----:B------:R-:W-:Y:S02]  /*0d60*/  IMAD R11, R11, -0x3, R8 ;  /* 0xfffffffd0b0b7824 */ /* 0x000fe400078e0208 */
[----:B------:R-:W-:Y:S01]  /*0d70*/  IMAD R10, R10, 0x10, R17 ;  /* 0x000000100a0a7824 */ /* 0x000fe200078e0211 */
[----:B------:R-:W-:Y:S01]  /*0d80*/  SHF.R.U32.HI R5, RZ, 0x3, R4 ;  /* 0x00000003ff057819 */ /* 0x000fe20000011604 */
[----:B------:R-:W-:Y:S01]  /*0d90*/  IMAD.IADD R19, R19, 0x1, -R0 ;  /* 0x0000000113137824 */ /* 0x000fe200078e0a00 */
[C---:B------:R-:W-:Y:S01]  /*0da0*/  LOP3.LUT R0, R4.reuse, 0x10, R22, 0xf8, !PT ;  /* 0x0000001004007812 */ /* 0x040fe200078ef816 */
[----:B------:R-:W-:Y:S01]  /*0db0*/  IMAD R7, R7, 0x8, R2 ;  /* 0x0000000807077824 */ /* 0x000fe200078e0202 */
[----:B------:R-:W-:Y:S01]  /*0dc0*/  LOP3.LUT R2, R4, 0x30, R22, 0xf8, !PT ;  /* 0x0000003004027812 */ /* 0x000fe200078ef816 */
[----:B------:R-:W-:Y:S01]  /*0dd0*/  IMAD R10, R11, 0x40, R10 ;  /* 0x000000400b0a7824 */ /* 0x000fe200078e020a */
[----:B------:R-:W-:-:S02]  /*0de0*/  LOP3.LUT R0, R0, R5, RZ, 0x3c, !PT ;  /* 0x0000000500007212 */ /* 0x000fc400078e3cff */
[----:B------:R-:W-:Y:S01]  /*0df0*/  LOP3.LUT R5, R2, R5, RZ, 0x3c, !PT ;  /* 0x0000000502057212 */ /* 0x000fe200078e3cff */
[----:B------:R-:W-:Y:S01]  /*0e00*/  IMAD R2, R19, 0x8, R10 ;  /* 0x0000000813027824 */ /* 0x000fe200078e020a */
[----:B------:R0:W-:Y:S04]  /*0e10*/  STL [R1+0x64], R4 ;  /* 0x0000640401007387 */ /* 0x0001e80000100800 */
[----:B------:R-:W-:Y:S04]  /*0e20*/  STL [R1+0x54], R13 ;  /* 0x0000540d01007387 */ /* 0x000fe80000100800 */
[----:B------:R2:W-:Y:S01]  /*0e30*/  STL [R1+0x48], R2 ;  /* 0x0000480201007387 */ /* 0x0005e20000100800 */
[----:B------:R-:W-:Y:S01]  /*0e40*/  IMAD.SHL.U32 R8, R3, 0x8, RZ ;  /* 0x0000000803087824 */ /* 0x000fe200078e00ff */
[----:B------:R-:W-:-:S02]  /*0e50*/  LOP3.LUT R12, R12, 0x7ffffffc, RZ, 0xc0, !PT ;  /* 0x7ffffffc0c0c7812 */ /* 0x000fc400078ec0ff */
[----:B------:R-:W-:Y:S04]  /*0e60*/  STL [R1+0x58], R14 ;  /* 0x0000580e01007387 */ /* 0x000fe80000100800 */
[----:B------:R-:W-:Y:S01]  /*0e70*/  STL [R1+0x5c], R15 ;  /* 0x00005c0f01007387 */ /* 0x000fe20000100800 */
[----:B------:R-:W-:-:S03]  /*0e80*/  VIADD R3, R8, 0x10 ;  /* 0x0000001008037836 */ /* 0x000fc60000000000 */
[----:B------:R-:W-:Y:S01]  /*0e90*/  STL [R1+0x74], RZ ;  /* 0x000074ff01007387 */ /* 0x000fe20000100800 */
[----:B------:R-:W-:-:S04]  /*0ea0*/  IMAD.IADD R12, R9, 0x1, -R12 ;  /* 0x00000001090c7824 */ /* 0x000fc800078e0a0c */
[----:B0-----:R-:W-:Y:S01]  /*0eb0*/  IMAD.SHL.U32 R4, R12, 0x2, RZ ;  /* 0x000000020c047824 */ /* 0x001fe200078e00ff */
[----:B------:R-:W-:Y:S01]  /*0ec0*/  CS2R R156, SRZ ;  /* 0x00000000009c7805 */ /* 0x000fe2000001ff00 */
[----:B------:R-:W-:Y:S01]  /*0ed0*/  IMAD.MOV.U32 R19, RZ, RZ, RZ ;  /* 0x000000ffff137224 */ /* 0x000fe200078e00ff */
[----:B--2---:R-:W-:-:S05]  /*0ee0*/  LOP3.LUT R2, R20, 0x1, RZ, 0xfc, !PT ;  /* 0x0000000114027812 */ /* 0x004fca00078efcff */
[----:B------:R0:W-:Y:S04]  /*0ef0*/  STL [R1+0xc], R2 ;  /* 0x00000c0201007387 */ /* 0x0001e80000100800 */
[----:B------:R-:W-:Y:S01]  /*0f00*/  STL [R1+0x20], RZ ;  /* 0x000020ff01007387 */ /* 0x000fe20000100800 */
[----:B0-----:R-:W-:-:S03]  /*0f10*/  IMAD.SHL.U32 R2, R7, 0x40, RZ ;  /* 0x0000004007027824 */ /* 0x001fc600078e00ff */
[----:B------:R-:W-:Y:S04]  /*0f20*/  STL [R1+0x28], R8 ;  /* 0x0000280801007387 */ /* 0x000fe80000100800 */
[----:B------:R-:W-:Y:S04]  /*0f30*/  STL [R1+0x68], R2 ;  /* 0x0000680201007387 */ /* 0x000fe80000100800 */
[----:B------:R0:W-:Y:S04]  /*0f40*/  STL [R1+0x40], R3 ;  /* 0x0000400301007387 */ /* 0x0001e80000100800 */
[----:B------:R1:W-:Y:S01]  /*0f50*/  STL [R1+0x24], R4 ;  /* 0x0000240401007387 */ /* 0x0003e20000100800 */
[----:B0-----:R-:W-:Y:S01]  /*0f60*/  IMAD.IADD R3, R2, 0x1, R0 ;  /* 0x0000000102037824 */ /* 0x001fe200078e0200 */
[----:B------:R-:W-:-:S05]  /*0f70*/  IADD3 R0, R18, R2, R5 ;  /* 0x0000000212007210 */ /* 0x000fca0007ffe005 */
[----:B------:R1:W-:Y:S04]  /*0f80*/  STL [R1+0x7c], R0 ;  /* 0x00007c0001007387 */ /* 0x0003e80000100800 */
[----:B------:R1:W-:Y:S02]  /*0f90*/  STL [R1+0x44], R3 ;  /* 0x0000440301007387 */ /* 0x0003e40000100800 */
.L_x_1264:
[----:B--2---:R-:W2:Y:S01]  /*0fa0*/  LDL.LU R12, [R1+0x58] ;  /* 0x00005800010c7983 */ /* 0x004ea20000300800 */
[----:B------:R-:W-:Y:S01]  /*0fb0*/  ULDC.64 UR4, c[0x0][0xa28] ;  /* 0x00028a0000047ab9 */ /* 0x000fe20000000a00 */
[----:B01----:R-:W0:Y:S01]  /*0fc0*/  LDC.64 R4, c[0x0][0xa08] ;  /* 0x00028200ff047b82 */ /* 0x003e220000000a00 */
[----:B----45:R-:W-:Y:S01]  /*0fd0*/  IMAD.MOV.U32 R24, RZ, RZ, RZ ;  /* 0x000000ffff187224 */ /* 0x030fe200078e00ff */
[----:B------:R-:W0:Y:S01]  /*0fe0*/  LDL R27, [R1+0x5c] ;  /* 0x00005c00011b7983 */ /* 0x000e220000100800 */
[----:B------:R-:W-:Y:S01]  /*0ff0*/  ISETP.NE.U32.AND P0, PT, RZ, UR4, PT ;  /* 0x00000004ff007c0c */ /* 0x000fe2000bf05070 */
[----:B------:R-:W-:Y:S01]  /*1000*/  IMAD.MOV.U32 R10, RZ, RZ, RZ ;  /* 0x000000ffff0a7224 */ /* 0x000fe200078e00ff */
[----:B------:R-:W-:Y:S02]  /*1010*/  ULDC.64 UR6, c[0x0][0xa20] ;  /* 0x0002880000067ab9 */ /* 0x000fe40000000a00 */
[----:B------:R-:W-:Y:S01]  /*1020*/  ISETP.NE.AND.EX P0, PT, RZ, UR5, PT, P0 ;  /* 0x00000005ff007c0c */ /* 0x000fe2000bf05300 */
[----:B------:R-:W-:-:S02]  /*1030*/  ULDC.64 UR4, c[0x0][0xa18] ;  /* 0x0002860000047ab9 */ /* 0x000fc40000000a00 */
[----:B------:R-:W-:-:S04]  /*1040*/  ISETP.NE.U32.AND P1, PT, RZ, UR4, PT ;  /* 0x00000004ff007c0c */ /* 0x000fc8000bf25070 */
[----:B------:R-:W-:Y:S01]  /*1050*/  ISETP.NE.AND.EX P1, PT, RZ, UR5, PT, P1 ;  /* 0x00000005ff007c0c */ /* 0x000fe2000bf25310 */
[----:B------:R-:W-:Y:S02]  /*1060*/  ULDC.64 UR4, c[0x0][0xa08] ;  /* 0x0002820000047ab9 */ /* 0x000fe40000000a00 */
[----:B------:R-:W-:-:S03]  /*1070*/  ISETP.NE.U32.AND P3, PT, RZ, UR4, PT ;  /* 0x00000004ff007c0c */ /* 0x000fc6000bf65070 */
[----:B------:R-:W1:Y:S08]  /*1080*/  @P0 LDC.64 R2, c[0x0][0xa28] ;  /* 0x00028a00ff020b82 */ /* 0x000e700000000a00 */
[----:B------:R-:W3:Y:S01]  /*1090*/  @P1 LDC.64 R6, c[0x0][0xa18] ;  /* 0x00028600ff061b82 */ /* 0x000ee20000000a00 */
[----:B------:R-:W-:Y:S01]  /*10a0*/  ULDC UR4, c[0x0][0x288] ;  /* 0x0000a20000047ab9 */ /* 0x000fe20000000800 */
[----:B------:R-:W-:Y:S01]  /*10b0*/  ISETP.NE.AND.EX P3, PT, RZ, UR5, PT, P3 ;  /* 0x00000005ff007c0c */ /* 0x000fe2000bf65330 */
[----:B------:R-:W-:Y:S01]  /*10c0*/  IMAD.U32 R0, RZ, RZ, UR4 ;  /* 0x00000004ff007e24 */ /* 0x000fe2000f8e00ff */
[----:B------:R-:W-:Y:S01]  /*10d0*/  ULDC.64 UR4, c[0x0][0x418] ;  /* 0x0001060000047ab9 */ /* 0x000fe20000000a00 */
[----:B0-----:R-:W-:-:S04]  /*10e0*/  IMAD.WIDE R8, R27, 0x4, R4 ;  /* 0x000000041b087825 */ /* 0x001fc800078e0204 */
[----:B---3--:R-:W-:-:S06]  /*10f0*/  @P1 IMAD.WIDE R4, R27, 0x4, R6 ;  /* 0x000000041b041825 */ /* 0x008fcc00078e0206 */
[----:B------:R-:W5:Y:S01]  /*1100*/  @P3 LDG.E R24, desc[UR40][R8.64] ;  /* 0x0000002808183981 */ /* 0x000f62000c1e1900 */
[----:B--2---:R-:W-:Y:S01]  /*1110*/  LOP3.LUT R26, R12, 0xffff, RZ, 0xc0, !PT ;  /* 0x0000ffff0c1a7812 */ /* 0x004fe200078ec0ff */
[----:B-1----:R-:W-:Y:S02]  /*1120*/  @P0 IMAD.WIDE R2, R27, 0x4, R2 ;  /* 0x000000041b020825 */ /* 0x002fe400078e0202 */
[----:B------:R-:W2:Y:S01]  /*1130*/  @P1 LDG.E R0, desc[UR40][R4.64] ;  /* 0x0000002804001981 */ /* 0x000ea2000c1e1900 */
[----:B------:R-:W-:-:S03]  /*1140*/  UISETP.NE.U32.AND UP0, UPT, UR4, URZ, UPT ;  /* 0x0000003f0400728c */ /* 0x000fc6000bf05070 */
[----:B------:R-:W-:Y:S01]  /*1150*/  ULDC UR4, c[0x0][0x424] ;  /* 0x0001090000047ab9 */ /* 0x000fe20000000800 */
[----:B------:R-:W-:Y:S01]  /*1160*/  UISETP.NE.AND.EX UP0, UPT, UR5, URZ, UPT, UP0 ;  /* 0x0000003f0500728c */ /* 0x000fe2000bf05300 */
[----:B------:R0:W5:Y:S01]  /*1170*/  @P0 LDG.E R10, desc[UR40][R2.64] ;  /* 0x00000028020a0981 */ /* 0x000162000c1e1900 */
[----:B------:R-:W-:Y:S01]  /*1180*/  ISETP.NE.U32.AND P2, PT, RZ, UR6, PT ;  /* 0x00000006ff007c0c */ /* 0x000fe2000bf45070 */
[----:B------:R-:W-:Y:S01]  /*1190*/  ULDC UR5, c[0x0][0x2f0] ;  /* 0x0000bc0000057ab9 */ /* 0x000fe20000000800 */
[----:B------:R-:W-:Y:S02]  /*11a0*/  USEL UR4, UR4, 0x1, UP0 ;  /* 0x0000000104047887 */ /* 0x000fe40008000000 */
[----:B------:R-:W-:Y:S02]  /*11b0*/  ISETP.NE.AND.EX P2, PT, RZ, UR7, PT, P2 ;  /* 0x00000007ff007c0c */ /* 0x000fe4000bf45320 */
[----:B0-----:R-:W-:Y:S01]  /*11c0*/  LOP3.LUT R2, R12, 0xff000000, RZ, 0xc0, !PT ;  /* 0xff0000000c027812 */ /* 0x001fe200078ec0ff */
[----:B------:R-:W-:-:S03]  /*11d0*/  UIMAD UR4, UR4, UR5, URZ ;  /* 0x00000005040472a4 */ /* 0x000fc6000f8e023f */
[----:B------:R-:W-:Y:S01]  /*11e0*/  SHF.R.U32.HI R3, RZ, 0x8, R2 ;  /* 0x00000008ff037819 */ /* 0x000fe20000011602 */
[----:B------:R-:W-:Y:S01]  /*11f0*/  ULDC UR5, c[0x0][0x348] ;  /* 0x0000d20000057ab9 */ /* 0x000fe20000000800 */
[----:B--2---:R0:W-:Y:S04]  /*1200*/  STL [R1+0x4], R0 ;  /* 0x0000040001007387 */ /* 0x0041e80000100800 */
[----:B------:R1:W-:Y:S04]  /*1210*/  STL [R1+0x70], R27 ;  /* 0x0000701b01007387 */ /* 0x0003e80000100800 */
[----:B------:R1:W-:Y:S01]  /*1220*/  STL [R1+0x60], R26 ;  /* 0x0000601a01007387 */ /* 0x0003e20000100800 */
[----:B------:R-:W-:Y:S01]  /*1230*/  IMAD.MOV.U32 R14, RZ, RZ, R0 ;  /* 0x000000ffff0e7224 */ /* 0x000fe200078e0000 */
[----:B0-----:R-:W-:-:S04]  /*1240*/  LOP3.LUT R0, R12, 0xff0000, RZ, 0xc0, !PT ;  /* 0x00ff00000c007812 */ /* 0x001fc800078ec0ff */
[----:B------:R-:W-:Y:S01]  /*1250*/  LEA.HI R11, R0, R3, RZ, 0x10 ;  /* 0x00000003000b7211 */ /* 0x000fe200078f80ff */
[----:B------:R-:W-:Y:S06]  /*1260*/  @P1 BRA `(.L_x_1083) ;  /* 0x0000000000281947 */ /* 0x000fec0003800000 */
[----:B------:R-:W-:Y:S02]  /*1270*/  ULDC.64 UR6, c[0x0][0xa00] ;  /* 0x0002800000067ab9 */ /* 0x000fe40000000a00 */
[----:B------:R-:W-:-:S04]  /*1280*/  ISETP.NE.U32.AND P0, PT, RZ, UR6, PT ;  /* 0x00000006ff007c0c */ /* 0x000fc8000bf05070 */
[----:B------:R-:W-:-:S13]  /*1290*/  ISETP.NE.AND.EX P0, PT, RZ, UR7, PT, P0 ;  /* 0x00000007ff007c0c */ /* 0x000fda000bf05300 */
[----:B------:R-:W-:Y:S05]  /*12a0*/  @!P0 BRA `(.L_x_1083) ;  /* 0x0000000000188947 */ /* 0x000fea0003800000 */
[----:B------:R-:W0:Y:S02]  /*12b0*/  LDC.64 R2, c[0x0][0xa00] ;  /* 0x00028000ff027b82 */ /* 0x000e240000000a00 */
[----:B0-----:R-:W-:-:S05]  /*12c0*/  IMAD.WIDE R2, R27, 0x4, R2 ;  /* 0x000000041b027825 */ /* 0x001fca00078e0202 */
[----:B------:R-:W2:Y:S04]  /*12d0*/  LDG.E R0, desc[UR40][R2.64] ;  /* 0x0000002802007981 */ /* 0x000ea8000c1e1900 */
[----:B------:R-:W2:Y:S02]  /*12e0*/  LDG.E R5, desc[UR40][R2.64+0x4] ;  /* 0x0000042802057981 */ /* 0x000ea4000c1e1900 */
[----:B--2---:R-:W-:-:S05]  /*12f0*/  IMAD.IADD R14, R5, 0x1, -R0 ;  /* 0x00000001050e7824 */ /* 0x004fca00078e0a00 */
[----:B------:R0:W-:Y:S02]  /*1300*/  STL [R1+0x4], R14 ;  /* 0x0000040e01007387 */ /* 0x0001e40000100800 */
.L_x_1083:
[----:B------:R-:W-:Y:S02]  /*1310*/  IMAD.U32 R50, RZ, RZ, UR5 ;  /* 0x00000005ff327e24 */ /* 0x000fe4000f8e00ff */
[----:B------:R-:W-:Y:S01]  /*1320*/  IMAD.U32 R25, RZ, RZ, UR4 ;  /* 0x00000004ff197e24 */ /* 0x000fe2000f8e00ff */
[----:B------:R-:W-:Y:S06]  /*1330*/  @!P2 BRA `(.L_x_1084) ;  /* 0x000000000010a947 */ /* 0x000fec0003800000 */
[----:B------:R-:W2:Y:S02]  /*1340*/  LDC.64 R2, c[0x0][0xa20] ;  /* 0x00028800ff027b82 */ /* 0x000ea40000000a00 */
[----:B--2---:R-:W-:-:S05]  /*1350*/  IMAD.WIDE R2, R27, 0x4, R2 ;  /* 0x000000041b027825 */ /* 0x004fca00078e0202 */
[----:B------:R2:W5:Y:S01]  /*1360*/  LDG.E R25, desc[UR40][R2.64] ;  /* 0x0000002802197981 */ /* 0x000562000c1e1900 */
[----:B------:R-:W-:Y:S05]  /*1370*/  BRA `(.L_x_1085) ;  /* 0x0000000000107947 */ /* 0x000fea0003800000 */
.L_x_1084:
[----:B------:R-:W-:Y:S05]  /*1380*/  @!P3 BRA `(.L_x_1085) ;  /* 0x00000000000cb947 */ /* 0x000fea0003800000 */
[----:B------:R-:W2:Y:S04]  /*1390*/  LDG.E R0, desc[UR40][R8.64] ;  /* 0x0000002808007981 */ /* 0x000ea8000c1e1900 */
[----:B------:R-:W2:Y:S02]  /*13a0*/  LDG.E R25, desc[UR40][R8.64+0x4] ;  /* 0x0000042808197981 */ /* 0x000ea4000c1e1900 */
[----:B--2---:R-:W-:-:S07]  /*13b0*/  IMAD.IADD R25, R25, 0x1, -R0 ;  /* 0x0000000119197824 */ /* 0x004fce00078e0a00 */
.L_x_1085:
[----:B------:R-:W-:Y:S01]  /*13c0*/  ULDC.64 UR4, c[0x0][0xa10] ;  /* 0x0002840000047ab9 */ /* 0x000fe20000000a00 */
[----:B------:R-:W3:Y:S01]  /*13d0*/  LDL R8, [R1+0x54] ;  /* 0x0000540001087983 */ /* 0x000ee20000100800 */
[----:B------:R-:W-:Y:S01]  /*13e0*/  ISETP.NE.U32.AND P0, PT, RZ, UR4, PT ;  /* 0x00000004ff007c0c */ /* 0x000fe2000bf05070 */
[----:B------:R-:W4:Y:S03]  /*13f0*/  LDC R6, c[0x0][0x448] ;  /* 0x00011200ff067b82 */ /* 0x000f260000000800 */
[----:B------:R-:W-:Y:S01]  /*1400*/  ISETP.NE.AND.EX P0, PT, RZ, UR5, PT, P0 ;  /* 0x00000005ff007c0c */ /* 0x000fe2000bf05300 */
[----:B------:R-:W-:Y:S02]  /*1410*/  ULDC.64 UR4, c[0x0][0xa30] ;  /* 0x00028c0000047ab9 */ /* 0x000fe40000000a00 */
[----:B------:R-:W-:Y:S01]  /*1420*/  ISETP.NE.U32.AND P1, PT, RZ, UR4, PT ;  /* 0x00000004ff007c0c */ /* 0x000fe2000bf25070 */
[----:B-----5:R-:W-:Y:S01]  /*1430*/  IMAD.MOV.U32 R45, RZ, RZ, R25 ;  /* 0x000000ffff2d7224 */ /* 0x020fe200078e0019 */
[----:B------:R-:W0:Y:S02]  /*1440*/  LDC.64 R12, c[0x0][0x9e0] ;  /* 0x00027800ff0c7b82 */ /* 0x000e240000000a00 */
[----:B------:R-:W-:-:S06]  /*1450*/  ISETP.NE.AND.EX P1, PT, RZ, UR5, PT, P1 ;  /* 0x00000005ff007c0c */ /* 0x000fcc000bf25310 */
[----:B--2---:R-:W2:Y:S08]  /*1460*/  @P0 LDC.64 R2, c[0x0][0xa10] ;  /* 0x00028400ff020b82 */ /* 0x004eb00000000a00 */
[----:B------:R-:W1:Y:S01]  /*1470*/  @P1 LDC.64 R4, c[0x0][0xa30] ;  /* 0x00028c00ff041b82 */ /* 0x000e620000000a00 */
[----:B--2---:R-:W-:-:S05]  /*1480*/  @P0 IMAD.WIDE R2, R27, 0x4, R2 ;  /* 0x000000041b020825 */ /* 0x004fca00078e0202 */
[----:B------:R-:W2:Y:S04]  /*1490*/  @P0 LDG.E R0, desc[UR40][R2.64] ;  /* 0x0000002802000981 */ /* 0x000ea8000c1e1900 */
[----:B------:R3:W2:Y:S01]  /*14a0*/  @P0 LDG.E R7, desc[UR40][R2.64+0x4] ;  /* 0x0000042802070981 */ /* 0x0006a2000c1e1900 */
[----:B-1----:R-:W-:-:S05]  /*14b0*/  @P1 IMAD.WIDE R4, R27, 0x4, R4 ;  /* 0x000000041b041825 */ /* 0x002fca00078e0204 */
[----:B------:R1:W5:Y:S01]  /*14c0*/  @P1 LDG.E R45, desc[UR40][R4.64] ;  /* 0x00000028042d1981 */ /* 0x000362000c1e1900 */
[----:B----4-:R-:W-:Y:S01]  /*14d0*/  ISETP.NE.AND P1, PT, R6, 0x1, PT ;  /* 0x000000010600780c */ /* 0x010fe20003f25270 */
[----:B------:R-:W-:Y:S01]  /*14e0*/  IMAD.IADD R15, R25, 0x1, -R10 ;  /* 0x00000001190f7824 */ /* 0x000fe200078e0a0a */
[----:B0-----:R-:W-:-:S11]  /*14f0*/  ISETP.GE.AND P2, PT, R13, 0x1, PT ;  /* 0x000000010d00780c */ /* 0x001fd60003f46270 */
[----:B------:R-:W0:Y:S08]  /*1500*/  @P1 LDC R9, c[0x0][0x44c] ;  /* 0x00011300ff091b82 */ /* 0x000e300000000800 */
[----:B------:R-:W4:Y:S01]  /*1510*/  @P1 LDC R6, c[0x0][0x450] ;  /* 0x00011400ff061b82 */ /* 0x000f220000000800 */
[----:B---3--:R-:W-:-:S04]  /*1520*/  IMAD R20, R8, 0xc0, RZ ;  /* 0x000000c008147824 */ /* 0x008fc800078e02ff */
[----:B------:R-:W-:Y:S01]  /*1530*/  VIADD R2, R20, 0xbf ;  /* 0x000000bf14027836 */ /* 0x000fe20000000000 */
[----:B------:R1:W-:Y:S03]  /*1540*/  STL [R1+0x34], R20 ;  /* 0x0000341401007387 */ /* 0x0003e60000100800 */
[----:B0-----:R-:W-:-:S05]  /*1550*/  @P1 IMAD.HI.U32 R3, R2, R9, RZ ;  /* 0x0000000902031227 */ /* 0x001fca00078e00ff */
[----:B----4-:R-:W-:Y:S01]  /*1560*/  @P1 SHF.R.U32.HI R2, RZ, R6, R3 ;  /* 0x00000006ff021219 */ /* 0x010fe20000011603 */
[----:B--2---:R-:W-:-:S04]  /*1570*/  @P0 IMAD.IADD R50, R7, 0x1, -R0 ;  /* 0x0000000107320824 */ /* 0x004fc800078e0a00 */
[----:B------:R-:W-:-:S04]  /*1580*/  IMAD.IADD R8, R15, 0x1, R50 ;  /* 0x000000010f087824 */ /* 0x000fc800078e0232 */
[C---:B------:R-:W-:Y:S01]  /*1590*/  VIADD R0, R8.reuse, 0x9f ;  /* 0x0000009f08007836 */ /* 0x040fe20000000000 */
[----:B------:R1:W-:Y:S01]  /*15a0*/  STL [R1+0x8], R8 ;  /* 0x0000080801007387 */ /* 0x0003e20000100800 */
[----:B------:R-:W-:Y:S02]  /*15b0*/  IADD3 R48, R8, 0x1, -R14 ;  /* 0x0000000108307810 */ /* 0x000fe40007ffe80e */
[----:B------:R-:W-:-:S04]  /*15c0*/  IMAD.HI R0, R0, 0x66666667, RZ ;  /* 0x6666666700007827 */ /* 0x000fc800078e02ff */
[----:B------:R-:W-:Y:S01]  /*15d0*/  IMAD.IADD R7, R48, 0x1, R2 ;  /* 0x0000000130077824 */ /* 0x000fe200078e0202 */
[----:B------:R-:W-:-:S04]  /*15e0*/  SHF.R.U32.HI R3, RZ, 0x1f, R0 ;  /* 0x0000001fff037819 */ /* 0x000fc80000011600 */
[----:B------:R-:W-:Y:S01]  /*15f0*/  LEA.HI.SX32 R44, R0, R3, 0x1a ;  /* 0x00000003002c7211 */ /* 0x000fe200078fd2ff */
[----:B------:R-:W-:Y:S01]  /*1600*/  IMAD.IADD R0, R7, 0x1, R12 ;  /* 0x0000000107007824 */ /* 0x000fe200078e020c */
[----:B-1----:R-:W-:Y:S06]  /*1610*/  @!P2 BRA `(.L_x_1086) ;  /* 0x000000000048a947 */ /* 0x002fec0003800000 */
[C---:B------:R-:W-:Y:S01]  /*1620*/  ISETP.GT.AND P0, PT, R7.reuse, RZ, PT ;  /* 0x000000ff0700720c */ /* 0x040fe20003f04270 */
[----:B------:R-:W-:Y:S01]  /*1630*/  BSSY B0, `(.L_x_1087) ;  /* 0x000000e000007945 */ /* 0x000fe20003800000 */
[----:B------:R-:W-:-:S11]  /*1640*/  VIADD R2, R7, 0xffffffff ;  /* 0xffffffff07027836 */ /* 0x000fd60000000000 */
[----:B------:R-:W-:Y:S05]  /*1650*/  @P0 BRA `(.L_x_1088) ;  /* 0x00000000001c0947 */ /* 0x000fea0003800000 */
[----:B------:R-:W-:Y:S01]  /*1660*/  ISETP.NE.AND P0, PT, R13, 0x1, PT ;  /* 0x000000010d00780c */ /* 0x000fe20003f05270 */
[----:B------:R-:W-:-:S12]  /*1670*/  IMAD.MOV R3, RZ, RZ, -R7 ;  /* 0x000000ffff037224 */ /* 0x000fd800078e0a07 */
[----:B------:R-:W0:Y:S02]  /*1680*/  @P0 LDC.64 R4, c[0x0][0x9e8] ;  /* 0x00027a00ff040b82 */ /* 0x000e240000000a00 */
[----:B0-----:R-:W-:-:S05]  /*1690*/  @P0 IMAD.HI.U32 R2, R3, R4, RZ ;  /* 0x0000000403020227 */ /* 0x001fca00078e00ff */
[----:B------:R-:W-:-:S04]  /*16a0*/  @P0 SHF.R.U32.HI R3, RZ, R5, R2 ;  /* 0x00000005ff030219 */ /* 0x000fc80000011602 */
[----:B------:R-:W-:Y:S01]  /*16b0*/  LOP3.LUT R2, RZ, R3, RZ, 0x33, !PT ;  /* 0x00000003ff027212 */ /* 0x000fe200078e33ff */
[----:B------:R-:W-:Y:S06]  /*16c0*/  BRA `(.L_x_1089) ;  /* 0x0000000000107947 */ /* 0x000fec0003800000 */
.L_x_1088:
[----:B------:R-:W-:-:S13]  /*16d0*/  ISETP.NE.AND P0, PT, R13, 0x1, PT ;  /* 0x000000010d00780c */ /* 0x000fda0003f05270 */
[----:B------:R-:W0:Y:S02]  /*16e0*/  @P0 LDC.64 R4, c[0x0][0x9e8] ;  /* 0x00027a00ff040b82 */ /* 0x000e240000000a00 */
[----:B0-----:R-:W-:-:S05]  /*16f0*/  @P0 IMAD.HI.U32 R4, R2, R4, RZ ;  /* 0x0000000402040227 */ /* 0x001fca00078e00ff */
[----:B------:R-:W-:-:S07]  /*1700*/  @P0 SHF.R.U32.HI R2, RZ, R5, R4 ;  /* 0x00000005ff020219 */ /* 0x000fce0000011604 */
.L_x_1089:
[----:B------:R-:W-:Y:S05]  /*1710*/  BSYNC B0 ;  /* 0x0000000000007941 */ /* 0x000fea0003800000 */
.L_x_1087:
[----:B------:R-:W-:-:S05]  /*1720*/  IMAD R3, R2, R13, R13 ;  /* 0x0000000d02037224 */ /* 0x000fca00078e020d */
[----:B------:R-:W-:-:S07]  /*1730*/  VIMNMX R0, R0, R3, PT ;  /* 0x0000000300007248 */ /* 0x000fce0003fe0100 */
.L_x_1086:
[----:B------:R-:W0:Y:S01]  /*1740*/  @P1 LDC R4, c[0x0][0x44c] ;  /* 0x00011300ff041b82 */ /* 0x000e220000000800 */
[----:B------:R-:W-:Y:S01]  /*1750*/  VIADD R0, R0, 0x9f ;  /* 0x0000009f00007836 */ /* 0x000fe20000000000 */
[----:B------:R-:W-:Y:S01]  /*1760*/  ULDC UR4, c[0x0][0x9dc] ;  /* 0x0002770000047ab9 */ /* 0x000fe20000000800 */
[----:B------:R-:W-:Y:S02]  /*1770*/  IMAD.MOV.U32 R2, RZ, RZ, R20 ;  /* 0x000000ffff027224 */ /* 0x000fe400078e0014 */
[----:B------:R-:W-:-:S03]  /*1780*/  IMAD.HI R0, R0, 0x66666667, RZ ;  /* 0x6666666700007827 */ /* 0x000fc600078e02ff */
[----:B------:R-:W1:Y:S01]  /*1790*/  @P1 LDC R5, c[0x0][0x450] ;  /* 0x00011400ff051b82 */ /* 0x000e620000000800 */
[----:B------:R-:W-:Y:S01]  /*17a0*/  IMAD.IADD R105, R8, 0x1, -R14 ;  /* 0x0000000108697824 */ /* 0x000fe200078e0a0e */
[----:B------:R-:W-:-:S04]  /*17b0*/  SHF.R.U32.HI R3, RZ, 0x1f, R0 ;  /* 0x0000001fff037819 */ /* 0x000fc80000011600 */
[----:B------:R-:W-:-:S04]  /*17c0*/  LEA.HI.SX32 R3, R0, R3, 0x1a ;  /* 0x0000000300037211 */ /* 0x000fc800078fd2ff */
[----:B------:R-:W-:Y:S01]  /*17d0*/  VIMNMX R6, R44, R3, PT ;  /* 0x000000032c067248 */ /* 0x000fe20003fe0100 */
[----:B0-----:R-:W-:-:S05]  /*17e0*/  @P1 IMAD.HI.U32 R4, R20, R4, RZ ;  /* 0x0000000414041227 */ /* 0x001fca00078e00ff */
[----:B-1----:R-:W-:-:S05]  /*17f0*/  @P1 SHF.R.U32.HI R2, RZ, R5, R4 ;  /* 0x00000005ff021219 */ /* 0x002fca0000011604 */
[----:B------:R-:W-:-:S04]  /*1800*/  IMAD.IADD R0, R105, 0x1, R2 ;  /* 0x0000000169007824 */ /* 0x000fc800078e0202 */
[----:B------:R-:W-:Y:S01]  /*1810*/  VIADD R2, R0, -UR4 ;  /* 0x8000000400027c36 */ /* 0x000fe20008000000 */
[----:B------:R-:W-:Y:S06]  /*1820*/  @!P2 BRA `(.L_x_1090) ;  /* 0x000000000044a947 */ /* 0x000fec0003800000 */
[----:B------:R-:W-:Y:S01]  /*1830*/  ISETP.GT.AND P0, PT, R0, -0x1, PT ;  /* 0xffffffff0000780c */ /* 0x000fe20003f04270 */
[----:B------:R-:W-:-:S12]  /*1840*/  BSSY B0, `(.L_x_1091) ;  /* 0x000000d000007945 */ /* 0x000fd80003800000 */
[----:B------:R-:W-:Y:S05]  /*1850*/  @P0 BRA `(.L_x_1092) ;  /* 0x00000000001c0947 */ /* 0x000fea0003800000 */
[----:B------:R-:W-:Y:S02]  /*1860*/  ISETP.NE.AND P0, PT, R13, 0x1, PT ;  /* 0x000000010d00780c */ /* 0x000fe40003f05270 */
[----:B------:R-:W-:-:S11]  /*1870*/  LOP3.LUT R3, RZ, R0, RZ, 0x33, !PT ;  /* 0x00000000ff037212 */ /* 0x000fd600078e33ff */
[----:B------:R-:W0:Y:S02]  /*1880*/  @P0 LDC.64 R4, c[0x0][0x9e8] ;  /* 0x00027a00ff040b82 */ /* 0x000e240000000a00 */
[----:B0-----:R-:W-:-:S05]  /*1890*/  @P0 IMAD.HI.U32 R0, R3, R4, RZ ;  /* 0x0000000403000227 */ /* 0x001fca00078e00ff */
[----:B------:R-:W-:-:S04]  /*18a0*/  @P0 SHF.R.U32.HI R3, RZ, R5, R0 ;  /* 0x00000005ff030219 */ /* 0x000fc80000011600 */
[----:B------:R-:W-:Y:S01]  /*18b0*/  LOP3.LUT R0, RZ, R3, RZ, 0x33, !PT ;  /* 0x00000003ff007212 */ /* 0x000fe200078e33ff */
[----:B------:R-:W-:Y:S06]  /*18c0*/  BRA `(.L_x_1093) ;  /* 0x0000000000107947 */ /* 0x000fec0003800000 */
.L_x_1092:
[----:B------:R-:W-:-:S13]  /*18d0*/  ISETP.NE.AND P0, PT, R13, 0x1, PT ;  /* 0x000000010d00780c */ /* 0x000fda0003f05270 */
[----:B------:R-:W0:Y:S02]  /*18e0*/  @P0 LDC.64 R4, c[0x0][0x9e8] ;  /* 0x00027a00ff040b82 */ /* 0x000e240000000a00 */
[----:B0-----:R-:W-:-:S05]  /*18f0*/  @P0 IMAD.HI.U32 R4, R0, R4, RZ ;  /* 0x0000000400040227 */ /* 0x001fca00078e00ff */
[----:B------:R-:W-:-:S07]  /*1900*/  @P0 SHF.R.U32.HI R0, RZ, R5, R4 ;  /* 0x00000005ff000219 */ /* 0x000fce0000011604 */
.L_x_1093:
[----:B------:R-:W-:Y:S05]  /*1910*/  BSYNC B0 ;  /* 0x0000000000007941 */ /* 0x000fea0003800000 */
.L_x_1091:
[----:B------:R-:W-:-:S05]  /*1920*/  IMAD R3, R0, R13, RZ ;  /* 0x0000000d00037224 */ /* 0x000fca00078e02ff */
[----:B------:R-:W-:-:S07]  /*1930*/  VIMNMX R2, R2, R3, !PT ;  /* 0x0000000302027248 */ /* 0x000fce0007fe0100 */
.L_x_1090:
[----:B------:R-:W-:Y:S01]  /*1940*/  IMAD.HI R2, R2, 0x66666667, RZ ;  /* 0x6666666702027827 */ /* 0x000fe200078e02ff */
[----:B------:R-:W-:Y:S01]  /*1950*/  LOP3.LUT R12, R11, 0xff, RZ, 0xc0, !PT ;  /* 0x000000ff0b0c7812 */ /* 0x000fe200078ec0ff */
[----:B------:R-:W-:Y:S01]  /*1960*/  BSSY B0, `(.L_x_1094) ;  /* 0x0000029000007945 */ /* 0x000fe20003800000 */
[----:B------:R-:W-:Y:S01]  /*1970*/  SHF.R.U32.HI R4, RZ, 0x10, R11 ;  /* 0x00000010ff047819 */ /* 0x000fe2000001160b */
[----:B------:R-:W-:Y:S01]  /*1980*/  IMAD.MOV.U32 R0, RZ, RZ, RZ ;  /* 0x000000ffff007224 */ /* 0x000fe200078e00ff */
[----:B------:R-:W-:Y:S01]  /*1990*/  SHF.R.U32.HI R3, RZ, 0x1f, R2 ;  /* 0x0000001fff037819 */ /* 0x000fe20000011602 */
[----:B------:R0:W-:Y:S03]  /*19a0*/  STL [R1+0x78], R12 ;  /* 0x0000780c01007387 */ /* 0x0001e60000100800 */
[----:B------:R-:W-:Y:S01]  /*19b0*/  LEA.HI.SX32 R3, R2, R3, 0x1a ;  /* 0x0000000302037211 */ /* 0x000fe200078fd2ff */
[----:B------:R0:W-:Y:S03]  /*19c0*/  STL [R1+0x6c], R4 ;  /* 0x00006c0401007387 */ /* 0x0001e60000100800 */
[----:B------:R-:W-:-:S04]  /*19d0*/  VIMNMX R9, RZ, R3, !PT ;  /* 0x00000003ff097248 */ /* 0x000fc80007fe0100 */
[----:B------:R-:W-:-:S13]  /*19e0*/  ISETP.GT.AND P0, PT, R6, R9, PT ;  /* 0x000000090600720c */ /* 0x000fda0003f04270 */
[----:B0-----:R-:W-:Y:S05]  /*19f0*/  @!P0 BRA `(.L_x_1095) ;  /* 0x00000000007c8947 */ /* 0x001fea0003800000 */
[----:B------:R-:W-:Y:S01]  /*1a00*/  ISETP.NE.AND P0, PT, R4, RZ, PT ;  /* 0x000000ff0400720c */ /* 0x000fe20003f05270 */
[----:B------:R-:W-:-:S03]  /*1a10*/  ULDC UR4, c[0x0][0x9f0] ;  /* 0x00027c0000047ab9 */ /* 0x000fc60000000800 */
[----:B------:R-:W-:-:S04]  /*1a20*/  SEL R11, R4, UR4, P0 ;  /* 0x00000004040b7c07 */ /* 0x000fc80008000000 */
[-C--:B------:R-:W-:Y:S02]  /*1a30*/  IABS R5, R11.reuse ;  /* 0x0000000b00057213 */ /* 0x080fe40000000000 */
[----:B------:R-:W-:Y:S02]  /*1a40*/  IADD3 R0, R11, -0x1, R6 ;  /* 0xffffffff0b007810 */ /* 0x000fe40007ffe006 */
[----:B------:R-:W0:Y:S01]  /*1a50*/  I2F.RP R4, R5 ;  /* 0x0000000500047306 */ /* 0x000e220000209400 */
[----:B------:R-:W-:Y:S02]  /*1a60*/  IABS R10, R11 ;  /* 0x0000000b000a7213 */ /* 0x000fe40000000000 */
[----:B------:R-:W-:-:S05]  /*1a70*/  IMAD.IADD R0, R0, 0x1, -R9 ;  /* 0x0000000100007824 */ /* 0x000fca00078e0a09 */
[----:B0-----:R-:W0:Y:S02]  /*1a80*/  MUFU.RCP R4, R4 ;  /* 0x0000000400047308 */ /* 0x001e240000001000 */
[----:B0-----:R-:W-:Y:S02]  /*1a90*/  VIADD R2, R4, 0xffffffe ;  /* 0x0ffffffe04027836 */ /* 0x001fe40000000000 */
[----:B------:R-:W-:-:S04]  /*1aa0*/  IMAD.MOV R4, RZ, RZ, -R10 ;  /* 0x000000ffff047224 */ /* 0x000fc800078e0a0a */
[----:B------:R0:W1:Y:S02]  /*1ab0*/  F2I.FTZ.U32.TRUNC.NTZ R3, R2 ;  /* 0x0000000200037305 */ /* 0x000064000021f000 */
[----:B0-----:R-:W-:Y:S02]  /*1ac0*/  IMAD.MOV.U32 R2, RZ, RZ, RZ ;  /* 0x000000ffff027224 */ /* 0x001fe400078e00ff */
[----:B-1----:R-:W-:-:S04]  /*1ad0*/  IMAD.MOV R8, RZ, RZ, -R3 ;  /* 0x000000ffff087224 */ /* 0x002fc800078e0a03 */
[----:B------:R-:W-:Y:S01]  /*1ae0*/  IMAD R7, R8, R5, RZ ;  /* 0x0000000508077224 */ /* 0x000fe200078e02ff */
[----:B------:R-:W-:Y:S02]  /*1af0*/  IABS R8, R0 ;  /* 0x0000000000087213 */ /* 0x000fe40000000000 */
[----:B------:R-:W-:Y:S01]  /*1b00*/  LOP3.LUT R0, R0, R11, RZ, 0x3c, !PT ;  /* 0x0000000b00007212 */ /* 0x000fe200078e3cff */
[----:B------:R-:W-:-:S03]  /*1b10*/  IMAD.HI.U32 R3, R3, R7, R2 ;  /* 0x0000000703037227 */ /* 0x000fc600078e0002 */
[----:B------:R-:W-:Y:S01]  /*1b20*/  ISETP.GE.AND P2, PT, R0, RZ, PT ;  /* 0x000000ff0000720c */ /* 0x000fe20003f46270 */
[----:B------:R-:W-:-:S04]  /*1b30*/  IMAD.MOV.U32 R2, RZ, RZ, R8 ;  /* 0x000000ffff027224 */ /* 0x000fc800078e0008 */
        /* <DEDUP_REMOVED lines=11> */
.L_x_1095:
[----:B------:R-:W-:Y:S05]  /*1bf0*/  BSYNC B0 ;  /* 0x0000000000007941 */ /* 0x000fea0003800000 */
.L_x_1094:
[----:B------:R-:W-:-:S05]  /*1c00*/  IMAD R3, R12, R0, R9 ;  /* 0x000000000c037224 */ /* 0x000fca00078e0209 */
        /* <DEDUP_REMOVED lines=36> */
.L_x_1098:
[----:B------:R-:W-:Y:S05]  /*1e50*/  BSYNC B6 ;  /* 0x0000000000067941 */ /* 0x000fea0003800000 */
.L_x_1097:
        /* <DEDUP_REMOVED lines=20> */
.L_x_1100:
[----:B------:R-:W-:Y:S05]  /*1fa0*/  BSYNC B6 ;  /* 0x0000000000067941 */ /* 0x000fea0003800000 */
.L_x_1099:
[----:B------:R-:W2:Y:S01]  /*1fb0*/  LDL.64 R14, [R1+0x28] ;  /* 0x00002800010e7983 */ /* 0x000ea20000100a00 */
[----:B------:R-:W-:Y:S01]  /*1fc0*/  ULDC.64 UR4, c[0x0][0x9f8] ;  /* 0x00027e0000047ab9 */ /* 0x000fe20000000a00 */
[----:B------:R-:W-:Y:S01]  /*1fd0*/  IMAD.MOV.U32 R0, RZ, RZ, R27 ;  /* 0x000000ffff007224 */ /* 0x000fe200078e001b */
[----:B------:R-:W-:Y:S01]  /*1fe0*/  ISETP.NE.U32.AND P0, PT, RZ, UR4, PT ;  /* 0x00000004ff007c0c */ /* 0x000fe2000bf05070 */
[----:B------:R-:W2:Y:S01]  /*1ff0*/  LDL.64 R10, [R1+0x28] ;  /* 0x00002800010a7983 */ /* 0x000ea20000100a00 */
[----:B------:R-:W0:Y:S01]  /*2000*/  LDC.64 R38, c[0x0][0x300] ;  /* 0x0000c000ff267b82 */ /* 0x000e220000000a00 */
[----:B------:R-:W-:Y:S01]  /*2010*/  IMAD.IADD R24, R24, 0x1, R25 ;  /* 0x0000000118187824 */ /* 0x000fe200078e0219 */
[----:B------:R-:W-:Y:S01]  /*2020*/  ISETP.NE.AND.EX P0, PT, RZ, UR5, PT, P0 ;  /* 0x00000005ff007c0c */ /* 0x000fe2000bf05300 */
[----:B------:R-:W-:Y:S01]  /*2030*/  ULDC.64 UR4, c[0x0][0x330] ;  /* 0x0000cc0000047ab9 */ /* 0x000fe20000000a00 */
[----:B------:R-:W-:Y:S01]  /*2040*/  SHF.R.S32.HI R23, RZ, 0x1f, R22 ;  /* 0x0000001fff177819 */ /* 0x000fe20000011416 */
[----:B------:R-:W1:Y:S01]  /*2050*/  S2R R54, SR_TID.X ;  /* 0x0000000000367919 */ /* 0x000e620000002100 */
[----:B------:R-:W-:-:S02]  /*2060*/  ULDC.64 UR6, c[0x0][0xa08] ;  /* 0x0002820000067ab9 */ /* 0x000fc40000000a00 */
[----:B------:R-:W3:Y:S08]  /*2070*/  LDC.64 R32, c[0x0][0x3f8] ;  /* 0x0000fe00ff207b82 */ /* 0x000ef00000000a00 */
[----:B------:R-:W4:Y:S08]  /*2080*/  @P0 LDC.64 R2, c[0x0][0x9f8] ;  /* 0x00027e00ff020b82 */ /* 0x000f300000000a00 */
[----:B------:R-:W3:Y:S08]  /*2090*/  LDC.64 R20, c[0x0][0x408] ;  /* 0x00010200ff147b82 */ /* 0x000ef00000000a00 */
[----:B------:R-:W3:Y:S01]  /*20a0*/  LDC R25, c[0x0][0x3f4] ;  /* 0x0000fd00ff197b82 */ /* 0x000ee20000000800 */
[----:B----4-:R-:W-:-:S05]  /*20b0*/  @P0 IMAD.WIDE R2, R27, 0x4, R2 ;  /* 0x000000041b020825 */ /* 0x010fca00078e0202 */
[----:B------:R4:W3:Y:S01]  /*20c0*/  @P0 LDG.E R0, desc[UR40][R2.64] ;  /* 0x0000002802000981 */ /* 0x0008e2000c1e1900 */
[----:B------:R-:W-:Y:S01]  /*20d0*/  SHF.R.S32.HI R12, RZ, 0x1f, R24 ;  /* 0x0000001fff0c7819 */ /* 0x000fe20000011418 */
[----:B0-----:R-:W-:-:S04]  /*20e0*/  IMAD.WIDE.U32 R4, R24, R38, RZ ;  /* 0x0000002618047225 */ /* 0x001fc800078e00ff */
[----:B------:R-:W-:-:S04]  /*20f0*/  IMAD R6, R12, R38, RZ ;  /* 0x000000260c067224 */ /* 0x000fc800078e02ff */
[----:B------:R-:W-:-:S04]  /*2100*/  IMAD R7, R24, R39, R6 ;  /* 0x0000002718077224 */ /* 0x000fc800078e0206 */
[----:B------:R-:W-:Y:S02]  /*2110*/  IMAD.IADD R5, R5, 0x1, R7 ;  /* 0x0000000105057824 */ /* 0x000fe400078e0207 */
[----:B------:R-:W-:-:S04]  /*2120*/  IMAD.WIDE.U32 R6, R26, UR4, R22 ;  /* 0x000000041a067c25 */ /* 0x000fc8000f8e0016 */
[C---:B------:R-:W-:Y:S01]  /*2130*/  IMAD R7, R26.reuse, UR5, R7 ;  /* 0x000000051a077c24 */ /* 0x040fe2000f8e0207 */
[----:B------:R-:W-:Y:S02]  /*2140*/  ULDC.64 UR4, c[0x0][0x308] ;  /* 0x0000c20000047ab9 */ /* 0x000fe40000000a00 */
[----:B----4-:R-:W-:-:S04]  /*2150*/  IMAD.WIDE.U32 R2, R26, UR4, R4 ;  /* 0x000000041a027c25 */ /* 0x010fc8000f8e0004 */
[----:B------:R-:W-:Y:S02]  /*2160*/  IMAD R3, R26, UR5, R3 ;  /* 0x000000051a037c24 */ /* 0x000fe4000f8e0203 */
[----:B--2---:R-:W-:Y:S01]  /*2170*/  IMAD.MOV.U32 R10, RZ, RZ, R14 ;  /* 0x000000ffff0a7224 */ /* 0x004fe200078e000e */
[----:B------:R-:W-:Y:S01]  /*2180*/  ISETP.NE.U32.AND P0, PT, RZ, UR6, PT ;  /* 0x00000006ff007c0c */ /* 0x000fe2000bf05070 */
[----:B-1----:R-:W-:Y:S01]  /*2190*/  VIADD R53, R54, 0xffffff80 ;  /* 0xffffff8036357836 */ /* 0x002fe20000000000 */
[----:B------:R-:W-:Y:S02]  /*21a0*/  ULDC.64 UR4, c[0x0][0x310] ;  /* 0x0000c40000047ab9 */ /* 0x000fe40000000a00 */
[----:B------:R-:W-:-:S05]  /*21b0*/  SHF.R.S32.HI R11, RZ, 0x1f, R10 ;  /* 0x0000001fff0b7819 */ /* 0x000fca000001140a */
[----:B------:R0:W-:Y:S04]  /*21c0*/  STL [R1+0x2c], R11 ;  /* 0x00002c0b01007387 */ /* 0x0001e80000100800 */
[----:B------:R-:W2:Y:S04]  /*21d0*/  LDL R27, [R1+0x64] ;  /* 0x00006400011b7983 */ /* 0x000ea80000100800 */
[----:B------:R-:W4:Y:S01]  /*21e0*/  LDL R26, [R1+0x68] ;  /* 0x00006800011a7983 */ /* 0x000f220000100800 */
[C---:B------:R-:W-:Y:S01]  /*21f0*/  VIADD R52, R54.reuse, 0xffffff80 ;  /* 0xffffff8036347836 */ /* 0x040fe20000000000 */
[----:B------:R-:W-:Y:S01]  /*2200*/  ISETP.NE.AND.EX P0, PT, RZ, UR7, PT, P0 ;  /* 0x00000007ff007c0c */ /* 0x000fe2000bf05300 */
[----:B------:R-:W-:Y:S01]  /*2210*/  VIADD R8, R54, 0xffffff80 ;  /* 0xffffff8036087836 */ /* 0x000fe20000000000 */
[----:B------:R-:W-:-:S02]  /*2220*/  ULDC.64 UR6, c[0x0][0x338] ;  /* 0x0000ce0000067ab9 */ /* 0x000fc40000000a00 */
[----:B------:R-:W-:Y:S02]  /*2230*/  LEA.HI R52, R52, R53, RZ, 0x1 ;  /* 0x0000003534347211 */ /* 0x000fe400078f08ff */
[----:B------:R-:W-:Y:S02]  /*2240*/  SHF.R.S32.HI R9, RZ, 0x1f, R8 ;  /* 0x0000001fff097819 */ /* 0x000fe40000011408 */
[----:B------:R-:W-:Y:S02]  /*2250*/  SHF.R.S32.HI R52, RZ, 0x1, R52 ;  /* 0x00000001ff347819 */ /* 0x000fe40000011434 */
[----:B------:R-:W-:Y:S02]  /*2260*/  LEA.HI R9, R9, R8, RZ, 0x2 ;  /* 0x0000000809097211 */ /* 0x000fe400078f10ff */
[----:B------:R-:W-:Y:S02]  /*2270*/  SHF.R.S32.HI R49, RZ, 0x1f, R52 ;  /* 0x0000001fff317819 */ /* 0x000fe40000011434 */
[----:B---3--:R-:W-:-:S04]  /*2280*/  SHF.R.S32.HI R4, RZ, 0x1f, R0 ;  /* 0x0000001fff047819 */ /* 0x008fc80000011400 */
[----:B------:R-:W-:Y:S02]  /*2290*/  SEL R4, R4, RZ, !P0 ;  /* 0x000000ff04047207 */ /* 0x000fe40004000000 */
[----:B------:R-:W-:-:S03]  /*22a0*/  SEL R41, R0, RZ, !P0 ;  /* 0x000000ff00297207 */ /* 0x000fc60004000000 */
[C---:B------:R-:W-:Y:S02]  /*22b0*/  IMAD R0, R4.reuse, UR6, RZ ;  /* 0x0000000604007c24 */ /* 0x040fe4000f8e02ff */
[----:B------:R-:W-:Y:S02]  /*22c0*/  IMAD R4, R4, UR4, RZ ;  /* 0x0000000404047c24 */ /* 0x000fe4000f8e02ff */
[----:B------:R-:W-:Y:S01]  /*22d0*/  IMAD.WIDE.U32 R42, R41, UR6, R6 ;  /* 0x00000006292a7c25 */ /* 0x000fe2000f8e0006 */
[----:B------:R-:W-:-:S03]  /*22e0*/  SHF.R.S32.HI R8, RZ, 0x2, R9 ;  /* 0x00000002ff087819 */ /* 0x000fc60000011409 */
[C---:B------:R-:W-:Y:S02]  /*22f0*/  IMAD R73, R41.reuse, UR7, R0 ;  /* 0x0000000729497c24 */ /* 0x040fe4000f8e0200 */
[C---:B------:R-:W-:Y:S02]  /*2300*/  IMAD R5, R41.reuse, UR5, R4 ;  /* 0x0000000529057c24 */ /* 0x040fe4000f8e0204 */
[----:B------:R-:W-:Y:S01]  /*2310*/  IMAD.WIDE.U32 R40, R41, UR4, R2 ;  /* 0x0000000429287c25 */ /* 0x000fe2000f8e0002 */
[----:B------:R-:W-:Y:S01]  /*2320*/  SHF.R.S32.HI R9, RZ, 0x1f, R9 ;  /* 0x0000001fff097819 */ /* 0x000fe20000011409 */
[----:B------:R-:W-:Y:S02]  /*2330*/  ULDC UR4, c[0x0][0x2f4] ;  /* 0x0000bd0000047ab9 */ /* 0x000fe40000000800 */
[C---:B------:R-:W-:Y:S02]  /*2340*/  IMAD R0, R49.reuse, R38, RZ ;  /* 0x0000002631007224 */ /* 0x040fe400078e02ff */
[----:B------:R-:W-:-:S02]  /*2350*/  IMAD R2, R49, R32, RZ ;  /* 0x0000002031027224 */ /* 0x000fc400078e02ff */
[----:B------:R-:W-:Y:S01]  /*2360*/  IMAD R4, R49, R20, RZ ;  /* 0x0000001431047224 */ /* 0x000fe200078e02ff */
[----:B------:R-:W-:Y:S01]  /*2370*/  ISETP.GE.AND P1, PT, R22, R25, PT ;  /* 0x000000191600720c */ /* 0x000fe20003f26270 */
[C---:B------:R-:W-:Y:S01]  /*2380*/  IMAD R7, R52.reuse, R39, R0 ;  /* 0x0000002734077224 */ /* 0x040fe200078e0200 */
[----:B------:R-:W-:Y:S01]  /*2390*/  LEA.HI R9, R9, R8, RZ, 0x2 ;  /* 0x0000000809097211 */ /* 0x000fe200078f10ff */
[----:B------:R-:W-:-:S04]  /*23a0*/  IMAD.WIDE.U32 R58, R52, R38, R22 ;  /* 0x00000026343a7225 */ /* 0x000fc800078e0016 */
[----:B------:R-:W-:Y:S02]  /*23b0*/  IMAD.IADD R0, R41, 0x1, R5 ;  /* 0x0000000129007824 */ /* 0x000fe400078e0205 */
[C---:B------:R-:W-:Y:S02]  /*23c0*/  IMAD R13, R52.reuse, R33, R2 ;  /* 0x00000021340d7224 */ /* 0x040fe400078e0202 */
[C---:B------:R-:W-:Y:S02]  /*23d0*/  IMAD R15, R52.reuse, R21, R4 ;  /* 0x00000015340f7224 */ /* 0x040fe400078e0204 */
[----:B------:R-:W-:-:S04]  /*23e0*/  IMAD.WIDE.U32 R2, R52, R32, R10 ;  /* 0x0000002034027225 */ /* 0x000fc800078e000a */
[----:B------:R-:W-:Y:S01]  /*23f0*/  IMAD.WIDE.U32 R4, R52, R20, R10 ;  /* 0x0000001434047225 */ /* 0x000fe200078e000a */
[----:B0-----:R-:W-:Y:S02]  /*2400*/  SEL R11, R25, RZ, P1 ;  /* 0x000000ff190b7207 */ /* 0x001fe40000800000 */
[----:B------:R-:W-:Y:S02]  /*2410*/  LOP3.LUT R9, R9, 0xfffffffc, RZ, 0xc0, !PT ;  /* 0xfffffffc09097812 */ /* 0x000fe400078ec0ff */
[----:B------:R-:W-:Y:S01]  /*2420*/  IADD3 R51, P0, R40, R58, RZ ;  /* 0x0000003a28337210 */ /* 0x000fe20007f1e0ff */
[----:B------:R-:W-:Y:S02]  /*2430*/  IMAD.IADD R11, R22, 0x1, R11 ;  /* 0x00000001160b7824 */ /* 0x000fe400078e020b */
[----:B------:R-:W-:Y:S01]  /*2440*/  IMAD.IADD R9, R8, 0x1, -R9 ;  /* 0x0000000108097824 */ /* 0x000fe200078e0a09 */
[----:B------:R-:W-:Y:S01]  /*2450*/  IADD3.X R58, R0, R59, R7, P0, !PT ;  /* 0x0000003b003a7210 */ /* 0x000fe200007fe407 */
[----:B------:R-:W-:Y:S01]  /*2460*/  IMAD.WIDE.U32 R6, R52, R32, R22 ;  /* 0x0000002034067225 */ /* 0x000fe200078e0016 */
[----:B------:R-:W-:-:S02]  /*2470*/  SHF.R.S32.HI R10, RZ, 0x1f, R11 ;  /* 0x0000001fff0a7819 */ /* 0x000fc4000001140b */
[----:B------:R-:W-:Y:S01]  /*2480*/  LOP3.LUT P4, RZ, R9, 0x2, RZ, 0xc0, !PT ;  /* 0x0000000209ff7812 */ /* 0x000fe2000788c0ff */
[----:B------:R-:W-:Y:S02]  /*2490*/  IMAD.IADD R3, R3, 0x1, R13 ;  /* 0x0000000103037824 */ /* 0x000fe400078e020d */
[----:B------:R-:W-:Y:S01]  /*24a0*/  IMAD.IADD R7, R13, 0x1, R7 ;  /* 0x000000010d077824 */ /* 0x000fe200078e0207 */
[----:B-----5:R-:W-:Y:S01]  /*24b0*/  SHF.R.S32.HI R13, RZ, 0x1f, R45 ;  /* 0x0000001fff0d7819 */ /* 0x020fe2000001142d */
[----:B------:R-:W-:Y:S01]  /*24c0*/  IMAD.IADD R5, R5, 0x1, R15 ;  /* 0x0000000105057824 */ /* 0x000fe200078e020f */
[----:B------:R-:W-:Y:S01]  /*24d0*/  LEA.HI R59, R10, R11, RZ, 0x4 ;  /* 0x0000000b0a3b7211 */ /* 0x000fe200078f20ff */
[----:B------:R-:W-:-:S04]  /*24e0*/  IMAD.WIDE.U32 R8, R52, R20, R22 ;  /* 0x0000001434087225 */ /* 0x000fc800078e0016 */
[----:B------:R-:W-:-:S04]  /*24f0*/  IMAD.WIDE.U32 R30, R45, R20, R4 ;  /* 0x000000142d1e7225 */ /* 0x000fc800078e0004 */
[----:B------:R-:W-:Y:S02]  /*2500*/  IMAD.IADD R9, R15, 0x1, R9 ;  /* 0x000000010f097824 */ /* 0x000fe400078e0209 */
[C---:B------:R-:W-:Y:S02]  /*2510*/  IMAD R14, R13.reuse, R32, RZ ;  /* 0x000000200d0e7224 */ /* 0x040fe400078e02ff */
[----:B------:R-:W-:Y:S01]  /*2520*/  IMAD R10, R13, R20, RZ ;  /* 0x000000140d0a7224 */ /* 0x000fe200078e02ff */
[----:B------:R-:W-:Y:S01]  /*2530*/  SHF.R.U32.HI R61, RZ, 0x7, R54 ;  /* 0x00000007ff3d7819 */ /* 0x000fe20000011636 */
[----:B------:R-:W-:Y:S01]  /*2540*/  IMAD.WIDE.U32 R36, R45, R32, R2 ;  /* 0x000000202d247225 */ /* 0x000fe200078e0002 */
[----:B------:R-:W-:-:S03]  /*2550*/  IADD3 R2, P0, R52, R24, RZ ;  /* 0x0000001834027210 */ /* 0x000fc60007f1e0ff */
[----:B------:R-:W-:Y:S01]  /*2560*/  IMAD.WIDE.U32 R34, R45, R32, R6 ;  /* 0x000000202d227225 */ /* 0x000fe200078e0006 */
[----:B------:R-:W-:Y:S02]  /*2570*/  LOP3.LUT R16, R16, 0xfffffffb, RZ, 0xc0, !PT ;  /* 0xfffffffb10107812 */ /* 0x000fe400078ec0ff */
[----:B------:R-:W-:Y:S01]  /*2580*/  LOP3.LUT R67, R59, 0xfffffff0, RZ, 0xc0, !PT ;  /* 0xfffffff03b437812 */ /* 0x000fe200078ec0ff */
[----:B------:R-:W-:Y:S02]  /*2590*/  IMAD R63, R39, 0xa0, RZ ;  /* 0x000000a0273f7824 */ /* 0x000fe400078e02ff */
[----:B------:R-:W-:Y:S02]  /*25a0*/  IMAD R15, R45, R33, R14 ;  /* 0x000000212d0f7224 */ /* 0x000fe400078e020e */
[----:B------:R-:W-:Y:S02]  /*25b0*/  IMAD R11, R33, 0xa0, RZ ;  /* 0x000000a0210b7824 */ /* 0x000fe400078e02ff */
[----:B------:R-:W-:-:S02]  /*25c0*/  IMAD R7, R45, R21, R10 ;  /* 0x000000152d077224 */ /* 0x000fc400078e020a */
[----:B------:R-:W-:Y:S02]  /*25d0*/  IMAD R65, R21, 0xa0, RZ ;  /* 0x000000a015417824 */ /* 0x000fe400078e02ff */
[----:B------:R-:W-:-:S04]  /*25e0*/  IMAD.WIDE.U32 R28, R45, R20, R8 ;  /* 0x000000142d1c7225 */ /* 0x000fc800078e0008 */
[----:B------:R-:W-:Y:S02]  /*25f0*/  VIADD R78, R22, 0x20 ;  /* 0x00000020164e7836 */ /* 0x000fe40000000000 */
[----:B------:R-:W-:-:S04]  /*2600*/  IMAD.WIDE.U32 R38, R38, 0xa0, RZ ;  /* 0x000000a026267825 */ /* 0x000fc800078e00ff */
[----:B------:R-:W-:-:S04]  /*2610*/  IMAD.WIDE.U32 R32, R32, 0xa0, RZ ;  /* 0x000000a020207825 */ /* 0x000fc800078e00ff */
[----:B------:R-:W-:Y:S01]  /*2620*/  IMAD.WIDE.U32 R20, R20, 0xa0, RZ ;  /* 0x000000a014147825 */ /* 0x000fe200078e00ff */
[----:B------:R-:W-:Y:S02]  /*2630*/  @P1 LOP3.LUT R16, R16, 0x4, RZ, 0xfc, !PT ;  /* 0x0000000410101812 */ /* 0x000fe400078efcff */
[----:B------:R-:W-:Y:S01]  /*2640*/  ISETP.GE.AND P3, PT, R22, UR4, PT ;  /* 0x0000000416007c0c */ /* 0x000fe2000bf66270 */
[----:B------:R-:W-:Y:S01]  /*2650*/  VIADD R61, R61, 0x8 ;  /* 0x000000083d3d7836 */ /* 0x000fe20000000000 */
        /* <DEDUP_REMOVED lines=11> */
[----:B------:R-:W-:Y:S01]  /*2710*/  IMAD.IADD R73, R43, 0x1, R73 ;  /* 0x000000012b497824 */ /* 0x000fe200078e0249 */
[----:B--2---:R-:W-:Y:S02]  /*2720*/  SHF.R.U32.HI R60, RZ, 0x3, R27 ;  /* 0x00000003ff3c7819 */ /* 0x004fe4000001161b */
[----:B------:R-:W-:-:S04]  /*2730*/  LOP3.LUT R5, R27, 0x30, R59, 0xf8, !PT ;  /* 0x000000301b057812 */ /* 0x000fc800078ef83b */
[----:B------:R-:W-:-:S05]  /*2740*/  LOP3.LUT R5, R5, R60, RZ, 0x3c, !PT ;  /* 0x0000003c05057212 */ /* 0x000fca00078e3cff */
[----:B----4-:R-:W-:-:S07]  /*2750*/  IMAD.IADD R72, R26, 0x1, R5 ;  /* 0x000000011a487824 */ /* 0x010fce00078e0205 */
.L_x_1130:
[----:B--2---:R-:W2:Y:S01]  /*2760*/  LDL R4, [R1+0x44] ;  /* 0x0000440001047983 */ /* 0x004ea20000100800 */
[----:B0---4-:R-:W0:Y:S01]  /*2770*/  LDC.64 R52, c[0x0][0x2e8] ;  /* 0x0000ba00ff347b82 */ /* 0x011e220000000a00 */
[----:B------:R-:W-:Y:S01]  /*2780*/  VIADD R47, R47, 0xffffffff ;  /* 0xffffffff2f2f7836 */ /* 0x000fe20000000000 */
[----:B------:R-:W-:Y:S01]  /*2790*/  LOP3.LUT R16, R16, 0xfffffffd, RZ, 0xc0, !PT ;  /* 0xfffffffd10107812 */ /* 0x000fe200078ec0ff */
[----:B------:R-:W-:Y:S05]  /*27a0*/  YIELD ;  /* 0x0000000000007946 */ /* 0x000fea0003800000 */
[----:B------:R-:W1:Y:S01]  /*27b0*/  LDC R27, c[0x0][0x3f4] ;  /* 0x0000fd00ff1b7b82 */ /* 0x000e620000000800 */
[----:B------:R-:W-:Y:S01]  /*27c0*/  SHF.R.S32.HI R11, RZ, 0x1f, R47 ;  /* 0x0000001fff0b7819 */ /* 0x000fe2000001142f */
[-C--:B------:R-:W-:Y:S01]  /*27d0*/  IMAD R5, R63, R47.reuse, RZ ;  /* 0x0000002f3f057224 */ /* 0x080fe200078e02ff */
[----:B------:R-:W-:Y:S01]  /*27e0*/  ISETP.GT.AND P5, PT, R47, R46, PT ;  /* 0x0000002e2f00720c */ /* 0x000fe20003fa4270 */
[----:B---3--:R-:W-:Y:S01]  /*27f0*/  IMAD.WIDE.U32 R14, R38, R47, RZ ;  /* 0x0000002f260e7225 */ /* 0x008fe200078e00ff */
[----:B------:R-:W-:Y:S03]  /*2800*/  BSSY B0, `(.L_x_1101) ;  /* 0x000026c000007945 */ /* 0x000fe60003800000 */
[----:B------:R-:W-:-:S04]  /*2810*/  IMAD R7, R11, R38, R5 ;  /* 0x000000260b077224 */ /* 0x000fc800078e0205 */
[----:B------:R-:W-:Y:S01]  /*2820*/  IMAD.IADD R55, R15, 0x1, R7 ;  /* 0x000000010f377824 */ /* 0x000fe200078e0207 */
[----:B0-----:R-:W-:-:S03]  /*2830*/  IADD3 R12, P0, P1, R14, R52, R51 ;  /* 0x000000340e0c7210 */ /* 0x001fc6000791e033 */
[----:B------:R-:W-:Y:S02]  /*2840*/  @P5 LOP3.LUT R16, R16, 0x2, RZ, 0xfc, !PT ;  /* 0x0000000210105812 */ /* 0x000fe400078efcff */
[----:B------:R-:W-:Y:S02]  /*2850*/  IADD3.X R13, R55, R53, R58, P0, P1 ;  /* 0x00000035370d7210 */ /* 0x000fe400007e243a */
        /* <DEDUP_REMOVED lines=10> */
[-C--:B------:R-:W-:Y:S02]  /*2900*/  IMAD R7, R65, R47.reuse, RZ ;  /* 0x0000002f41077224 */ /* 0x080fe400078e02ff */
[C---:B------:R-:W-:Y:S02]  /*2910*/  IMAD R9, R11.reuse, R32, R5 ;  /* 0x000000200b097224 */ /* 0x040fe400078e0205 */
[----:B------:R-:W-:Y:S02]  /*2920*/  IMAD R11, R11, R20, R7 ;  /* 0x000000140b0b7224 */ /* 0x000fe400078e0207 */
[----:B------:R-:W-:-:S04]  /*2930*/  IMAD.WIDE.U32 R6, R32, R47, RZ ;  /* 0x0000002f20067225 */ /* 0x000fc800078e00ff */
[----:B------:R-:W-:-:S04]  /*2940*/  IMAD.WIDE.U32 R4, R20, R47, RZ ;  /* 0x0000002f14047225 */ /* 0x000fc800078e00ff */
[----:B------:R-:W-:Y:S02]  /*2950*/  IMAD.IADD R57, R7, 0x1, R9 ;  /* 0x0000000107397824 */ /* 0x000fe400078e0209 */
[----:B------:R-:W-:Y:S01]  /*2960*/  IMAD.IADD R26, R5, 0x1, R11 ;  /* 0x00000001051a7824 */ /* 0x000fe200078e020b */
[----:B------:R-:W-:Y:S06]  /*2970*/  @!P0 BRA `(.L_x_1103) ;  /* 0x0000001000588947 */ /* 0x000fec0003800000 */
[----:B------:R-:W0:Y:S01]  /*2980*/  S2R R8, SR_TID.X ;  /* 0x0000000000087919 */ /* 0x000e220000002100 */
[----:B------:R-:W-:Y:S01]  /*2990*/  BSSY B1, `(.L_x_1104) ;  /* 0x000001d000017945 */ /* 0x000fe20003800000 */
[----:B------:R-:W-:Y:S01]  /*29a0*/  CS2R R14, SRZ ;  /* 0x00000000000e7805 */ /* 0x000fe2000001ff00 */
[C---:B0-----:R-:W-:Y:S02]  /*29b0*/  VIADD R24, R8.reuse, 0xffffff80 ;  /* 0xffffff8008187836 */ /* 0x041fe40000000000 */
[----:B------:R-:W-:Y:S02]  /*29c0*/  VIADD R10, R8, 0xffffff80 ;  /* 0xffffff80080a7836 */ /* 0x000fe40000000000 */
[----:B------:R-:W-:-:S03]  /*29d0*/  IMAD R8, R47, -0xa0, R50 ;  /* 0xffffff602f087824 */ /* 0x000fc600078e0232 */
[----:B------:R-:W-:Y:S02]  /*29e0*/  LEA.HI R10, R10, R24, RZ, 0x1 ;  /* 0x000000180a0a7211 */ /* 0x000fe400078f08ff */
[----:B------:R-:W-:Y:S02]  /*29f0*/  CS2R R24, SRZ ;  /* 0x0000000000187805 */ /* 0x000fe4000001ff00 */
[----:B------:R-:W-:Y:S02]  /*2a00*/  VIMNMX R8, R8, 0xa0, PT ;  /* 0x000000a008087848 */ /* 0x000fe40003fe0100 */
[----:B------:R-:W-:-:S04]  /*2a10*/  SHF.R.S32.HI R10, RZ, 0x1, R10 ;  /* 0x00000001ff0a7819 */ /* 0x000fc8000001140a */
[----:B------:R-:W-:Y:S02]  /*2a20*/  ISETP.GE.AND P1, PT, R10, R8, PT ;  /* 0x000000080a00720c */ /* 0x000fe40003f26270 */
[----:B------:R-:W-:Y:S02]  /*2a30*/  CS2R R8, SRZ ;  /* 0x0000000000087805 */ /* 0x000fe4000001ff00 */
[----:B------:R-:W-:-:S09]  /*2a40*/  CS2R R10, SRZ ;  /* 0x00000000000a7805 */ /* 0x000fd2000001ff00 */
[----:B------:R-:W-:Y:S05]  /*2a50*/  @P1 BRA `(.L_x_1105) ;  /* 0x0000000000401947 */ /* 0x000fea0003800000 */
[----:B------:R-:W2:Y:S01]  /*2a60*/  LDL.64 R76, [R1+0x28] ;  /* 0x00002800014c7983 */ /* 0x000ea20000100a00 */
[----:B------:R-:W-:-:S03]  /*2a70*/  ULDC.64 UR4, c[0x0][0x3e8] ;  /* 0x0000fa0000047ab9 */ /* 0x000fc60000000a00 */
[----:B------:R-:W3:Y:S01]  /*2a80*/  LDL R54, [R1+0x40] ;  /* 0x0000400001367983 */ /* 0x000ee20000100800 */
[----:B------:R-:W-:-:S04]  /*2a90*/  IADD3 R6, P0, P5, R36, UR4, R6 ;  /* 0x0000000424067c10 */ /* 0x000fc8000fd1e006 */
[----:B------:R-:W-:Y:S01]  /*2aa0*/  IADD3.X R7, R66, UR5, R57, P0, P5 ;  /* 0x0000000542077c10 */ /* 0x000fe200087ea439 */
[----:B------:R-:W-:Y:S02]  /*2ab0*/  ULDC.64 UR4, c[0x0][0x400] ;  /* 0x0001000000047ab9 */ /* 0x000fe40000000a00 */
[----:B------:R-:W-:-:S04]  /*2ac0*/  IADD3 R4, P0, P5, R30, UR4, R4 ;  /* 0x000000041e047c10 */ /* 0x000fc8000fd1e004 */
[----:B------:R-:W-:Y:S02]  /*2ad0*/  IADD3.X R5, R69, UR5, R26, P0, P5 ;  /* 0x0000000545057c10 */ /* 0x000fe400087ea41a */
[----:B------:R-:W-:Y:S02]  /*2ae0*/  CS2R R8, SRZ ;  /* 0x0000000000087805 */ /* 0x000fe4000001ff00 */
[----:B------:R-:W-:Y:S02]  /*2af0*/  CS2R R10, SRZ ;  /* 0x00000000000a7805 */ /* 0x000fe4000001ff00 */
[----:B--2---:R-:W-:-:S13]  /*2b00*/  ISETP.GE.AND P0, PT, R76, R27, PT ;  /* 0x0000001b4c00720c */ /* 0x004fda0003f06270 */
[----:B------:R0:W5:Y:S04]  /*2b10*/  @!P0 LDG.E.64 R24, desc[UR40][R6.64] ;  /* 0x0000002806188981 */ /* 0x000168000c1e1b00 */
[----:B------:R0:W5:Y:S01]  /*2b20*/  @!P0 LDG.E.64 R14, desc[UR40][R4.64] ;  /* 0x00000028040e8981 */ /* 0x000162000c1e1b00 */
[----:B---3--:R-:W-:-:S13]  /*2b30*/  ISETP.GE.AND P0, PT, R54, R27, PT ;  /* 0x0000001b3600720c */ /* 0x008fda0003f06270 */
[----:B------:R0:W5:Y:S04]  /*2b40*/  @!P0 LDG.E.64 R8, desc[UR40][R6.64+0x10] ;  /* 0x0000102806088981 */ /* 0x000168000c1e1b00 */
[----:B------:R0:W5:Y:S02]  /*2b50*/  @!P0 LDG.E.64 R10, desc[UR40][R4.64+0x10] ;  /* 0x00001028040a8981 */ /* 0x000164000c1e1b00 */
.L_x_1105:
[----:B------:R-:W-:Y:S05]  /*2b60*/  BSYNC B1 ;  /* 0x0000000000017941 */ /* 0x000fea0003800000 */
.L_x_1104:
        /* <DEDUP_REMOVED lines=8> */
.L_x_1106:
[----:B------:R-:W2:Y:S01]  /*2bf0*/  LDL R4, [R1+0x20] ;  /* 0x0000200001047983 */ /* 0x000ea20000100800 */
[----:B------:R-:W-:Y:S01]  /*2c00*/  IMAD R76, R157, 0x8, R18 ;  /* 0x000000089d4c7824 */ /* 0x000fe200078e0212 */
[----:B------:R-:W-:Y:S01]  /*2c10*/  BSSY B1, `(.L_x_1107) ;  /* 0x0000004000017945 */ /* 0x000fe20003800000 */
[----:B--2---:R-:W-:-:S04]  /*2c20*/  SHF.L.U32 R77, R4, 0x1f, RZ ;  /* 0x0000001f044d7819 */ /* 0x004fc800000006ff */
[----:B------:R-:W0:Y:S02]  /*2c30*/  SYNCS.PHASECHK.TRANS64.TRYWAIT P5, [R76+URZ+0x13290], R77 ;  /* 0x0132904d4c0075a7 */ /* 0x000e2400080a017f */
[----:B0-----:R-:W-:Y:S05]  /*2c40*/  @!P5 BRA `(.L_x_1108) ;  /* 0x000001f400acd947 */ /* 0x001fea0003800000 */
.L_x_1411:
[----:B------:R-:W-:Y:S05]  /*2c50*/  BSYNC B1 ;  /* 0x0000000000017941 */ /* 0x000fea0003800000 */
.L_x_1107:
[----:B------:R-:W-:Y:S05]  /*2c60*/  @P1 BRA `(.L_x_1109) ;  /* 0x0000002000941947 */ /* 0x000fea0003800000 */
[----:B------:R-:W-:Y:S04]  /*2c70*/  BSSY B1, `(.L_x_1110) ;  /* 0x0000070000017945 */ /* 0x000fe80003800000 */
[----:B------:R-:W-:Y:S05]  /*2c80*/  @P3 BRA `(.L_x_1111) ;  /* 0x0000000400b83947 */ /* 0x000fea0003800000 */
[----:B------:R-:W2:Y:S01]  /*2c90*/  LDL.64 R54, [R1+0x28] ;  /* 0x0000280001367983 */ /* 0x000ea20000100a00 */
[----:B------:R-:W-:Y:S03]  /*2ca0*/  BSSY B2, `(.L_x_1112) ;  /* 0x000006b000027945 */ /* 0x000fe60003800000 */
[----:B------:R1:W3:Y:S01]  /*2cb0*/  LDS.128 R4, [R75+0xe000] ;  /* 0x00e000004b047984 */ /* 0x0002e20000000c00 */
[----:B--2---:R-:W-:-:S13]  /*2cc0*/  ISETP.GE.AND P5, PT, R54, R27, PT ;  /* 0x0000001b3600720c */ /* 0x004fda0003fa6270 */
[----:B-1-3--:R-:W-:Y:S05]  /*2cd0*/  @P5 BRA `(.L_x_1113) ;  /* 0x00000004009c5947 */ /* 0x00afea0003800000 */
[--C-:B------:R-:W-:Y:S02]  /*2ce0*/  SHF.R.U32.HI R14, RZ, 0x8, R25.reuse ;  /* 0x00000008ff0e7819 */ /* 0x100fe40000011619 */
[----:B------:R-:W-:Y:S02]  /*2cf0*/  SHF.R.U32.HI R55, RZ, 0x10, R25 ;  /* 0x00000010ff377819 */ /* 0x000fe40000011619 */
[----:B------:R-:W-:Y:S02]  /*2d00*/  LOP3.LUT R24, R25, 0xff0000ff, RZ, 0xc0, !PT ;  /* 0xff0000ff19187812 */ /* 0x000fe400078ec0ff */
[--C-:B------:R-:W-:Y:S02]  /*2d10*/  SHF.R.U32.HI R25, RZ, 0x8, R15.reuse ;  /* 0x00000008ff197819 */ /* 0x100fe4000001160f */
[----:B------:R-:W-:Y:S02]  /*2d20*/  SHF.R.U32.HI R53, RZ, 0x10, R15 ;  /* 0x00000010ff357819 */ /* 0x000fe4000001160f */
[----:B------:R-:W-:Y:S01]  /*2d30*/  LOP3.LUT R54, R15, 0xff0000ff, RZ, 0xc0, !PT ;  /* 0xff0000ff0f367812 */ /* 0x000fe200078ec0ff */
[----:B------:R-:W-:-:S02]  /*2d40*/  IMAD.SHL.U32 R15, R14, 0x100, RZ ;  /* 0x000001000e0f7824 */ /* 0x000fc400078e00ff */
[----:B------:R-:W-:Y:S02]  /*2d50*/  IMAD.SHL.U32 R25, R25, 0x100, RZ ;  /* 0x0000010019197824 */ /* 0x000fe400078e00ff */
[----:B------:R-:W-:Y:S01]  /*2d60*/  IMAD.MOV.U32 R14, RZ, RZ, R4 ;  /* 0x000000ffff0e7224 */ /* 0x000fe200078e0004 */
[----:B------:R-:W-:Y:S01]  /*2d70*/  LOP3.LUT R24, R24, 0xff00, R15, 0xf8, !PT ;  /* 0x0000ff0018187812 */ /* 0x000fe200078ef80f */
[----:B------:R-:W-:Y:S01]  /*2d80*/  IMAD.U32 R15, R55, 0x10000, RZ ;  /* 0x00010000370f7824 */ /* 0x000fe200078e00ff */
[----:B------:R-:W-:Y:S01]  /*2d90*/  LOP3.LUT R54, R54, 0xff00, R25, 0xf8, !PT ;  /* 0x0000ff0036367812 */ /* 0x000fe200078ef819 */
[----:B------:R-:W-:Y:S01]  /*2da0*/  IMAD.U32 R53, R53, 0x10000, RZ ;  /* 0x0001000035357824 */ /* 0x000fe200078e00ff */
[----:B------:R-:W-:Y:S02]  /*2db0*/  F2FP.F16.E4M3.UNPACK_B R4, R5 ;  /* 0x00000005ff04723e */ /* 0x000fe400020006ff */
[----:B------:R-:W-:Y:S02]  /*2dc0*/  F2FP.F16.E4M3.UNPACK_B R25, R83.H1 ;  /* 0x00000053ff19723e */ /* 0x000fe400030006ff */
[----:B------:R-:W-:Y:S01]  /*2dd0*/  LOP3.LUT R55, R24, 0xff0000, R15, 0xf8, !PT ;  /* 0x00ff000018377812 */ /* 0x000fe200078ef80f */
[--C-:B------:R-:W-:Y:S01]  /*2de0*/  HADD2.F32 R15, -RZ, R4.reuse.H1_H1 ;  /* 0x30000004ff0f7230 */ /* 0x100fe20000004100 */
[----:B------:R-:W-:Y:S01]  /*2df0*/  LOP3.LUT R79, R54, 0xff0000, R53, 0xf8, !PT ;  /* 0x00ff0000364f7812 */ /* 0x000fe200078ef835 */
[--C-:B------:R-:W-:Y:S01]  /*2e00*/  HADD2.F32 R56, -RZ, R25.reuse.H0_H0 ;  /* 0x20000019ff387230 */ /* 0x100fe20000004100 */
[----:B------:R-:W-:Y:S01]  /*2e10*/  F2FP.F16.E4M3.UNPACK_B R53, R85.H1 ;  /* 0x00000055ff35723e */ /* 0x000fe200030006ff */
[----:B------:R-:W-:Y:S01]  /*2e20*/  HADD2.F32 R4, -RZ, R4.H0_H0 ;  /* 0x20000004ff047230 */ /* 0x000fe20000004100 */
[----:B------:R-:W-:Y:S01]  /*2e30*/  F2FP.F16.E4M3.UNPACK_B R5, R5.H1 ;  /* 0x00000005ff05723e */ /* 0x000fe200030006ff */
[----:B------:R-:W-:-:S02]  /*2e40*/  HADD2.F32 R57, -RZ, R25.H1_H1 ;  /* 0x30000019ff397230 */ /* 0x000fc40000004100 */
[CC--:B------:R-:W-:Y:S01]  /*2e50*/  FMUL.FTZ R81, R15.reuse, R56.reuse ;  /* 0x000000380f517220 */ /* 0x0c0fe20000410000 */
[----:B------:R-:W-:Y:S02]  /*2e60*/  HADD2.F32 R54, -RZ, R53.H0_H0 ;  /* 0x20000035ff367230 */ /* 0x000fe40000004100 */
[C---:B------:R-:W-:Y:S01]  /*2e70*/  FMUL.FTZ R80, R4.reuse, R56 ;  /* 0x0000003804507220 */ /* 0x040fe20000410000 */
[--C-:B------:R-:W-:Y:S01]  /*2e80*/  HADD2.F32 R25, -RZ, R5.reuse.H1_H1 ;  /* 0x30000005ff197230 */ /* 0x100fe20000004100 */
[----:B------:R-:W-:Y:S01]  /*2e90*/  F2FP.F16.E4M3.UNPACK_B R56, R83 ;  /* 0x00000053ff38723e */ /* 0x000fe200020006ff */
[----:B------:R-:W-:Y:S02]  /*2ea0*/  HADD2.F32 R24, -RZ, R5.H0_H0 ;  /* 0x20000005ff187230 */ /* 0x000fe40000004100 */
[-C--:B------:R-:W-:Y:S01]  /*2eb0*/  FFMA.FTZ R4, R4, R54.reuse, -R81 ;  /* 0x0000003604047223 */ /* 0x080fe20000010851 */
[----:B------:R-:W-:Y:S02]  /*2ec0*/  HADD2.F32 R53, -RZ, R53.H1_H1 ;  /* 0x30000035ff357230 */ /* 0x000fe40000004100 */
[----:B------:R-:W-:Y:S01]  /*2ed0*/  FFMA.FTZ R5, R15, R54, R80 ;  /* 0x000000360f057223 */ /* 0x000fe20000010050 */
[CC--:B------:R-:W-:Y:S01]  /*2ee0*/  FMUL.FTZ R81, R25.reuse, R57.reuse ;  /* 0x0000003919517220 */ /* 0x0c0fe20000410000 */
[C---:B------:R-:W-:Y:S01]  /*2ef0*/  FMUL.FTZ R82, R24.reuse, R57 ;  /* 0x0000003918527220 */ /* 0x040fe20000410000 */
[-C--:B------:R-:W-:Y:S01]  /*2f00*/  F2FP.F16.E4M3.UNPACK_B R15, R14.reuse.H1 ;  /* 0x0000000eff0f723e */ /* 0x080fe200030006ff */
[----:B------:R-:W-:Y:S01]  /*2f10*/  HADD2.F32 R57, -RZ, R56.H1_H1 ;  /* 0x30000038ff397230 */ /* 0x000fe20000004100 */
[----:B------:R-:W-:Y:S01]  /*2f20*/  F2FP.F16.E4M3.UNPACK_B R14, R14 ;  /* 0x0000000eff0e723e */ /* 0x000fe200020006ff */
[-C--:B------:R-:W-:Y:S01]  /*2f30*/  FFMA.FTZ R83, R24, R53.reuse, -R81 ;  /* 0x0000003518537223 */ /* 0x080fe20000010851 */
[----:B------:R-:W-:Y:S01]  /*2f40*/  FFMA.FTZ R84, R25, R53, R82 ;  /* 0x0000003519547223 */ /* 0x000fe20000010052 */
[----:B------:R-:W-:Y:S01]  /*2f50*/  F2FP.F16.E4M3.UNPACK_B R53, R85 ;  /* 0x00000055ff35723e */ /* 0x000fe200020006ff */
[----:B------:R-:W-:-:S02]  /*2f60*/  HADD2.F32 R24, -RZ, R15.H0_H0 ;  /* 0x2000000fff187230 */ /* 0x000fc40000004100 */
[----:B------:R-:W-:Y:S01]  /*2f70*/  HADD2.F32 R25, -RZ, R15.H1_H1 ;  /* 0x3000000fff197230 */ /* 0x000fe20000004100 */
[----:B------:R-:W-:Y:S01]  /*2f80*/  F2FP.SATFINITE.E4M3.F32.PACK_AB_MERGE_C R87, R84, R83, RZ ;  /* 0x000000535457723e */ /* 0x000fe200048070ff */
[----:B------:R-:W-:Y:S02]  /*2f90*/  HADD2.F32 R15, -RZ, R14.H0_H0 ;  /* 0x2000000eff0f7230 */ /* 0x000fe40000004100 */
[-C--:B------:R-:W-:Y:S01]  /*2fa0*/  FMUL.FTZ R82, R24, R57.reuse ;  /* 0x0000003918527220 */ /* 0x080fe20000410000 */
[----:B------:R-:W-:Y:S02]  /*2fb0*/  HADD2.F32 R56, -RZ, R56.H0_H0 ;  /* 0x20000038ff387230 */ /* 0x000fe40000004100 */
[----:B------:R-:W-:Y:S01]  /*2fc0*/  FMUL.FTZ R81, R25, R57 ;  /* 0x0000003919517220 */ /* 0x000fe20000410000 */
[----:B------:R-:W-:Y:S01]  /*2fd0*/  HADD2.F32 R14, -RZ, R14.H1_H1 ;  /* 0x3000000eff0e7230 */ /* 0x000fe20000004100 */
[----:B------:R-:W-:Y:S01]  /*2fe0*/  F2FP.SATFINITE.E4M3.F32.PACK_AB_MERGE_C R5, R5, R4, R87 ;  /* 0x000000040505723e */ /* 0x000fe20004807057 */
[----:B------:R-:W-:-:S02]  /*2ff0*/  HADD2.F32 R54, -RZ, R53.H1_H1 ;  /* 0x30000035ff367230 */ /* 0x000fc40000004100 */
[-C--:B------:R-:W-:Y:S01]  /*3000*/  FMUL.FTZ R57, R15, R56.reuse ;  /* 0x000000380f397220 */ /* 0x080fe20000410000 */
[----:B------:R-:W-:Y:S02]  /*3010*/  HADD2.F32 R53, -RZ, R53.H0_H0 ;  /* 0x20000035ff357230 */ /* 0x000fe40000004100 */
[----:B------:R-:W-:Y:S01]  /*3020*/  FMUL.FTZ R80, R14, R56 ;  /* 0x000000380e507220 */ /* 0x000fe20000410000 */
[----:B------:R-:W-:Y:S01]  /*3030*/  F2FP.F16.E4M3.UNPACK_B R56, R79.H1 ;  /* 0x0000004fff38723e */ /* 0x000fe200030006ff */
[-C--:B------:R-:W-:Y:S01]  /*3040*/  FFMA.FTZ R24, R24, R54.reuse, -R81 ;  /* 0x0000003618187223 */ /* 0x080fe20000010851 */
[----:B------:R-:W-:Y:S01]  /*3050*/  FFMA.FTZ R25, R25, R54, R82 ;  /* 0x0000003619197223 */ /* 0x000fe20000010052 */
[----:B------:R-:W-:Y:S01]  /*3060*/  FFMA.FTZ R81, R15, R53, -R80 ;  /* 0x000000350f517223 */ /* 0x000fe20000010850 */
[----:B------:R-:W-:Y:S01]  /*3070*/  F2FP.F16.E4M3.UNPACK_B R15, R7.H1 ;  /* 0x00000007ff0f723e */ /* 0x000fe200030006ff */
[----:B------:R-:W-:Y:S01]  /*3080*/  FFMA.FTZ R82, R14, R53, R57 ;  /* 0x000000350e527223 */ /* 0x000fe20000010039 */
[----:B------:R-:W-:Y:S01]  /*3090*/  F2FP.F16.E4M3.UNPACK_B R53, R55.H1 ;  /* 0x00000037ff35723e */ /* 0x000fe200030006ff */
[----:B------:R-:W-:Y:S01]  /*30a0*/  HADD2.F32 R80, -RZ, R56.H1_H1 ;  /* 0x30000038ff507230 */ /* 0x000fe20000004100 */
[----:B------:R-:W-:Y:S01]  /*30b0*/  F2FP.SATFINITE.E4M3.F32.PACK_AB_MERGE_C R85, R25, R24, RZ ;  /* 0x000000181955723e */ /* 0x000fe200048070ff */
[--C-:B------:R-:W-:Y:S01]  /*30c0*/  HADD2.F32 R25, -RZ, R15.reuse.H1_H1 ;  /* 0x3000000fff197230 */ /* 0x100fe20000004100 */
[----:B------:R-:W-:Y:S01]  /*30d0*/  F2FP.F16.E4M3.UNPACK_B R14, R6.H1 ;  /* 0x00000006ff0e723e */ /* 0x000fe200030006ff */
[----:B------:R-:W-:Y:S01]  /*30e0*/  HADD2.F32 R24, -RZ, R15.H0_H0 ;  /* 0x2000000fff187230 */ /* 0x000fe20000004100 */
[----:B------:R-:W-:Y:S01]  /*30f0*/  F2FP.F16.E4M3.UNPACK_B R79, R79 ;  /* 0x0000004fff4f723e */ /* 0x000fe200020006ff */
[----:B------:R-:W-:Y:S01]  /*3100*/  HADD2.F32 R54, -RZ, R53.H1_H1 ;  /* 0x30000035ff367230 */ /* 0x000fe20000004100 */
[----:B------:R-:W-:Y:S01]  /*3110*/  F2FP.F16.E4M3.UNPACK_B R55, R55 ;  /* 0x00000037ff37723e */ /* 0x000fe200020006ff */
[----:B------:R-:W-:-:S02]  /*3120*/  HADD2.F32 R15, -RZ, R14.H1_H1 ;  /* 0x3000000eff0f7230 */ /* 0x000fc40000004100 */
[-C--:B------:R-:W-:Y:S01]  /*3130*/  FMUL.FTZ R83, R25, R80.reuse ;  /* 0x0000005019537220 */ /* 0x080fe20000410000 */
[----:B------:R-:W-:Y:S02]  /*3140*/  HADD2.F32 R57, -RZ, R79.H1_H1 ;  /* 0x3000004fff397230 */ /* 0x000fe40000004100 */
[C---:B------:R-:W-:Y:S01]  /*3150*/  FMUL.FTZ R86, R24.reuse, R80 ;  /* 0x0000005018567220 */ /* 0x040fe20000410000 */
[----:B------:R-:W-:Y:S02]  /*3160*/  HADD2.F32 R14, -RZ, R14.H0_H0 ;  /* 0x2000000eff0e7230 */ /* 0x000fe40000004100 */
[----:B------:R-:W-:Y:S01]  /*3170*/  FFMA.FTZ R84, R24, R54, -R83 ;  /* 0x0000003618547223 */ /* 0x000fe20000010853 */
[----:B------:R-:W-:Y:S02]  /*3180*/  HADD2.F32 R24, -RZ, R55.H1_H1 ;  /* 0x30000037ff187230 */ /* 0x000fe40000004100 */
[----:B------:R-:W-:Y:S01]  /*3190*/  FMUL.FTZ R83, R15, R57 ;  /* 0x000000390f537220 */ /* 0x000fe20000410000 */
        /* <DEDUP_REMOVED lines=10> */
[--C-:B------:R-:W-:Y:S01]  /*3240*/  HADD2.F32 R7, -RZ, R6.reuse.H0_H0 ;  /* 0x20000006ff077230 */ /* 0x100fe20000004100 */
[----:B------:R-:W-:Y:S01]  /*3250*/  F2FP.SATFINITE.E4M3.F32.PACK_AB_MERGE_C R80, R80, R83, RZ ;  /* 0x000000535050723e */ /* 0x000fe200048070ff */
[----:B------:R-:W-:Y:S02]  /*3260*/  HADD2.F32 R6, -RZ, R6.H1_H1 ;  /* 0x30000006ff067230 */ /* 0x000fe40000004100 */
[----:B------:R-:W-:Y:S01]  /*3270*/  FMUL.FTZ R25, R15, R56 ;  /* 0x000000380f197220 */ /* 0x000fe20000410000 */
[----:B------:R-:W-:-:S02]  /*3280*/  HADD2.F32 R79, -RZ, R79.H0_H0 ;  /* 0x2000004fff4f7230 */ /* 0x000fc40000004100 */
[----:B------:R-:W-:Y:S01]  /*3290*/  FMUL.FTZ R56, R14, R56 ;  /* 0x000000380e387220 */ /* 0x000fe20000410000 */
        /* <DEDUP_REMOVED lines=8> */
[----:B------:R-:W-:-:S03]  /*3320*/  FFMA.FTZ R79, R6, R55, R79 ;  /* 0x00000037064f7223 */ /* 0x000fc6000001004f */
[----:B------:R-:W-:Y:S02]  /*3330*/  F2FP.SATFINITE.E4M3.F32.PACK_AB_MERGE_C R7, R56, R25, R57 ;  /* 0x000000193807723e */ /* 0x000fe40004807039 */
[----:B------:R-:W-:-:S07]  /*3340*/  F2FP.SATFINITE.E4M3.F32.PACK_AB_MERGE_C R6, R79, R24, R80 ;  /* 0x000000184f06723e */ /* 0x000fce0004807050 */
.L_x_1113:
[----:B------:R-:W-:Y:S05]  /*3350*/  BSYNC B2 ;  /* 0x0000000000027941 */ /* 0x000fea0003800000 */
.L_x_1112:
[----:B------:R1:W-:Y:S02]  /*3360*/  STG.E.128 desc[UR40][R12.64], R4 ;  /* 0x000000040c007986 */ /* 0x0003e4000c101d28 */
.L_x_1111:
[----:B------:R-:W-:Y:S05]  /*3370*/  BSYNC B1 ;  /* 0x0000000000017941 */ /* 0x000fea0003800000 */
.L_x_1110:
        /* <DEDUP_REMOVED lines=21> */
[----:B-1----:R-:W-:Y:S01]  /*34d0*/  IMAD.MOV.U32 R8, RZ, RZ, R4 ;  /* 0x000000ffff087224 */ /* 0x002fe200078e0004 */
[----:B------:R-:W-:Y:S01]  /*34e0*/  F2FP.F16.E4M3.UNPACK_B R4, R5 ;  /* 0x00000005ff04723e */ /* 0x000fe200020006ff */
[----:B------:R-:W-:Y:S01]  /*34f0*/  IMAD.U32 R10, R24, 0x10000, RZ ;  /* 0x00010000180a7824 */ /* 0x000fe200078e00ff */
[----:B------:R-:W-:Y:S01]  /*3500*/  LOP3.LUT R14, R14, 0xff00, R11, 0xf8, !PT ;  /* 0x0000ff000e0e7812 */ /* 0x000fe200078ef80b */
[----:B------:R-:W-:Y:S01]  /*3510*/  IMAD.U32 R15, R15, 0x10000, RZ ;  /* 0x000100000f0f7824 */ /* 0x000fe200078e00ff */
[----:B------:R-:W-:-:S02]  /*3520*/  F2FP.F16.E4M3.UNPACK_B R11, R52.H1 ;  /* 0x00000034ff0b723e */ /* 0x000fc400030006ff */
[----:B------:R-:W-:Y:S01]  /*3530*/  LOP3.LUT R24, R9, 0xff0000, R10, 0xf8, !PT ;  /* 0x00ff000009187812 */ /* 0x000fe200078ef80a */
[--C-:B------:R-:W-:Y:S01]  /*3540*/  HADD2.F32 R9, -RZ, R4.reuse.H1_H1 ;  /* 0x30000004ff097230 */ /* 0x100fe20000004100 */
[----:B------:R-:W-:Y:S01]  /*3550*/  LOP3.LUT R53, R14, 0xff0000, R15, 0xf8, !PT ;  /* 0x00ff00000e357812 */ /* 0x000fe200078ef80f */
[--C-:B------:R-:W-:Y:S01]  /*3560*/  HADD2.F32 R25, -RZ, R11.reuse.H0_H0 ;  /* 0x2000000bff197230 */ /* 0x100fe20000004100 */
[----:B------:R-:W-:Y:S01]  /*3570*/  F2FP.F16.E4M3.UNPACK_B R14, R26.H1 ;  /* 0x0000001aff0e723e */ /* 0x000fe200030006ff */
[----:B------:R-:W-:Y:S01]  /*3580*/  HADD2.F32 R4, -RZ, R4.H0_H0 ;  /* 0x20000004ff047230 */ /* 0x000fe20000004100 */
[----:B------:R-:W-:Y:S01]  /*3590*/  F2FP.F16.E4M3.UNPACK_B R5, R5.H1 ;  /* 0x00000005ff05723e */ /* 0x000fe200030006ff */
[----:B------:R-:W-:Y:S02]  /*35a0*/  HADD2.F32 R27, -RZ, R11.H1_H1 ;  /* 0x3000000bff1b7230 */ /* 0x000fe40000004100 */
[----:B------:R-:W-:Y:S01]  /*35b0*/  FMUL.FTZ R55, R9, R25 ;  /* 0x0000001909377220 */ /* 0x000fe20000410000 */
[----:B------:R-:W-:-:S02]  /*35c0*/  HADD2.F32 R15, -RZ, R14.H0_H0 ;  /* 0x2000000eff0f7230 */ /* 0x000fc40000004100 */
[----:B------:R-:W-:Y:S01]  /*35d0*/  FMUL.FTZ R54, R4, R25 ;  /* 0x0000001904367220 */ /* 0x000fe20000410000 */
[--C-:B------:R-:W-:Y:S01]  /*35e0*/  HADD2.F32 R11, -RZ, R5.reuse.H1_H1 ;  /* 0x30000005ff0b7230 */ /* 0x100fe20000004100 */
[----:B------:R-:W-:Y:S01]  /*35f0*/  F2FP.F16.E4M3.UNPACK_B R52, R52 ;  /* 0x00000034ff34723e */ /* 0x000fe200020006ff */
[----:B------:R-:W-:Y:S02]  /*3600*/  HADD2.F32 R10, -RZ, R5.H0_H0 ;  /* 0x20000005ff0a7230 */ /* 0x000fe40000004100 */
[----:B------:R-:W-:Y:S01]  /*3610*/  FFMA.FTZ R5, R9, R15, R54 ;  /* 0x0000000f09057223 */ /* 0x000fe20000010036 */
[----:B------:R-:W-:Y:S02]  /*3620*/  HADD2.F32 R14, -RZ, R14.H1_H1 ;  /* 0x3000000eff0e7230 */ /* 0x000fe40000004100 */
[CC--:B------:R-:W-:Y:S01]  /*3630*/  FMUL.FTZ R25, R11.reuse, R27.reuse ;  /* 0x0000001b0b197220 */ /* 0x0c0fe20000410000 */
[----:B------:R-:W-:Y:S01]  /*3640*/  F2FP.F16.E4M3.UNPACK_B R9, R8.H1 ;  /* 0x00000008ff09723e */ /* 0x000fe200030006ff */
[----:B------:R-:W-:Y:S01]  /*3650*/  FMUL.FTZ R56, R10, R27 ;  /* 0x0000001b0a387220 */ /* 0x000fe20000410000 */
[----:B------:R-:W-:Y:S01]  /*3660*/  FFMA.FTZ R4, R4, R15, -R55 ;  /* 0x0000000f04047223 */ /* 0x000fe20000010837 */
[----:B------:R-:W-:Y:S01]  /*3670*/  FFMA.FTZ R27, R10, R14, -R25 ;  /* 0x0000000e0a1b7223 */ /* 0x000fe20000010819 */
[----:B------:R-:W-:Y:S01]  /*3680*/  F2FP.F16.E4M3.UNPACK_B R8, R8 ;  /* 0x00000008ff08723e */ /* 0x000fe200020006ff */
[----:B------:R-:W-:Y:S01]  /*3690*/  FFMA.FTZ R80, R11, R14, R56 ;  /* 0x0000000e0b507223 */ /* 0x000fe20000010038 */
[----:B------:R-:W-:Y:S01]  /*36a0*/  F2FP.F16.E4M3.UNPACK_B R26, R26 ;  /* 0x0000001aff1a723e */ /* 0x000fe200020006ff */
[----:B------:R-:W-:-:S02]  /*36b0*/  HADD2.F32 R15, -RZ, R52.H1_H1 ;  /* 0x30000034ff0f7230 */ /* 0x000fc40000004100 */
[--C-:B------:R-:W-:Y:S01]  /*36c0*/  HADD2.F32 R10, -RZ, R9.reuse.H0_H0 ;  /* 0x20000009ff0a7230 */ /* 0x100fe20000004100 */
[----:B------:R-:W-:Y:S01]  /*36d0*/  F2FP.SATFINITE.E4M3.F32.PACK_AB_MERGE_C R80, R80, R27, RZ ;  /* 0x0000001b5050723e */ /* 0x000fe200048070ff */
[----:B------:R-:W-:Y:S02]  /*36e0*/  HADD2.F32 R11, -RZ, R9.H1_H1 ;  /* 0x30000009ff0b7230 */ /* 0x000fe40000004100 */
[----:B------:R-:W-:Y:S02]  /*36f0*/  HADD2.F32 R9, -RZ, R8.H0_H0 ;  /* 0x20000008ff097230 */ /* 0x000fe40000004100 */
[-C--:B------:R-:W-:Y:S01]  /*3700*/  FMUL.FTZ R56, R10, R15.reuse ;  /* 0x0000000f0a387220 */ /* 0x080fe20000410000 */
[----:B------:R-:W-:Y:S02]  /*3710*/  HADD2.F32 R14, -RZ, R26.H1_H1 ;  /* 0x3000001aff0e7230 */ /* 0x000fe40000004100 */
[----:B------:R-:W-:Y:S01]  /*3720*/  FMUL.FTZ R25, R11, R15 ;  /* 0x0000000f0b197220 */ /* 0x000fe20000410000 */
[----:B------:R-:W-:Y:S01]  /*3730*/  HADD2.F32 R52, -RZ, R52.H0_H0 ;  /* 0x20000034ff347230 */ /* 0x000fe20000004100 */
[----:B------:R-:W-:Y:S01]  /*3740*/  F2FP.SATFINITE.E4M3.F32.PACK_AB_MERGE_C R5, R5, R4, R80 ;  /* 0x000000040505723e */ /* 0x000fe20004807050 */
[----:B------:R-:W-:-:S02]  /*3750*/  HADD2.F32 R8, -RZ, R8.H1_H1 ;  /* 0x30000008ff087230 */ /* 0x000fc40000004100 */
[-C--:B------:R-:W-:Y:S01]  /*3760*/  FFMA.FTZ R25, R10, R14.reuse, -R25 ;  /* 0x0000000e0a197223 */ /* 0x080fe20000010819 */
[----:B------:R-:W-:Y:S02]  /*3770*/  HADD2.F32 R26, -RZ, R26.H0_H0 ;  /* 0x2000001aff1a7230 */ /* 0x000fe40000004100 */
[----:B------:R-:W-:Y:S01]  /*3780*/  FFMA.FTZ R56, R11, R14, R56 ;  /* 0x0000000e0b387223 */ /* 0x000fe20000010038 */
[CC--:B------:R-:W-:Y:S01]  /*3790*/  FMUL.FTZ R15, R9.reuse, R52.reuse ;  /* 0x00000034090f7220 */ /* 0x0c0fe20000410000 */
[----:B------:R-:W-:Y:S01]  /*37a0*/  FMUL.FTZ R54, R8, R52 ;  /* 0x0000003408367220 */ /* 0x000fe20000410000 */
[----:B------:R-:W-:Y:S02]  /*37b0*/  F2FP.F16.E4M3.UNPACK_B R14, R24.H1 ;  /* 0x00000018ff0e723e */ /* 0x000fe400030006ff */
[----:B------:R-:W-:Y:S01]  /*37c0*/  F2FP.SATFINITE.E4M3.F32.PACK_AB_MERGE_C R79, R56, R25, RZ ;  /* 0x00000019384f723e */ /* 0x000fe200048070ff */
[-C--:B------:R-:W-:Y:S01]  /*37d0*/  FFMA.FTZ R54, R9, R26.reuse, -R54 ;  /* 0x0000001a09367223 */ /* 0x080fe20000010836 */
[----:B------:R-:W-:Y:S01]  /*37e0*/  F2FP.F16.E4M3.UNPACK_B R9, R7.H1 ;  /* 0x00000007ff09723e */ /* 0x000fe200030006ff */
[----:B------:R-:W-:Y:S01]  /*37f0*/  FFMA.FTZ R55, R8, R26, R15 ;  /* 0x0000001a08377223 */ /* 0x000fe2000001000f */
[-C--:B------:R-:W-:Y:S01]  /*3800*/  F2FP.F16.E4M3.UNPACK_B R25, R53.reuse.H1 ;  /* 0x00000035ff19723e */ /* 0x080fe200030006ff */
[----:B------:R-:W-:Y:S01]  /*3810*/  HADD2.F32 R15, -RZ, R14.H1_H1 ;  /* 0x3000000eff0f7230 */ /* 0x000fe20000004100 */
[----:B------:R-:W-:Y:S01]  /*3820*/  F2FP.F16.E4M3.UNPACK_B R8, R6.H1 ;  /* 0x00000006ff08723e */ /* 0x000fe200030006ff */
[----:B------:R-:W-:Y:S01]  /*3830*/  HADD2.F32 R11, -RZ, R9.H1_H1 ;  /* 0x30000009ff0b7230 */ /* 0x000fe20000004100 */
[----:B------:R-:W-:Y:S01]  /*3840*/  F2FP.F16.E4M3.UNPACK_B R53, R53 ;  /* 0x00000035ff35723e */ /* 0x000fe200020006ff */
[----:B------:R-:W-:Y:S01]  /*3850*/  HADD2.F32 R27, -RZ, R25.H1_H1 ;  /* 0x30000019ff1b7230 */ /* 0x000fe20000004100 */
[----:B------:R-:W-:Y:S01]  /*3860*/  F2FP.F16.E4M3.UNPACK_B R24, R24 ;  /* 0x00000018ff18723e */ /* 0x000fe200020006ff */
[----:B------:R-:W-:Y:S01]  /*3870*/  HADD2.F32 R10, -RZ, R9.H0_H0 ;  /* 0x20000009ff0a7230 */ /* 0x000fe20000004100 */
[----:B------:R-:W-:Y:S01]  /*3880*/  F2FP.F16.E4M3.UNPACK_B R7, R7 ;  /* 0x00000007ff07723e */ /* 0x000fe200020006ff */
[----:B------:R-:W-:-:S02]  /*3890*/  HADD2.F32 R9, -RZ, R8.H1_H1 ;  /* 0x30000008ff097230 */ /* 0x000fc40000004100 */
[-C--:B------:R-:W-:Y:S01]  /*38a0*/  FMUL.FTZ R57, R11, R27.reuse ;  /* 0x0000001b0b397220 */ /* 0x080fe20000410000 */
[--C-:B------:R-:W-:Y:S02]  /*38b0*/  HADD2.F32 R26, -RZ, R53.reuse.H1_H1 ;  /* 0x30000035ff1a7230 */ /* 0x100fe40000004100 */
[C---:B------:R-:W-:Y:S01]  /*38c0*/  FMUL.FTZ R52, R10.reuse, R27 ;  /* 0x0000001b0a347220 */ /* 0x040fe20000410000 */
[----:B------:R-:W-:Y:S02]  /*38d0*/  HADD2.F32 R8, -RZ, R8.H0_H0 ;  /* 0x20000008ff087230 */ /* 0x000fe40000004100 */
[----:B------:R-:W-:Y:S01]  /*38e0*/  FFMA.FTZ R57, R10, R15, -R57 ;  /* 0x0000000f0a397223 */ /* 0x000fe20000010839 */
[----:B------:R-:W-:Y:S02]  /*38f0*/  HADD2.F32 R10, -RZ, R24.H1_H1 ;  /* 0x30000018ff0a7230 */ /* 0x000fe40000004100 */
[----:B------:R-:W-:Y:S01]  /*3900*/  FMUL.FTZ R27, R9, R26 ;  /* 0x0000001a091b7220 */ /* 0x000fe20000410000 */
[----:B------:R-:W-:Y:S01]  /*3910*/  F2FP.F16.E4M3.UNPACK_B R6, R6 ;  /* 0x00000006ff06723e */ /* 0x000fe200020006ff */
[----:B------:R-:W-:Y:S01]  /*3920*/  FMUL.FTZ R26, R8, R26 ;  /* 0x0000001a081a7220 */ /* 0x000fe20000410000 */
[----:B------:R-:W-:-:S02]  /*3930*/  HADD2.F32 R53, -RZ, R53.H0_H0 ;  /* 0x20000035ff357230 */ /* 0x000fc40000004100 */
[-C--:B------:R-:W-:Y:S01]  /*3940*/  FFMA.FTZ R27, R8, R10.reuse, -R27 ;  /* 0x0000000a081b7223 */ /* 0x080fe2000001081b */
[--C-:B------:R-:W-:Y:S02]  /*3950*/  HADD2.F32 R8, -RZ, R7.reuse.H0_H0 ;  /* 0x20000007ff087230 */ /* 0x100fe40000004100 */
[----:B------:R-:W-:Y:S01]  /*3960*/  FFMA.FTZ R26, R9, R10, R26 ;  /* 0x0000000a091a7223 */ /* 0x000fe2000001001a */
[----:B------:R-:W-:Y:S02]  /*3970*/  HADD2.F32 R9, -RZ, R7.H1_H1 ;  /* 0x30000007ff097230 */ /* 0x000fe40000004100 */
[----:B------:R-:W-:Y:S01]  /*3980*/  FFMA.FTZ R56, R11, R15, R52 ;  /* 0x0000000f0b387223 */ /* 0x000fe20000010034 */
[--C-:B------:R-:W-:Y:S01]  /*3990*/  HADD2.F32 R7, -RZ, R6.reuse.H0_H0 ;  /* 0x20000006ff077230 */ /* 0x100fe20000004100 */
[----:B------:R-:W-:Y:S01]  /*39a0*/  F2FP.SATFINITE.E4M3.F32.PACK_AB_MERGE_C R4, R55, R54, R79 ;  /* 0x000000363704723e */ /* 0x000fe2000480704f */
[----:B------:R-:W-:Y:S01]  /*39b0*/  HADD2.F32 R6, -RZ, R6.H1_H1 ;  /* 0x30000006ff067230 */ /* 0x000fe20000004100 */
[----:B------:R-:W-:Y:S01]  /*39c0*/  F2FP.SATFINITE.E4M3.F32.PACK_AB_MERGE_C R26, R26, R27, RZ ;  /* 0x0000001b1a1a723e */ /* 0x000fe200048070ff */
[----:B------:R-:W-:Y:S01]  /*39d0*/  HADD2.F32 R25, -RZ, R25.H0_H0 ;  /* 0x20000019ff197230 */ /* 0x000fe20000004100 */
[----:B------:R-:W-:Y:S01]  /*39e0*/  F2FP.SATFINITE.E4M3.F32.PACK_AB_MERGE_C R56, R56, R57, RZ ;  /* 0x000000393838723e */ /* 0x000fe200048070ff */
[----:B------:R-:W-:-:S02]  /*39f0*/  HADD2.F32 R14, -RZ, R14.H0_H0 ;  /* 0x2000000eff0e7230 */ /* 0x000fc40000004100 */
[----:B------:R-:W-:Y:S01]  /*3a00*/  FMUL.FTZ R10, R6, R53 ;  /* 0x00000035060a7220 */ /* 0x000fe20000410000 */
[----:B------:R-:W-:Y:S02]  /*3a10*/  HADD2.F32 R24, -RZ, R24.H0_H0 ;  /* 0x20000018ff187230 */ /* 0x000fe40000004100 */
[-C--:B------:R-:W-:Y:S01]  /*3a20*/  FMUL.FTZ R11, R9, R25.reuse ;  /* 0x00000019090b7220 */ /* 0x080fe20000410000 */
[C---:B------:R-:W-:Y:S01]  /*3a30*/  FMUL.FTZ R52, R8.reuse, R25 ;  /* 0x0000001908347220 */ /* 0x040fe20000410000 */
[----:B------:R-:W-:Y:S02]  /*3a40*/  FMUL.FTZ R53, R7, R53 ;  /* 0x0000003507357220 */ /* 0x000fe40000410000 */
[-C--:B------:R-:W-:Y:S01]  /*3a50*/  FFMA.FTZ R11, R8, R14.reuse, -R11 ;  /* 0x0000000e080b7223 */ /* 0x080fe2000001080b */
[----:B------:R-:W-:Y:S01]  /*3a60*/  FFMA.FTZ R52, R9, R14, R52 ;  /* 0x0000000e09347223 */ /* 0x000fe20000010034 */
[-C--:B------:R-:W-:Y:S01]  /*3a70*/  FFMA.FTZ R10, R7, R24.reuse, -R10 ;  /* 0x00000018070a7223 */ /* 0x080fe2000001080a */
[----:B------:R-:W-:-:S03]  /*3a80*/  FFMA.FTZ R53, R6, R24, R53 ;  /* 0x0000001806357223 */ /* 0x000fc60000010035 */
[----:B------:R-:W-:Y:S02]  /*3a90*/  F2FP.SATFINITE.E4M3.F32.PACK_AB_MERGE_C R7, R52, R11, R56 ;  /* 0x0000000b3407723e */ /* 0x000fe40004807038 */
[----:B------:R-:W-:-:S07]  /*3aa0*/  F2FP.SATFINITE.E4M3.F32.PACK_AB_MERGE_C R6, R53, R10, R26 ;  /* 0x0000000a3506723e */ /* 0x000fce000480701a */
.L_x_1115:
[----:B------:R-:W-:Y:S05]  /*3ab0*/  BSYNC B1 ;  /* 0x0000000000017941 */ /* 0x000fea0003800000 */
.L_x_1114:
[----:B-1----:R1:W-:Y:S01]  /*3ac0*/  STG.E.128 desc[UR40][R12.64+0x20], R4 ;  /* 0x000020040c007986 */ /* 0x0023e2000c101d28 */
[----:B------:R-:W-:Y:S05]  /*3ad0*/  BRA `(.L_x_1109) ;  /* 0x0000001000f87947 */ /* 0x000fea0003800000 */
.L_x_1103:
[----:B------:R-:W0:Y:S01]  /*3ae0*/  S2R R5, SR_TID.X ;  /* 0x0000000000057919 */ /* 0x000e220000002100 */
[----:B------:R-:W2:Y:S01]  /*3af0*/  LDL R54, [R1+0xc] ;  /* 0x00000c0001367983 */ /* 0x000ea20000100800 */
[C---:B0-----:R-:W-:Y:S02]  /*3b00*/  VIADD R9, R5.reuse, 0xffffff80 ;  /* 0xffffff8005097836 */ /* 0x041fe40000000000 */
[----:B------:R-:W-:Y:S02]  /*3b10*/  VIADD R8, R5, 0xffffff80 ;  /* 0xffffff8005087836 */ /* 0x000fe40000000000 */
[----:B------:R-:W-:-:S03]  /*3b20*/  IMAD R5, R47, -0xa0, R50 ;  /* 0xffffff602f057824 */ /* 0x000fc600078e0232 */
[----:B------:R-:W-:Y:S02]  /*3b30*/  LEA.HI R8, R8, R9, RZ, 0x1 ;  /* 0x0000000908087211 */ /* 0x000fe400078f08ff */
[----:B------:R-:W-:Y:S02]  /*3b40*/  VIMNMX R5, R5, 0xa0, PT ;  /* 0x000000a005057848 */ /* 0x000fe40003fe0100 */
[----:B------:R-:W-:-:S04]  /*3b50*/  SHF.R.S32.HI R8, RZ, 0x1, R8 ;  /* 0x00000001ff087819 */ /* 0x000fc80000011408 */
[----:B------:R-:W-:-:S04]  /*3b60*/  ISETP.GE.AND P1, PT, R8, R5, PT ;  /* 0x000000050800720c */ /* 0x000fc80003f26270 */
[----:B------:R-:W-:-:S13]  /*3b70*/  ISETP.GE.OR P0, PT, R22, R27, P1 ;  /* 0x0000001b1600720c */ /* 0x000fda0000f06670 */
[----:B------:R-:W0:Y:S08]  /*3b80*/  @!P0 LDC.64 R12, c[0x0][0x3e8] ;  /* 0x0000fa00ff0c8b82 */ /* 0x000e300000000a00 */
[----:B------:R-:W1:Y:S01]  /*3b90*/  @!P0 LDC.64 R24, c[0x0][0x400] ;  /* 0x00010000ff188b82 */ /* 0x000e620000000a00 */
[----:B------:R-:W-:Y:S02]  /*3ba0*/  CS2R R10, SRZ ;  /* 0x00000000000a7805 */ /* 0x000fe4000001ff00 */
[----:B------:R-:W-:-:S02]  /*3bb0*/  CS2R R8, SRZ ;  /* 0x0000000000087805 */ /* 0x000fc4000001ff00 */
[----:B0-----:R-:W-:-:S04]  /*3bc0*/  @!P0 IADD3 R12, P5, P6, R34, R12, R6 ;  /* 0x0000000c220c8210 */ /* 0x001fc80007ebe006 */
[----:B------:R-:W-:Y:S02]  /*3bd0*/  @!P0 IADD3.X R13, R68, R13, R57, P5, P6 ;  /* 0x0000000d440d8210 */ /* 0x000fe40002fec439 */
[----:B------:R-:W-:Y:S02]  /*3be0*/  CS2R R6, SRZ ;  /* 0x0000000000067805 */ /* 0x000fe4000001ff00 */
        /* <DEDUP_REMOVED lines=15> */
.L_x_1116:
[----:B------:R-:W2:Y:S01]  /*3ce0*/  LDL R12, [R1+0x20] ;  /* 0x00002000010c7983 */ /* 0x000ea20000100800 */
[----:B------:R-:W-:Y:S01]  /*3cf0*/  IMAD R76, R157, 0x8, R18 ;  /* 0x000000089d4c7824 */ /* 0x000fe200078e0212 */
[----:B------:R-:W0:Y:S01]  /*3d00*/  LDC R79, c[0x0][0x2f4] ;  /* 0x0000bd00ff4f7b82 */ /* 0x000e220000000800 */
[----:B------:R-:W-:Y:S01]  /*3d10*/  BSSY B1, `(.L_x_1117) ;  /* 0x0000004000017945 */ /* 0x000fe20003800000 */
[----:B--2---:R-:W-:-:S04]  /*3d20*/  SHF.L.U32 R77, R12, 0x1f, RZ ;  /* 0x0000001f0c4d7819 */ /* 0x004fc800000006ff */
[----:B------:R-:W1:Y:S02]  /*3d30*/  SYNCS.PHASECHK.TRANS64.TRYWAIT P5, [R76+URZ+0x13290], R77 ;  /* 0x0132904d4c0075a7 */ /* 0x000e6400080a017f */
[----:B01----:R-:W-:Y:S05]  /*3d40*/  @!P5 BRA `(.L_x_1118) ;  /* 0x000001e40080d947 */ /* 0x003fea0003800000 */
.L_x_1412:
[----:B------:R-:W-:Y:S05]  /*3d50*/  BSYNC B1 ;  /* 0x0000000000017941 */ /* 0x000fea0003800000 */
.L_x_1117:
[----:B------:R-:W1:Y:S01]  /*3d60*/  S2R R12, SR_TID.X ;  /* 0x00000000000c7919 */ /* 0x000e620000002100 */
[----:B------:R-:W-:Y:S01]  /*3d70*/  ISETP.GE.OR P5, PT, R22, R79, P1 ;  /* 0x0000004f1600720c */ /* 0x000fe20000fa6670 */
[----:B------:R-:W-:Y:S01]  /*3d80*/  ULDC.64 UR4, c[0x0][0x300] ;  /* 0x0000c00000047ab9 */ /* 0x000fe20000000a00 */
[----:B------:R-:W-:Y:S02]  /*3d90*/  IMAD.MOV.U32 R54, RZ, RZ, R14 ;  /* 0x000000ffff367224 */ /* 0x000fe400078e000e */
[C---:B-1----:R-:W-:Y:S02]  /*3da0*/  VIADD R24, R12.reuse, 0xffffff80 ;  /* 0xffffff800c187836 */ /* 0x042fe40000000000 */
[----:B------:R-:W-:Y:S02]  /*3db0*/  VIADD R13, R12, 0xffffff80 ;  /* 0xffffff800c0d7836 */ /* 0x000fe40000000000 */
[----:B------:R-:W-:-:S03]  /*3dc0*/  IMAD R12, R49, UR4, RZ ;  /* 0x00000004310c7c24 */ /* 0x000fc6000f8e02ff */
[----:B------:R-:W-:-:S04]  /*3dd0*/  LEA.HI R13, R13, R24, RZ, 0x1 ;  /* 0x000000180d0d7211 */ /* 0x000fc800078f08ff */
[----:B------:R-:W-:-:S05]  /*3de0*/  SHF.R.S32.HI R13, RZ, 0x1, R13 ;  /* 0x00000001ff0d7819 */ /* 0x000fca000001140d */
[----:B------:R-:W-:-:S04]  /*3df0*/  IMAD.WIDE.U32 R54, R13, UR4, R54 ;  /* 0x000000040d367c25 */ /* 0x000fc8000f8e0036 */
[----:B------:R-:W-:Y:S01]  /*3e00*/  IMAD R81, R13, UR5, R12 ;  /* 0x000000050d517c24 */ /* 0x000fe2000f8e020c */
[----:B------:R-:W-:Y:S06]  /*3e10*/  @P5 BRA `(.L_x_1109) ;  /* 0x0000001000285947 */ /* 0x000fec0003800000 */
[----:B------:R-:W2:Y:S04]  /*3e20*/  LDL R25, [R1+0x64] ;  /* 0x0000640001197983 */ /* 0x000ea80000100800 */
[----:B------:R-:W3:Y:S01]  /*3e30*/  LDL R24, [R1+0x68] ;  /* 0x0000680001187983 */ /* 0x000ee20000100800 */
[----:B------:R-:W-:Y:S01]  /*3e40*/  IMAD.IADD R81, R81, 0x1, R55 ;  /* 0x0000000151517824 */ /* 0x000fe200078e0237 */
[----:B------:R-:W-:Y:S01]  /*3e50*/  IADD3 R57, P5, P6, R40, R54, R67 ;  /* 0x0000003628397210 */ /* 0x000fe20007ebe043 */
[----:B------:R-:W-:Y:S01]  /*3e60*/  IMAD.IADD R13, R79, 0x1, -R62 ;  /* 0x000000014f0d7824 */ /* 0x000fe200078e0a3e */
[----:B------:R-:W-:Y:S02]  /*3e70*/  BSSY B1, `(.L_x_1119) ;  /* 0x00000e2000017945 */ /* 0x000fe40003800000 */
[----:B------:R-:W-:-:S02]  /*3e80*/  IADD3.X R12, R0, R81, R71, P5, P6 ;  /* 0x00000051000c7210 */ /* 0x000fc40002fec447 */
[----:B------:R-:W-:Y:S02]  /*3e90*/  IADD3 R56, P5, R57, R52, RZ ;  /* 0x0000003439387210 */ /* 0x000fe40007fbe0ff */
[----:B------:R-:W-:-:S03]  /*3ea0*/  LOP3.LUT P6, RZ, R16, 0x1, RZ, 0xc0, !PT ;  /* 0x0000000110ff7812 */ /* 0x000fc600078cc0ff */
[----:B------:R-:W-:Y:S01]  /*3eb0*/  IMAD.X R57, R12, 0x1, R53, P5 ;  /* 0x000000010c397824 */ /* 0x000fe200028e0635 */
[----:B------:R-:W-:-:S04]  /*3ec0*/  LOP3.LUT P5, RZ, R16, 0x4, RZ, 0xc0, !PT ;  /* 0x0000000410ff7812 */ /* 0x000fc800078ac0ff */
[----:B------:R-:W-:-:S04]  /*3ed0*/  SEL R13, R62, R13, !P5 ;  /* 0x0000000d3e0d7207 */ /* 0x000fc80006800000 */
[----:B------:R-:W-:-:S04]  /*3ee0*/  SHF.R.S32.HI R12, RZ, 0x1f, R13 ;  /* 0x0000001fff0c7819 */ /* 0x000fc8000001140d */
[----:B------:R-:W-:-:S04]  /*3ef0*/  LEA.HI R12, R12, R13, RZ, 0x5 ;  /* 0x0000000d0c0c7211 */ /* 0x000fc800078f28ff */
[----:B------:R-:W-:-:S04]  /*3f00*/  SHF.R.S32.HI R12, RZ, 0x5, R12 ;  /* 0x00000005ff0c7819 */ /* 0x000fc8000001140c */
[----:B------:R-:W-:-:S05]  /*3f10*/  LEA.HI.SX32 R12, R59, R12, 0x1c ;  /* 0x0000000c3b0c7211 */ /* 0x000fca00078fe2ff */
[----:B------:R-:W-:-:S05]  /*3f20*/  IMAD.SHL.U32 R83, R12, 0x10, RZ ;  /* 0x000000100c537824 */ /* 0x000fca00078e00ff */
[----:B--2---:R-:W-:-:S04]  /*3f30*/  LOP3.LUT R13, R25, 0x30, R83, 0xf8, !PT ;  /* 0x00000030190d7812 */ /* 0x004fc800078ef853 */
[----:B------:R-:W-:-:S05]  /*3f40*/  LOP3.LUT R13, R13, R60, RZ, 0x3c, !PT ;  /* 0x0000003c0d0d7212 */ /* 0x000fca00078e3cff */
[----:B---3--:R-:W-:Y:S02]  /*3f50*/  IMAD.IADD R12, R24, 0x1, R13 ;  /* 0x00000001180c7824 */ /* 0x008fe400078e020d */
[C---:B------:R-:W-:Y:S02]  /*3f60*/  IMAD R13, R157.reuse, 0x2800, R72 ;  /* 0x000028009d0d7824 */ /* 0x040fe400078e0248 */
[----:B------:R-:W-:Y:S02]  /*3f70*/  IMAD R15, R157, 0x2800, R12 ;  /* 0x000028009d0f7824 */ /* 0x000fe400078e020c */
[C---:B------:R-:W-:Y:S02]  /*3f80*/  IMAD.IADD R13, R18.reuse, 0x1, R13 ;  /* 0x00000001120d7824 */ /* 0x040fe400078e020d */
[----:B------:R-:W-:-:S04]  /*3f90*/  IMAD.IADD R24, R18, 0x1, R15 ;  /* 0x0000000112187824 */ /* 0x000fc800078e020f */
[----:B------:R-:W1:Y:S04]  /*3fa0*/  LDS.128 R12, [R13+0xe000] ;  /* 0x00e000000d0c7984 */ /* 0x000e680000000c00 */
[----:B------:R-:W2:Y:S01]  /*3fb0*/  LDS.128 R24, [R24+0xe000] ;  /* 0x00e0000018187984 */ /* 0x000ea20000000c00 */
[----:B------:R-:W-:Y:S05]  /*3fc0*/  @P6 BRA `(.L_x_1120) ;  /* 0x0000000c00306947 */ /* 0x000fea0003800000 */
[--C-:B------:R-:W-:Y:S02]  /*3fd0*/  SHF.R.U32.HI R93, RZ, 0x8, R5.reuse ;  /* 0x00000008ff5d7819 */ /* 0x100fe40000011605 */
[----:B------:R-:W-:Y:S02]  /*3fe0*/  LOP3.LUT R4, R5, 0xff0000ff, RZ, 0xc0, !PT ;  /* 0xff0000ff05047812 */ /* 0x000fe400078ec0ff */
[----:B------:R-:W-:Y:S01]  /*3ff0*/  SHF.R.U32.HI R91, RZ, 0x10, R5 ;  /* 0x00000010ff5b7819 */ /* 0x000fe20000011605 */
[----:B------:R-:W-:Y:S01]  /*4000*/  IMAD.SHL.U32 R5, R93, 0x100, RZ ;  /* 0x000001005d057824 */ /* 0x000fe200078e00ff */
[----:B------:R-:W-:Y:S02]  /*4010*/  SHF.R.U32.HI R89, RZ, 0x8, R7 ;  /* 0x00000008ff597819 */ /* 0x000fe40000011607 */
[----:B------:R-:W-:Y:S02]  /*4020*/  SHF.R.U32.HI R86, RZ, 0x8, R11 ;  /* 0x00000008ff567819 */ /* 0x000fe4000001160b */
[----:B------:R-:W-:-:S02]  /*4030*/  LOP3.LUT R6, R7, 0xff0000ff, RZ, 0xc0, !PT ;  /* 0xff0000ff07067812 */ /* 0x000fc400078ec0ff */
[----:B------:R-:W-:Y:S01]  /*4040*/  SHF.R.U32.HI R88, RZ, 0x10, R7 ;  /* 0x00000010ff587819 */ /* 0x000fe20000011607 */
[----:B------:R-:W-:Y:S01]  /*4050*/  IMAD.SHL.U32 R7, R89, 0x100, RZ ;  /* 0x0000010059077824 */ /* 0x000fe200078e00ff */
[----:B------:R-:W-:Y:S01]  /*4060*/  LOP3.LUT R4, R4, 0xff00, R5, 0xf8, !PT ;  /* 0x0000ff0004047812 */ /* 0x000fe200078ef805 */
[----:B------:R-:W-:Y:S01]  /*4070*/  IMAD.U32 R5, R91, 0x10000, RZ ;  /* 0x000100005b057824 */ /* 0x000fe200078e00ff */
[----:B------:R-:W-:Y:S02]  /*4080*/  LOP3.LUT R10, R11, 0xff0000ff, RZ, 0xc0, !PT ;  /* 0xff0000ff0b0a7812 */ /* 0x000fe400078ec0ff */
[----:B------:R-:W-:Y:S01]  /*4090*/  SHF.R.U32.HI R92, RZ, 0x10, R11 ;  /* 0x00000010ff5c7819 */ /* 0x000fe2000001160b */
[----:B------:R-:W-:Y:S01]  /*40a0*/  IMAD.SHL.U32 R11, R86, 0x100, RZ ;  /* 0x00000100560b7824 */ /* 0x000fe200078e00ff */
[----:B------:R-:W-:Y:S02]  /*40b0*/  SHF.R.U32.HI R87, RZ, 0x8, R9 ;  /* 0x00000008ff577819 */ /* 0x000fe40000011609 */
[----:B------:R-:W-:Y:S01]  /*40c0*/  LOP3.LUT R7, R6, 0xff00, R7, 0xf8, !PT ;  /* 0x0000ff0006077812 */ /* 0x000fe200078ef807 */
[----:B------:R-:W-:Y:S01]  /*40d0*/  IMAD.U32 R92, R92, 0x10000, RZ ;  /* 0x000100005c5c7824 */ /* 0x000fe200078e00ff */
[----:B------:R-:W-:-:S02]  /*40e0*/  LOP3.LUT R8, R9, 0xff0000ff, RZ, 0xc0, !PT ;  /* 0xff0000ff09087812 */ /* 0x000fc400078ec0ff */
[----:B------:R-:W-:Y:S01]  /*40f0*/  SHF.R.U32.HI R90, RZ, 0x10, R9 ;  /* 0x00000010ff5a7819 */ /* 0x000fe20000011609 */
[----:B------:R-:W-:Y:S01]  /*4100*/  IMAD.SHL.U32 R9, R87, 0x100, RZ ;  /* 0x0000010057097824 */ /* 0x000fe200078e00ff */
[----:B------:R-:W-:Y:S01]  /*4110*/  LOP3.LUT R6, R4, 0xff0000, R5, 0xf8, !PT ;  /* 0x00ff000004067812 */ /* 0x000fe200078ef805 */
[----:B------:R-:W-:Y:S01]  /*4120*/  IMAD.U32 R4, R88, 0x10000, RZ ;  /* 0x0001000058047824 */ /* 0x000fe200078e00ff */
[----:B------:R-:W-:Y:S01]  /*4130*/  LOP3.LUT R91, R10, 0xff00, R11, 0xf8, !PT ;  /* 0x0000ff000a5b7812 */ /* 0x000fe200078ef80b */
[----:B------:R-:W-:Y:S01]  /*4140*/  IMAD.U32 R90, R90, 0x10000, RZ ;  /* 0x000100005a5a7824 */ /* 0x000fe200078e00ff */
[----:B------:R-:W-:Y:S02]  /*4150*/  F2FP.F16.E4M3.UNPACK_B R88, R85.H1 ;  /* 0x00000055ff58723e */ /* 0x000fe400030006ff */
[----:B--2---:R-:W-:Y:S02]  /*4160*/  F2FP.F16.E4M3.UNPACK_B R11, R24.H1 ;  /* 0x00000018ff0b723e */ /* 0x004fe400030006ff */
[----:B-1----:R-:W-:Y:S01]  /*4170*/  F2FP.F16.E4M3.UNPACK_B R10, R12.H1 ;  /* 0x0000000cff0a723e */ /* 0x002fe200030006ff */
[----:B------:R-:W-:Y:S01]  /*4180*/  HADD2.F32 R5, -RZ, R88.H0_H0 ;  /* 0x20000058ff057230 */ /* 0x000fe20000004100 */
[----:B------:R-:W-:Y:S01]  /*4190*/  LOP3.LUT R89, R8, 0xff00, R9, 0xf8, !PT ;  /* 0x0000ff0008597812 */ /* 0x000fe200078ef809 */
[----:B------:R-:W-:Y:S01]  /*41a0*/  HADD2.F32 R9, -RZ, R11.H0_H0 ;  /* 0x2000000bff097230 */ /* 0x000fe20000004100 */
[----:B------:R-:W-:Y:S01]  /*41b0*/  F2FP.F16.E4M3.UNPACK_B R86, R84.H1 ;  /* 0x00000054ff56723e */ /* 0x000fe200030006ff */
[--C-:B------:R-:W-:Y:S01]  /*41c0*/  HADD2.F32 R8, -RZ, R10.reuse.H0_H0 ;  /* 0x2000000aff087230 */ /* 0x100fe20000004100 */
[----:B------:R-:W-:Y:S01]  /*41d0*/  LOP3.LUT R4, R7, 0xff0000, R4, 0xf8, !PT ;  /* 0x00ff000007047812 */ /* 0x000fe200078ef804 */
[----:B------:R-:W-:-:S02]  /*41e0*/  HADD2.F32 R10, -RZ, R10.H1_H1 ;  /* 0x3000000aff0a7230 */ /* 0x000fc40000004100 */
[-C--:B------:R-:W-:Y:S01]  /*41f0*/  FMUL.FTZ R93, R9, R5.reuse ;  /* 0x00000005095d7220 */ /* 0x080fe20000410000 */
[----:B------:R-:W-:Y:S02]  /*4200*/  HADD2.F32 R87, -RZ, R86.H0_H0 ;  /* 0x20000056ff577230 */ /* 0x000fe40000004100 */
[C---:B------:R-:W-:Y:S01]  /*4210*/  FMUL.FTZ R94, R8.reuse, R5 ;  /* 0x00000005085e7220 */ /* 0x040fe20000410000 */
[----:B------:R-:W-:Y:S01]  /*4220*/  LOP3.LUT R5, R91, 0xff0000, R92, 0xf8, !PT ;  /* 0x00ff00005b057812 */ /* 0x000fe200078ef85c */
[----:B------:R-:W-:Y:S01]  /*4230*/  HADD2.F32 R91, -RZ, R88.H1_H1 ;  /* 0x30000058ff5b7230 */ /* 0x000fe20000004100 */
[----:B------:R-:W-:Y:S01]  /*4240*/  LOP3.LUT R7, R89, 0xff0000, R90, 0xf8, !PT ;  /* 0x00ff000059077812 */ /* 0x000fe200078ef85a */
[-C--:B------:R-:W-:Y:S01]  /*4250*/  FFMA.FTZ R8, R8, R87.reuse, -R93 ;  /* 0x0000005708087223 */ /* 0x080fe2000001085d */
[----:B------:R-:W-:Y:S01]  /*4260*/  FFMA.FTZ R9, R9, R87, R94 ;  /* 0x0000005709097223 */ /* 0x000fe2000001005e */
[----:B------:R-:W-:Y:S01]  /*4270*/  HADD2.F32 R87, -RZ, R86.H1_H1 ;  /* 0x30000056ff577230 */ /* 0x000fe20000004100 */
[----:B------:R-:W-:Y:S01]  /*4280*/  F2FP.F16.E4M3.UNPACK_B R89, R85 ;  /* 0x00000055ff59723e */ /* 0x000fe200020006ff */
[----:B------:R-:W-:Y:S01]  /*4290*/  HADD2.F32 R86, -RZ, R11.H1_H1 ;  /* 0x3000000bff567230 */ /* 0x000fe20000004100 */
[----:B------:R-:W-:-:S02]  /*42a0*/  F2FP.F16.E4M3.UNPACK_B R88, R84 ;  /* 0x00000054ff58723e */ /* 0x000fc400020006ff */
[----:B------:R-:W-:Y:S01]  /*42b0*/  F2FP.F16.E4M3.UNPACK_B R24, R24 ;  /* 0x00000018ff18723e */ /* 0x000fe200020006ff */
[----:B------:R-:W-:Y:S01]  /*42c0*/  HADD2.F32 R90, -RZ, R89.H0_H0 ;  /* 0x20000059ff5a7230 */ /* 0x000fe20000004100 */
[----:B------:R-:W-:Y:S01]  /*42d0*/  F2FP.F16.E4M3.UNPACK_B R84, R12 ;  /* 0x0000000cff54723e */ /* 0x000fe200020006ff */
[-C--:B------:R-:W-:Y:S01]  /*42e0*/  FMUL.FTZ R11, R86, R91.reuse ;  /* 0x0000005b560b7220 */ /* 0x080fe20000410000 */
[C---:B------:R-:W-:Y:S01]  /*42f0*/  FMUL.FTZ R91, R10.reuse, R91 ;  /* 0x0000005b0a5b7220 */ /* 0x040fe20000410000 */
[----:B------:R-:W-:Y:S02]  /*4300*/  HADD2.F32 R85, -RZ, R24.H0_H0 ;  /* 0x20000018ff557230 */ /* 0x000fe40000004100 */
[----:B------:R-:W-:Y:S02]  /*4310*/  HADD2.F32 R12, -RZ, R84.H0_H0 ;  /* 0x20000054ff0c7230 */ /* 0x000fe40000004100 */
[-C--:B------:R-:W-:Y:S01]  /*4320*/  FFMA.FTZ R11, R10, R87.reuse, -R11 ;  /* 0x000000570a0b7223 */ /* 0x080fe2000001080b */
[----:B------:R-:W-:Y:S01]  /*4330*/  FFMA.FTZ R10, R86, R87, R91 ;  /* 0x00000057560a7223 */ /* 0x000fe2000001005b */
[----:B------:R-:W-:-:S02]  /*4340*/  HADD2.F32 R86, -RZ, R88.H0_H0 ;  /* 0x20000058ff567230 */ /* 0x000fc40000004100 */
[CC--:B------:R-:W-:Y:S01]  /*4350*/  FMUL.FTZ R91, R85.reuse, R90.reuse ;  /* 0x0000005a555b7220 */ /* 0x0c0fe20000410000 */
[----:B------:R-:W-:Y:S01]  /*4360*/  FMUL.FTZ R90, R12, R90 ;  /* 0x0000005a0c5a7220 */ /* 0x000fe20000410000 */
[----:B------:R-:W-:Y:S01]  /*4370*/  HADD2.F32 R89, -RZ, R89.H1_H1 ;  /* 0x30000059ff597230 */ /* 0x000fe20000004100 */
[----:B------:R-:W-:Y:S01]  /*4380*/  F2FP.SATFINITE.E4M3.F32.PACK_AB_MERGE_C R9, R10, R9, RZ ;  /* 0x000000090a09723e */ /* 0x000fe200048070ff */
[----:B------:R-:W-:Y:S02]  /*4390*/  HADD2.F32 R87, -RZ, R24.H1_H1 ;  /* 0x30000018ff577230 */ /* 0x000fe40000004100 */
[-C--:B------:R-:W-:Y:S01]  /*43a0*/  FFMA.FTZ R12, R12, R86.reuse, -R91 ;  /* 0x000000560c0c7223 */ /* 0x080fe2000001085b */
[----:B------:R-:W-:Y:S01]  /*43b0*/  FFMA.FTZ R24, R85, R86, R90 ;  /* 0x0000005655187223 */ /* 0x000fe2000001005a */
[----:B------:R-:W-:Y:S01]  /*43c0*/  HADD2.F32 R84, -RZ, R84.H1_H1 ;  /* 0x30000054ff547230 */ /* 0x000fe20000004100 */
[----:B------:R-:W-:Y:S01]  /*43d0*/  F2FP.F16.E4M3.UNPACK_B R91, R82.H1 ;  /* 0x00000052ff5b723e */ /* 0x000fe200030006ff */
[----:B------:R-:W-:-:S02]  /*43e0*/  HADD2.F32 R86, -RZ, R88.H1_H1 ;  /* 0x30000058ff567230 */ /* 0x000fc40000004100 */
[CC--:B------:R-:W-:Y:S01]  /*43f0*/  FMUL.FTZ R85, R87.reuse, R89.reuse ;  /* 0x0000005957557220 */ /* 0x0c0fe20000410000 */
[----:B------:R-:W-:Y:S01]  /*4400*/  F2FP.F16.E4M3.UNPACK_B R88, R26.H1 ;  /* 0x0000001aff58723e */ /* 0x000fe200030006ff */
[C---:B------:R-:W-:Y:S01]  /*4410*/  FMUL.FTZ R94, R84.reuse, R89 ;  /* 0x00000059545e7220 */ /* 0x040fe20000410000 */
[----:B------:R-:W-:Y:S01]  /*4420*/  F2FP.F16.E4M3.UNPACK_B R90, R80.H1 ;  /* 0x00000050ff5a723e */ /* 0x000fe200030006ff */
[----:B------:R-:W-:Y:S01]  /*4430*/  FFMA.FTZ R85, R84, R86, -R85 ;  /* 0x0000005654557223 */ /* 0x000fe20000010855 */
[----:B------:R-:W-:Y:S01]  /*4440*/  F2FP.F16.E4M3.UNPACK_B R84, R14.H1 ;  /* 0x0000000eff54723e */ /* 0x000fe200030006ff */
[--C-:B------:R-:W-:Y:S02]  /*4450*/  HADD2.F32 R92, -RZ, R91.reuse.H0_H0 ;  /* 0x2000005bff5c7230 */ /* 0x100fe40000004100 */
[----:B------:R-:W-:Y:S01]  /*4460*/  FFMA.FTZ R87, R87, R86, R94 ;  /* 0x0000005657577223 */ /* 0x000fe2000001005e */
[----:B------:R-:W-:Y:S01]  /*4470*/  HADD2.F32 R89, -RZ, R88.H0_H0 ;  /* 0x20000058ff597230 */ /* 0x000fe20000004100 */
[----:B------:R-:W-:Y:S01]  /*4480*/  F2FP.F16.E4M3.UNPACK_B R14, R14 ;  /* 0x0000000eff0e723e */ /* 0x000fe200020006ff */
[----:B------:R-:W-:Y:S01]  /*4490*/  HADD2.F32 R95, -RZ, R91.H1_H1 ;  /* 0x3000005bff5f7230 */ /* 0x000fe20000004100 */
[----:B------:R-:W-:Y:S01]  /*44a0*/  F2FP.SATFINITE.E4M3.F32.PACK_AB_MERGE_C R8, R11, R8, RZ ;  /* 0x000000080b08723e */ /* 0x000fe200048070ff */
[----:B------:R-:W-:-:S02]  /*44b0*/  HADD2.F32 R86, -RZ, R84.H0_H0 ;  /* 0x20000054ff567230 */ /* 0x000fc40000004100 */
[-C--:B------:R-:W-:Y:S01]  /*44c0*/  FMUL.FTZ R93, R89, R92.reuse ;  /* 0x0000005c595d7220 */ /* 0x080fe20000410000 */
[----:B------:R-:W-:Y:S01]  /*44d0*/  HADD2.F32 R91, -RZ, R90.H0_H0 ;  /* 0x2000005aff5b7230 */ /* 0x000fe20000004100 */
[----:B------:R-:W-:Y:S01]  /*44e0*/  F2FP.F16.E4M3.UNPACK_B R10, R25 ;  /* 0x00000019ff0a723e */ /* 0x000fe200020006ff */
[----:B------:R-:W-:Y:S02]  /*44f0*/  HADD2.F32 R88, -RZ, R88.H1_H1 ;  /* 0x30000058ff587230 */ /* 0x000fe40000004100 */
[C---:B------:R-:W-:Y:S01]  /*4500*/  FMUL.FTZ R94, R86.reuse, R92 ;  /* 0x0000005c565e7220 */ /* 0x040fe20000410000 */
[----:B------:R-:W-:Y:S02]  /*4510*/  HADD2.F32 R84, -RZ, R84.H1_H1 ;  /* 0x30000054ff547230 */ /* 0x000fe40000004100 */
[----:B------:R-:W-:Y:S01]  /*4520*/  FFMA.FTZ R92, R86, R91, -R93 ;  /* 0x0000005b565c7223 */ /* 0x000fe2000001085d */
[----:B------:R-:W-:Y:S02]  /*4530*/  HADD2.F32 R93, -RZ, R90.H1_H1 ;  /* 0x3000005aff5d7230 */ /* 0x000fe40000004100 */
[-C--:B------:R-:W-:Y:S01]  /*4540*/  FMUL.FTZ R97, R88, R95.reuse ;  /* 0x0000005f58617220 */ /* 0x080fe20000410000 */
[----:B------:R-:W-:Y:S01]  /*4550*/  F2FP.F16.E4M3.UNPACK_B R86, R82 ;  /* 0x00000052ff56723e */ /* 0x000fe200020006ff */
[C---:B------:R-:W-:Y:S01]  /*4560*/  FMUL.FTZ R95, R84.reuse, R95 ;  /* 0x0000005f545f7220 */ /* 0x040fe20000410000 */
[----:B------:R-:W-:Y:S01]  /*4570*/  F2FP.F16.E4M3.UNPACK_B R82, R26 ;  /* 0x0000001aff52723e */ /* 0x000fe200020006ff */
[-C--:B------:R-:W-:Y:S01]  /*4580*/  FFMA.FTZ R101, R84, R93.reuse, -R97 ;  /* 0x0000005d54657223 */ /* 0x080fe20000010861 */
[----:B------:R-:W-:Y:S01]  /*4590*/  F2FP.F16.E4M3.UNPACK_B R84, R80 ;  /* 0x00000050ff54723e */ /* 0x000fe200020006ff */
[----:B------:R-:W-:Y:S01]  /*45a0*/  FFMA.FTZ R103, R88, R93, R95 ;  /* 0x0000005d58677223 */ /* 0x000fe2000001005f */
[----:B------:R-:W-:-:S02]  /*45b0*/  HADD2.F32 R93, -RZ, R86.H0_H0 ;  /* 0x20000056ff5d7230 */ /* 0x000fc40000004100 */
[----:B------:R-:W-:Y:S01]  /*45c0*/  FFMA.FTZ R94, R89, R91, R94 ;  /* 0x0000005b595e7223 */ /* 0x000fe2000001005e */
[----:B------:R-:W-:Y:S01]  /*45d0*/  HADD2.F32 R80, -RZ, R82.H0_H0 ;  /* 0x20000052ff507230 */ /* 0x000fe20000004100 */
[----:B------:R-:W-:Y:S01]  /*45e0*/  F2FP.F16.E4M3.UNPACK_B R11, R7 ;  /* 0x00000007ff0b723e */ /* 0x000fe200020006ff */
[----:B------:R-:W-:Y:S01]  /*45f0*/  HADD2.F32 R95, -RZ, R86.H1_H1 ;  /* 0x30000056ff5f7230 */ /* 0x000fe20000004100 */
[----:B------:R-:W-:Y:S01]  /*4600*/  F2FP.SATFINITE.E4M3.F32.PACK_AB_MERGE_C R24, R87, R24, R9 ;  /* 0x000000185718723e */ /* 0x000fe20004807009 */
[----:B------:R-:W-:Y:S02]  /*4610*/  HADD2.F32 R26, -RZ, R14.H0_H0 ;  /* 0x2000000eff1a7230 */ /* 0x000fe40000004100 */
[----:B------:R-:W-:Y:S01]  /*4620*/  FMUL.FTZ R97, R80, R93 ;  /* 0x0000005d50617220 */ /* 0x000fe20000410000 */
[----:B------:R-:W-:Y:S01]  /*4630*/  HADD2.F32 R82, -RZ, R82.H1_H1 ;  /* 0x30000052ff527230 */ /* 0x000fe20000004100 */
[----:B------:R-:W-:Y:S01]  /*4640*/  F2FP.F16.E4M3.UNPACK_B R9, R13 ;  /* 0x0000000dff09723e */ /* 0x000fe200020006ff */
[----:B------:R-:W-:-:S02]  /*4650*/  HADD2.F32 R14, -RZ, R14.H1_H1 ;  /* 0x3000000eff0e7230 */ /* 0x000fc40000004100 */
[----:B------:R-:W-:Y:S01]  /*4660*/  FMUL.FTZ R93, R26, R93 ;  /* 0x0000005d1a5d7220 */ /* 0x000fe20000410000 */
[--C-:B------:R-:W-:Y:S02]  /*4670*/  HADD2.F32 R89, -RZ, R84.reuse.H0_H0 ;  /* 0x20000054ff597230 */ /* 0x100fe40000004100 */
[-C--:B------:R-:W-:Y:S01]  /*4680*/  FMUL.FTZ R99, R82, R95.reuse ;  /* 0x0000005f52637220 */ /* 0x080fe20000410000 */
[----:B------:R-:W-:Y:S02]  /*4690*/  HADD2.F32 R91, -RZ, R84.H1_H1 ;  /* 0x30000054ff5b7230 */ /* 0x000fe40000004100 */
[----:B------:R-:W-:Y:S01]  /*46a0*/  FMUL.FTZ R95, R14, R95 ;  /* 0x0000005f0e5f7220 */ /* 0x000fe20000410000 */
[----:B------:R-:W-:Y:S01]  /*46b0*/  F2FP.SATFINITE.E4M3.F32.PACK_AB_MERGE_C R12, R85, R12, R8 ;  /* 0x0000000c550c723e */ /* 0x000fe20004807008 */
[-C--:B------:R-:W-:Y:S01]  /*46c0*/  FFMA.FTZ R97, R26, R89.reuse, -R97 ;  /* 0x000000591a617223 */ /* 0x080fe20000010861 */
[----:B------:R-:W-:Y:S01]  /*46d0*/  FFMA.FTZ R26, R80, R89, R93 ;  /* 0x00000059501a7223 */ /* 0x000fe2000001005d */
[----:B------:R-:W-:Y:S01]  /*46e0*/  FFMA.FTZ R95, R82, R91, R95 ;  /* 0x0000005b525f7223 */ /* 0x000fe2000001005f */
[----:B------:R-:W-:Y:S01]  /*46f0*/  HADD2.F32 R80, -RZ, R10.H0_H0 ;  /* 0x2000000aff507230 */ /* 0x000fe20000004100 */
[----:B------:R-:W-:Y:S01]  /*4700*/  F2FP.F16.E4M3.UNPACK_B R82, R6 ;  /* 0x00000006ff52723e */ /* 0x000fe200020006ff */
[----:B------:R-:W-:Y:S01]  /*4710*/  HADD2.F32 R87, -RZ, R11.H0_H0 ;  /* 0x2000000bff577230 */ /* 0x000fe20000004100 */
[----:B------:R-:W-:Y:S01]  /*4720*/  F2FP.F16.E4M3.UNPACK_B R25, R25.H1 ;  /* 0x00000019ff19723e */ /* 0x000fe200030006ff */
[----:B------:R-:W-:Y:S01]  /*4730*/  HADD2.F32 R8, -RZ, R9.H0_H0 ;  /* 0x20000009ff087230 */ /* 0x000fe20000004100 */
[----:B------:R-:W-:Y:S01]  /*4740*/  F2FP.F16.E4M3.UNPACK_B R13, R13.H1 ;  /* 0x0000000dff0d723e */ /* 0x000fe200030006ff */
[----:B------:R-:W-:-:S02]  /*4750*/  HADD2.F32 R85, -RZ, R82.H0_H0 ;  /* 0x20000052ff557230 */ /* 0x000fc40000004100 */
[-C--:B------:R-:W-:Y:S01]  /*4760*/  FMUL.FTZ R89, R80, R87.reuse ;  /* 0x0000005750597220 */ /* 0x080fe20000410000 */
[----:B------:R-:W-:Y:S02]  /*4770*/  HADD2.F32 R84, -RZ, R11.H1_H1 ;  /* 0x3000000bff547230 */ /* 0x000fe40000004100 */
[C---:B------:R-:W-:Y:S01]  /*4780*/  FMUL.FTZ R87, R8.reuse, R87 ;  /* 0x0000005708577220 */ /* 0x040fe20000410000 */
[----:B------:R-:W-:Y:S02]  /*4790*/  HADD2.F32 R10, -RZ, R10.H1_H1 ;  /* 0x3000000aff0a7230 */ /* 0x000fe40000004100 */
[-C--:B------:R-:W-:Y:S01]  /*47a0*/  FFMA.FTZ R8, R8, R85.reuse, -R89 ;  /* 0x0000005508087223 */ /* 0x080fe20000010859 */
[----:B------:R-:W-:Y:S02]  /*47b0*/  HADD2.F32 R11, -RZ, R9.H1_H1 ;  /* 0x30000009ff0b7230 */ /* 0x000fe40000004100 */
[----:B------:R-:W-:Y:S01]  /*47c0*/  FFMA.FTZ R9, R80, R85, R87 ;  /* 0x0000005550097223 */ /* 0x000fe20000010057 */
[----:B------:R-:W-:-:S02]  /*47d0*/  HADD2.F32 R82, -RZ, R82.H1_H1 ;  /* 0x30000052ff527230 */ /* 0x000fc40000004100 */
[C---:B------:R-:W-:Y:S01]  /*47e0*/  FMUL.FTZ R80, R10.reuse, R84 ;  /* 0x000000540a507220 */ /* 0x040fe20000410000 */
[----:B------:R-:W-:Y:S01]  /*47f0*/  F2FP.F16.E4M3.UNPACK_B R6, R6.H1 ;  /* 0x00000006ff06723e */ /* 0x000fe200030006ff */
[C---:B------:R-:W-:Y:S01]  /*4800*/  FMUL.FTZ R85, R11.reuse, R84 ;  /* 0x000000540b557220 */ /* 0x040fe20000410000 */
[----:B------:R-:W-:Y:S01]  /*4810*/  F2FP.F16.E4M3.UNPACK_B R84, R7.H1 ;  /* 0x00000007ff54723e */ /* 0x000fe200030006ff */
[-C--:B------:R-:W-:Y:S01]  /*4820*/  FFMA.FTZ R11, R11, R82.reuse, -R80 ;  /* 0x000000520b0b7223 */ /* 0x080fe20000010850 */
[----:B------:R-:W-:Y:S02]  /*4830*/  HADD2.F32 R80, -RZ, R25.H0_H0 ;  /* 0x20000019ff507230 */ /* 0x000fe40000004100 */
[----:B------:R-:W-:Y:S01]  /*4840*/  FFMA.FTZ R10, R10, R82, R85 ;  /* 0x000000520a0a7223 */ /* 0x000fe20000010055 */
[----:B------:R-:W-:Y:S02]  /*4850*/  HADD2.F32 R7, -RZ, R13.H0_H0 ;  /* 0x2000000dff077230 */ /* 0x000fe40000004100 */
[----:B------:R-:W-:Y:S01]  /*4860*/  FFMA.FTZ R14, R14, R91, -R99 ;  /* 0x0000005b0e0e7223 */ /* 0x000fe20000010863 */
[----:B------:R-:W-:Y:S01]  /*4870*/  HADD2.F32 R85, -RZ, R84.H0_H0 ;  /* 0x20000054ff557230 */ /* 0x000fe20000004100 */
[----:B------:R-:W-:Y:S01]  /*4880*/  F2FP.F16.E4M3.UNPACK_B R87, R5 ;  /* 0x00000005ff57723e */ /* 0x000fe200020006ff */
[----:B------:R-:W-:Y:S01]  /*4890*/  HADD2.F32 R82, -RZ, R6.H0_H0 ;  /* 0x20000006ff527230 */ /* 0x000fe20000004100 */
[----:B------:R-:W-:Y:S01]  /*48a0*/  F2FP.SATFINITE.E4M3.F32.PACK_AB_MERGE_C R92, R101, R92, RZ ;  /* 0x0000005c655c723e */ /* 0x000fe200048070ff */
[----:B------:R-:W-:-:S02]  /*48b0*/  HADD2.F32 R25, -RZ, R25.H1_H1 ;  /* 0x30000019ff197230 */ /* 0x000fc40000004100 */
[CC--:B------:R-:W-:Y:S01]  /*48c0*/  FMUL.FTZ R88, R80.reuse, R85.reuse ;  /* 0x0000005550587220 */ /* 0x0c0fe20000410000 */
[----:B------:R-:W-:Y:S01]  /*48d0*/  FMUL.FTZ R85, R7, R85 ;  /* 0x0000005507557220 */ /* 0x000fe20000410000 */
[----:B------:R-:W-:Y:S01]  /*48e0*/  HADD2.F32 R86, -RZ, R84.H1_H1 ;  /* 0x30000054ff567230 */ /* 0x000fe20000004100 */
[----:B------:R-:W-:Y:S01]  /*48f0*/  F2FP.SATFINITE.E4M3.F32.PACK_AB_MERGE_C R94, R103, R94, RZ ;  /* 0x0000005e675e723e */ /* 0x000fe200048070ff */
[----:B------:R-:W-:Y:S02]  /*4900*/  HADD2.F32 R13, -RZ, R13.H1_H1 ;  /* 0x3000000dff0d7230 */ /* 0x000fe40000004100 */
[-C--:B------:R-:W-:Y:S01]  /*4910*/  FFMA.FTZ R91, R80, R82.reuse, R85 ;  /* 0x00000052505b7223 */ /* 0x080fe20000010055 */
[----:B------:R-:W-:Y:S02]  /*4920*/  HADD2.F32 R84, -RZ, R6.H1_H1 ;  /* 0x30000006ff547230 */ /* 0x000fe40000004100 */
[----:B------:R-:W-:Y:S01]  /*4930*/  FFMA.FTZ R6, R7, R82, -R88 ;  /* 0x0000005207067223 */ /* 0x000fe20000010858 */
[----:B------:R-:W-:Y:S01]  /*4940*/  F2FP.F16.E4M3.UNPACK_B R80, R27 ;  /* 0x0000001bff50723e */ /* 0x000fe200020006ff */
[-C--:B------:R-:W-:Y:S01]  /*4950*/  FMUL.FTZ R90, R25, R86.reuse ;  /* 0x00000056195a7220 */ /* 0x080fe20000410000 */
[----:B------:R-:W-:Y:S01]  /*4960*/  F2FP.F16.E4M3.UNPACK_B R7, R15 ;  /* 0x0000000fff07723e */ /* 0x000fe200020006ff */
[C---:B------:R-:W-:Y:S01]  /*4970*/  FMUL.FTZ R86, R13.reuse, R86 ;  /* 0x000000560d567220 */ /* 0x040fe20000410000 */
[----:B------:R-:W-:Y:S01]  /*4980*/  F2FP.F16.E4M3.UNPACK_B R88, R5.H1 ;  /* 0x00000005ff58723e */ /* 0x000fe200030006ff */
[----:B------:R-:W-:Y:S01]  /*4990*/  FFMA.FTZ R93, R13, R84, -R90 ;  /* 0x000000540d5d7223 */ /* 0x000fe2000001085a */
[----:B------:R-:W-:Y:S01]  /*49a0*/  F2FP.F16.E4M3.UNPACK_B R15, R15.H1 ;  /* 0x0000000fff0f723e */ /* 0x000fe200030006ff */
[----:B------:R-:W-:Y:S01]  /*49b0*/  HADD2.F32 R82, -RZ, R80.H0_H0 ;  /* 0x20000050ff527230 */ /* 0x000fe20000004100 */
[----:B------:R-:W-:Y:S01]  /*49c0*/  F2FP.F16.E4M3.UNPACK_B R27, R27.H1 ;  /* 0x0000001bff1b723e */ /* 0x000fe200030006ff */
[----:B------:R-:W-:Y:S01]  /*49d0*/  HADD2.F32 R89, -RZ, R87.H0_H0 ;  /* 0x20000057ff597230 */ /* 0x000fe20000004100 */
[----:B------:R-:W-:Y:S01]  /*49e0*/  F2FP.F16.E4M3.UNPACK_B R5, R4 ;  /* 0x00000004ff05723e */ /* 0x000fe200020006ff */
[----:B------:R-:W-:Y:S01]  /*49f0*/  HADD2.F32 R13, -RZ, R7.H0_H0 ;  /* 0x20000007ff0d7230 */ /* 0x000fe20000004100 */
[----:B------:R-:W-:Y:S01]  /*4a00*/  F2FP.SATFINITE.E4M3.F32.PACK_AB_MERGE_C R14, R14, R97, R92 ;  /* 0x000000610e0e723e */ /* 0x000fe2000480705c */
[----:B------:R-:W-:Y:S01]  /*4a10*/  FFMA.FTZ R92, R25, R84, R86 ;  /* 0x00000054195c7223 */ /* 0x000fe20000010056 */
[----:B------:R-:W-:Y:S01]  /*4a20*/  F2FP.SATFINITE.E4M3.F32.PACK_AB_MERGE_C R26, R95, R26, R94 ;  /* 0x0000001a5f1a723e */ /* 0x000fe2000480705e */
[----:B------:R-:W-:Y:S01]  /*4a30*/  HADD2.F32 R25, -RZ, R15.H0_H0 ;  /* 0x2000000fff197230 */ /* 0x000fe20000004100 */
[----:B------:R-:W-:Y:S01]  /*4a40*/  F2FP.F16.E4M3.UNPACK_B R84, R4.H1 ;  /* 0x00000004ff54723e */ /* 0x000fe200030006ff */
[----:B------:R-:W-:-:S02]  /*4a50*/  HADD2.F32 R4, -RZ, R27.H0_H0 ;  /* 0x2000001bff047230 */ /* 0x000fc40000004100 */
[CC--:B------:R-:W-:Y:S01]  /*4a60*/  FMUL.FTZ R94, R82.reuse, R89.reuse ;  /* 0x00000059525e7220 */ /* 0x0c0fe20000410000 */
[--C-:B------:R-:W-:Y:S02]  /*4a70*/  HADD2.F32 R90, -RZ, R88.reuse.H0_H0 ;  /* 0x20000058ff5a7230 */ /* 0x100fe40000004100 */
[----:B------:R-:W-:Y:S01]  /*4a80*/  FMUL.FTZ R89, R13, R89 ;  /* 0x000000590d597220 */ /* 0x000fe20000410000 */
[----:B------:R-:W-:Y:S01]  /*4a90*/  HADD2.F32 R85, -RZ, R5.H0_H0 ;  /* 0x20000005ff557230 */ /* 0x000fe20000004100 */
[----:B------:R-:W-:Y:S01]  /*4aa0*/  F2FP.SATFINITE.E4M3.F32.PACK_AB_MERGE_C R6, R93, R6, RZ ;  /* 0x000000065d06723e */ /* 0x000fe200048070ff */
[----:B------:R-:W-:Y:S02]  /*4ab0*/  HADD2.F32 R27, -RZ, R27.H1_H1 ;  /* 0x3000001bff1b7230 */ /* 0x000fe40000004100 */
[----:B------:R-:W-:Y:S01]  /*4ac0*/  FMUL.FTZ R95, R25, R90 ;  /* 0x0000005a195f7220 */ /* 0x000fe20000410000 */
[----:B------:R-:W-:Y:S02]  /*4ad0*/  HADD2.F32 R88, -RZ, R88.H1_H1 ;  /* 0x30000058ff587230 */ /* 0x000fe40000004100 */
[----:B------:R-:W-:Y:S01]  /*4ae0*/  FFMA.FTZ R89, R82, R85, R89 ;  /* 0x0000005552597223 */ /* 0x000fe20000010059 */
[----:B------:R-:W-:-:S02]  /*4af0*/  HADD2.F32 R15, -RZ, R15.H1_H1 ;  /* 0x3000000fff0f7230 */ /* 0x000fc40000004100 */
[C---:B------:R-:W-:Y:S01]  /*4b00*/  FMUL.FTZ R96, R4.reuse, R90 ;  /* 0x0000005a04607220 */ /* 0x040fe20000410000 */
[----:B------:R-:W-:Y:S02]  /*4b10*/  HADD2.F32 R86, -RZ, R84.H0_H0 ;  /* 0x20000054ff567230 */ /* 0x000fe40000004100 */
[-C--:B------:R-:W-:Y:S01]  /*4b20*/  FMUL.FTZ R82, R27, R88.reuse ;  /* 0x000000581b527220 */ /* 0x080fe20000410000 */
[----:B------:R-:W-:Y:S02]  /*4b30*/  HADD2.F32 R80, -RZ, R80.H1_H1 ;  /* 0x30000050ff507230 */ /* 0x000fe40000004100 */
[----:B------:R-:W-:Y:S01]  /*4b40*/  FMUL.FTZ R88, R15, R88 ;  /* 0x000000580f587220 */ /* 0x000fe20000410000 */
[----:B------:R-:W-:Y:S02]  /*4b50*/  HADD2.F32 R87, -RZ, R87.H1_H1 ;  /* 0x30000057ff577230 */ /* 0x000fe40000004100 */
[----:B------:R-:W-:Y:S01]  /*4b60*/  FFMA.FTZ R95, R4, R86, R95 ;  /* 0x00000056045f7223 */ /* 0x000fe2000001005f */
[----:B------:R-:W-:-:S02]  /*4b70*/  HADD2.F32 R7, -RZ, R7.H1_H1 ;  /* 0x30000007ff077230 */ /* 0x000fc40000004100 */
[----:B------:R-:W-:Y:S01]  /*4b80*/  FFMA.FTZ R96, R25, R86, -R96 ;  /* 0x0000005619607223 */ /* 0x000fe20000010860 */
[----:B------:R-:W-:Y:S02]  /*4b90*/  HADD2.F32 R84, -RZ, R84.H1_H1 ;  /* 0x30000054ff547230 */ /* 0x000fe40000004100 */
[CC--:B------:R-:W-:Y:S01]  /*4ba0*/  FMUL.FTZ R4, R80.reuse, R87.reuse ;  /* 0x0000005750047220 */ /* 0x0c0fe20000410000 */
[----:B------:R-:W-:Y:S02]  /*4bb0*/  HADD2.F32 R5, -RZ, R5.H1_H1 ;  /* 0x30000005ff057230 */ /* 0x000fe40000004100 */
[----:B------:R-:W-:Y:S01]  /*4bc0*/  FMUL.FTZ R87, R7, R87 ;  /* 0x0000005707577220 */ /* 0x000fe20000410000 */
[----:B------:R-:W-:Y:S01]  /*4bd0*/  FFMA.FTZ R94, R13, R85, -R94 ;  /* 0x000000550d5e7223 */ /* 0x000fe2000001085e */
[-C--:B------:R-:W-:Y:S01]  /*4be0*/  FFMA.FTZ R15, R15, R84.reuse, -R82 ;  /* 0x000000540f0f7223 */ /* 0x080fe20000010852 */
[----:B------:R-:W-:Y:S01]  /*4bf0*/  FFMA.FTZ R88, R27, R84, R88 ;  /* 0x000000541b587223 */ /* 0x000fe20000010058 */
[-C--:B------:R-:W-:Y:S01]  /*4c00*/  FFMA.FTZ R7, R7, R5.reuse, -R4 ;  /* 0x0000000507077223 */ /* 0x080fe20000010804 */
[----:B------:R-:W-:Y:S01]  /*4c10*/  FFMA.FTZ R80, R80, R5, R87 ;  /* 0x0000000550507223 */ /* 0x000fe20000010057 */
[----:B------:R-:W-:-:S02]  /*4c20*/  F2FP.SATFINITE.E4M3.F32.PACK_AB_MERGE_C R91, R92, R91, RZ ;  /* 0x0000005b5c5b723e */ /* 0x000fc400048070ff */
[----:B------:R-:W-:Y:S02]  /*4c30*/  F2FP.SATFINITE.E4M3.F32.PACK_AB_MERGE_C R15, R15, R96, RZ ;  /* 0x000000600f0f723e */ /* 0x000fe400048070ff */
[----:B------:R-:W-:Y:S02]  /*4c40*/  F2FP.SATFINITE.E4M3.F32.PACK_AB_MERGE_C R88, R88, R95, RZ ;  /* 0x0000005f5858723e */ /* 0x000fe400048070ff */
[----:B------:R-:W-:Y:S02]  /*4c50*/  F2FP.SATFINITE.E4M3.F32.PACK_AB_MERGE_C R13, R11, R8, R6 ;  /* 0x000000080b0d723e */ /* 0x000fe40004807006 */
[----:B------:R-:W-:Y:S02]  /*4c60*/  F2FP.SATFINITE.E4M3.F32.PACK_AB_MERGE_C R15, R7, R94, R15 ;  /* 0x0000005e070f723e */ /* 0x000fe4000480700f */
[----:B------:R-:W-:Y:S02]  /*4c70*/  F2FP.SATFINITE.E4M3.F32.PACK_AB_MERGE_C R25, R10, R9, R91 ;  /* 0x000000090a19723e */ /* 0x000fe4000480705b */
[----:B------:R-:W-:-:S07]  /*4c80*/  F2FP.SATFINITE.E4M3.F32.PACK_AB_MERGE_C R27, R80, R89, R88 ;  /* 0x00000059501b723e */ /* 0x000fce0004807058 */
.L_x_1120:
[----:B------:R-:W-:Y:S05]  /*4c90*/  BSYNC B1 ;  /* 0x0000000000017941 */ /* 0x000fea0003800000 */
.L_x_1119:
        /* <DEDUP_REMOVED lines=10> */
.L_x_1102:
[----:B------:R-:W2:Y:S02]  /*4d40*/  LDL R4, [R1+0xc] ;  /* 0x00000c0001047983 */ /* 0x000ea40000100800 */
[----:B--2---:R-:W-:-:S13]  /*4d50*/  ISETP.NE.AND P0, PT, R4, 0x3, PT ;  /* 0x000000030400780c */ /* 0x004fda0003f05270 */
[----:B------:R-:W-:Y:S05]  /*4d60*/  @!P0 BRA `(.L_x_1121) ;  /* 0x0000000000048947 */ /* 0x000fea0003800000 */
[----:B------:R-:W-:Y:S01]  /*4d70*/  BPT.TRAP 0x1 ;  /* 0x000000040000795c */ /* 0x000fe20000300000 */
.L_x_1121:
[----:B------:R-:W2:Y:S01]  /*4d80*/  LDL R4, [R1+0x20] ;  /* 0x0000200001047983 */ /* 0x000ea20000100800 */
[----:B------:R-:W-:Y:S01]  /*4d90*/  IMAD R76, R157, 0x8, R18 ;  /* 0x000000089d4c7824 */ /* 0x000fe200078e0212 */
[----:B------:R-:W-:Y:S01]  /*4da0*/  BSSY B1, `(.L_x_1122) ;  /* 0x0000006000017945 */ /* 0x000fe20003800000 */
[----:B--2---:R-:W-:Y:S01]  /*4db0*/  SHF.L.U32 R77, R4, 0x1f, RZ ;  /* 0x0000001f044d7819 */ /* 0x004fe200000006ff */
[----:B------:R-:W-:-:S03]  /*4dc0*/  IMAD R4, R47, -0xa0, R50 ;  /* 0xffffff602f047824 */ /* 0x000fc600078e0232 */
[----:B------:R-:W0:Y:S02]  /*4dd0*/  SYNCS.PHASECHK.TRANS64.TRYWAIT P1, [R76+URZ+0x13290], R77 ;  /* 0x0132904d4c0075a7 */ /* 0x000e24000802017f */
[----:B------:R-:W-:Y:S01]  /*4de0*/  VIMNMX R4, R4, 0xa0, PT ;  /* 0x000000a004047848 */ /* 0x000fe20003fe0100 */
[----:B0-----:R-:W-:Y:S06]  /*4df0*/  @!P1 BRA `(.L_x_1123) ;  /* 0x000001d400689947 */ /* 0x001fec0003800000 */
.L_x_1413:
[----:B------:R-:W-:Y:S05]  /*4e00*/  BSYNC B1 ;  /* 0x0000000000017941 */ /* 0x000fea0003800000 */
.L_x_1122:
[----:B------:R-:W1:Y:S02]  /*4e10*/  S2R R5, SR_TID.X ;  /* 0x0000000000057919 */ /* 0x000e640000002100 */
[C---:B-1----:R-:W-:Y:S02]  /*4e20*/  VIADD R6, R5.reuse, 0xffffff80 ;  /* 0xffffff8005067836 */ /* 0x042fe40000000000 */
[----:B------:R-:W-:-:S05]  /*4e30*/  VIADD R5, R5, 0xffffff80 ;  /* 0xffffff8005057836 */ /* 0x000fca0000000000 */
[----:B------:R-:W-:-:S04]  /*4e40*/  LEA.HI R5, R5, R6, RZ, 0x1 ;  /* 0x0000000605057211 */ /* 0x000fc800078f08ff */
[----:B------:R-:W-:-:S04]  /*4e50*/  SHF.R.S32.HI R5, RZ, 0x1, R5 ;  /* 0x00000001ff057819 */ /* 0x000fc80000011405 */
[----:B------:R-:W-:-:S13]  /*4e60*/  ISETP.GE.AND P1, PT, R5, R4, PT ;  /* 0x000000040500720c */ /* 0x000fda0003f26270 */
[----:B------:R-:W-:Y:S05]  /*4e70*/  @P1 BRA `(.L_x_1109) ;  /* 0x0000000000101947 */ /* 0x000fea0003800000 */
[----:B------:R-:W1:Y:S04]  /*4e80*/  @!P3 LDS.128 R4, [R75+0xe000] ;  /* 0x00e000004b04b984 */ /* 0x000e680000000c00 */
[----:B------:R-:W2:Y:S04]  /*4e90*/  @!P2 LDS.128 R8, [R74+0xe000] ;  /* 0x00e000004a08a984 */ /* 0x000ea80000000c00 */
[----:B-1----:R1:W-:Y:S04]  /*4ea0*/  @!P3 STG.E.128 desc[UR40][R12.64], R4 ;  /* 0x000000040c00b986 */ /* 0x0023e8000c101d28 */
[----:B--2---:R1:W-:Y:S02]  /*4eb0*/  @!P2 STG.E.128 desc[UR40][R12.64+0x20], R8 ;  /* 0x000020080c00a986 */ /* 0x0043e4000c101d28 */
.L_x_1109:
[----:B------:R-:W-:Y:S05]  /*4ec0*/  BSYNC B0 ;  /* 0x0000000000007941 */ /* 0x000fea0003800000 */
.L_x_1101:
[----:B-1----:R-:W1:Y:S01]  /*4ed0*/  S2R R4, SR_TID.X ;  /* 0x0000000000047919 */ /* 0x002e620000002100 */
[----:B------:R-:W-:Y:S01]  /*4ee0*/  @!PT LDS RZ, [RZ] ;  /* 0x00000000fffff984 */ /* 0x000fe20000000800 */
[----:B------:R-:W-:Y:S01]  /*4ef0*/  @!PT LDS RZ, [RZ] ;  /* 0x00000000fffff984 */ /* 0x000fe20000000800 */
[----:B------:R-:W-:Y:S01]  /*4f00*/  @!PT LDS RZ, [RZ] ;  /* 0x00000000fffff984 */ /* 0x000fe20000000800 */
[----:B------:R-:W-:Y:S01]  /*4f10*/  @!PT LDS RZ, [RZ] ;  /* 0x00000000fffff984 */ /* 0x000fe20000000800 */
[----:B------:R5:W-:Y:S06]  /*4f20*/  MEMBAR.ALL.CTA ;  /* 0x0000000000007992 */ /* 0x000bec0000008000 */
[----:B-----5:R-:W5:Y:S01]  /*4f30*/  FENCE.VIEW.ASYNC.S ;  /* 0x00000000000073c6 */ /* 0x020f620000000000 */
[----:B------:R-:W-:Y:S05]  /*4f40*/  WARPSYNC.ALL ;  /* 0x0000000000007948 */ /* 0x000fea0003800000 */
[----:B------:R-:W-:Y:S01]  /*4f50*/  BSSY B0, `(.L_x_1124) ;  /* 0x0000009000007945 */ /* 0x000fe20003800000 */
[----:B-1----:R-:W-:Y:S01]  /*4f60*/  LOP3.LUT R4, R4, 0x7f, RZ, 0xc0, !PT ;  /* 0x0000007f04047812 */ /* 0x002fe200078ec0ff */
[----:B-----5:R1:W-:Y:S03]  /*4f70*/  BAR.SYNC.DEFER_BLOCKING R61, 0x80 ;  /* 0x0002003d0000751d */ /* 0x0203e60000010000 */
[----:B------:R-:W-:-:S13]  /*4f80*/  ISETP.NE.AND P5, PT, R4, RZ, PT ;  /* 0x000000ff0400720c */ /* 0x000fda0003fa5270 */
[----:B------:R-:W-:-:S05]  /*4f90*/  @!P5 VIADD R4, R76, 0x132a0 ;  /* 0x000132a04c04d836 */ /* 0x000fca0000000000 */
[----:B------:R-:W-:-:S04]  /*4fa0*/  @!P5 PRMT R4, RZ, 0x654, R4 ;  /* 0x00000654ff04d816 */ /* 0x000fc80000000004 */
[----:B------:R1:W-:Y:S01]  /*4fb0*/  @!P5 SYNCS.ARRIVE.TRANS64.RED.A1T0 RZ, [R4+URZ], RZ ;  /* 0x000000ff04ffd9a7 */ /* 0x0003e2000810043f */
[----:B------:R-:W-:Y:S05]  /*4fc0*/  @!P0 BRA `(.L_x_1125) ;  /* 0x0000000000048947 */ /* 0x000fea0003800000 */
[----:B------:R-:W-:Y:S01]  /*4fd0*/  BPT.TRAP 0x1 ;  /* 0x000000040000795c */ /* 0x000fe20000300000 */
.L_x_1125:
[----:B------:R-:W-:Y:S05]  /*4fe0*/  BSYNC B0 ;  /* 0x0000000000007941 */ /* 0x000fea0003800000 */
.L_x_1124:
[----:B------:R-:W5:Y:S01]  /*4ff0*/  SYNCS.PHASECHK.TRANS64.TRYWAIT P0, [R76+URZ+0x132b0], R77 ;  /* 0x0132b04d4c0075a7 */ /* 0x000f62000800017f */
[----:B------:R-:W-:Y:S04]  /*5000*/  BSSY B0, `(.L_x_1126) ;  /* 0x0000002000007945 */ /* 0x000fe80003800000 */
[----:B-----5:R-:W-:Y:S05]  /*5010*/  @!P0 BRA `(.L_x_1127) ;  /* 0x000001d000f48947 */ /* 0x020fea0003800000 */
.L_x_1414:
[----:B------:R-:W-:Y:S05]  /*5020*/  BSYNC B0 ;  /* 0x0000000000007941 */ /* 0x000fea0003800000 */
.L_x_1126:
        /* <DEDUP_REMOVED lines=11> */
[----:B---3--:R-:W-:-:S04]  /*50e0*/  IADD3 R12, P0, R6, UR6, RZ ;  /* 0x00000006060c7c10 */ /* 0x008fc8000ff1e0ff */
[----:B------:R-:W-:Y:S02]  /*50f0*/  IADD3.X R13, R7, UR7, R5, P0, !PT ;  /* 0x00000007070d7c10 */ /* 0x000fe400087fe405 */
[----:B------:R-:W-:-:S13]  /*5100*/  ISETP.GE.AND P0, PT, R22, UR4, PT ;  /* 0x0000000416007c0c */ /* 0x000fda000bf06270 */
[----:B------:R-:W1:Y:S04]  /*5110*/  @!P0 LDS.128 R4, [R75+0x6000] ;  /* 0x006000004b048984 */ /* 0x000e680000000c00 */
[----:B-1----:R-:W-:Y:S01]  /*5120*/  @!P0 STG.E.128 desc[UR40][R12.64], R4 ;  /* 0x000000040c008986 */ /* 0x002fe2000c101d28 */
[----:B------:R-:W-:-:S13]  /*5130*/  ISETP.GE.AND P0, PT, R78, UR4, PT ;  /* 0x000000044e007c0c */ /* 0x000fda000bf06270 */
[----:B------:R-:W1:Y:S04]  /*5140*/  @!P0 LDS.128 R8, [R74+0x6000] ;  /* 0x006000004a088984 */ /* 0x000e680000000c00 */
[----:B-1----:R1:W-:Y:S02]  /*5150*/  @!P0 STG.E.128 desc[UR40][R12.64+0x20], R8 ;  /* 0x000020080c008986 */ /* 0x0023e4000c101d28 */
.L_x_1129:
[----:B------:R-:W-:Y:S05]  /*5160*/  BSYNC B0 ;  /* 0x0000000000007941 */ /* 0x000fea0003800000 */
.L_x_1128:
[----:B------:R-:W5:Y:S01]  /*5170*/  LDL.LU R5, [R1+0x20] ;  /* 0x0000200001057983 */ /* 0x000f620000300800 */
[----:B------:R-:W-:Y:S01]  /*5180*/  VIADD R157, R157, 0x1 ;  /* 0x000000019d9d7836 */ /* 0x000fe20000000000 */
[----:B------:R-:W-:Y:S01]  /*5190*/  LOP3.LUT P6, RZ, R16, 0x2, RZ, 0xc0, !PT ;  /* 0x0000000210ff7812 */ /* 0x000fe200078cc0ff */
[----:B0-----:R-:W-:Y:S01]  /*51a0*/  @!P5 VIADD R76, R76, 0x132c0 ;  /* 0x000132c04c4cd836 */ /* 0x001fe20000000000 */
        /* <DEDUP_REMOVED lines=9> */
[----:B-1----:R-:W-:Y:S02]  /*5240*/  SEL R4, RZ, 0x1, P1 ;  /* 0x00000001ff047807 */ /* 0x002fe40000800000 */
[----:B------:R-:W-:Y:S02]  /*5250*/  PLOP3.LUT P0, PT, PT, PT, PT, 0x8, 0x0 ;  /* 0x000000000000781c */ /* 0x000fe40003f0e170 */
[----:B------:R-:W-:Y:S01]  /*5260*/  SEL R157, R157, RZ, P1 ;  /* 0x000000ff9d9d7207 */ /* 0x000fe20000800000 */
[----:B------:R0:W-:Y:S01]  /*5270*/  @!P5 SYNCS.ARRIVE.TRANS64.RED.A1T0 RZ, [R76+URZ], RZ ;  /* 0x000000ff4cffd9a7 */ /* 0x0001e2000810043f */
[----:B-----5:R-:W-:-:S05]  /*5280*/  LOP3.LUT R5, R5, R4, RZ, 0x3c, !PT ;  /* 0x0000000405057212 */ /* 0x020fca00078e3cff */
[----:B------:R0:W-:Y:S01]  /*5290*/  STL [R1+0x20], R5 ;  /* 0x0000200501007387 */ /* 0x0001e20000100800 */
[----:B------:R-:W-:Y:S05]  /*52a0*/  @P6 BRA `(.L_x_1130) ;  /* 0xffffffd4002c6947 */ /* 0x000fea000383ffff */
.L_x_1096:
[----:B------:R-:W-:Y:S04]  /*52b0*/  BSSY B0, `(.L_x_1131) ;  /* 0x0000004000007945 */ /* 0x000fe80003800000 */
[----:B------:R-:W-:Y:S05]  /*52c0*/  @P0 BRA `(.L_x_1132) ;  /* 0x0000000000080947 */ /* 0x000fea0003800000 */
[----:B------:R-:W1:Y:S02]  /*52d0*/  FENCE.VIEW.ASYNC.G ;  /* 0x00000000000073c6 */ /* 0x000e640000000100 */
[----:B-1----:R-:W-:Y:S06]  /*52e0*/  BAR.ARV 0xc, 0x200 ;  /* 0x0308000000007b1d */ /* 0x002fec0000002000 */
.L_x_1132:
[----:B------:R-:W-:Y:S05]  /*52f0*/  BSYNC B0 ;  /* 0x0000000000007941 */ /* 0x000fea0003800000 */
.L_x_1131:
[----:B------:R-:W0:Y:S01]  /*5300*/  LDL R4, [R1+0x5c] ;  /* 0x00005c0001047983 */ /* 0x000e220000100800 */
[----:B------:R-:W-:Y:S01]  /*5310*/  ULDC.64 UR6, c[0x0][0x998] ;  /* 0x0002660000067ab9 */ /* 0x000fe20000000a00 */
[----:B------:R-:W-:Y:S02]  /*5320*/  ULDC.64 UR4, c[0x0][0x990] ;  /* 0x0002640000047ab9 */ /* 0x000fe40000000a00 */
[----:B---3--:R-:W3:Y:S01]  /*5330*/  LDL R15, [R1+0x60] ;  /* 0x00006000010f7983 */ /* 0x008ee20000100800 */
[----:B------:R-:W-:Y:S02]  /*5340*/  ISETP.NE.U32.AND P1, PT, RZ, UR6, PT ;  /* 0x00000006ff007c0c */ /* 0x000fe4000bf25070 */
[----:B------:R-:W-:Y:S01]  /*5350*/  ISETP.NE.U32.AND P0, PT, RZ, UR4, PT ;  /* 0x00000004ff007c0c */ /* 0x000fe2000bf05070 */
[----:B------:R-:W2:Y:S01]  /*5360*/  LDL R14, [R1+0x34] ;  /* 0x00003400010e7983 */ /* 0x000ea20000100800 */
[----:B------:R-:W-:Y:S02]  /*5370*/  ISETP.NE.AND.EX P1, PT, RZ, UR7, PT, P1 ;  /* 0x00000007ff007c0c */ /* 0x000fe4000bf25310 */
[----:B------:R-:W-:-:S11]  /*5380*/  ISETP.NE.AND.EX P0, PT, RZ, UR5, PT, P0 ;  /* 0x00000005ff007c0c */ /* 0x000fd6000bf05300 */
[----:B------:R-:W1:Y:S08]  /*5390*/  @P1 LDC.64 R8, c[0x0][0x9b8] ;  /* 0x00026e00ff081b82 */ /* 0x000e700000000a00 */
[----:B------:R-:W4:Y:S08]  /*53a0*/  @P0 LDC.64 R6, c[0x0][0x9a8] ;  /* 0x00026a00ff060b82 */ /* 0x000f300000000a00 */
[----:B------:R-:W3:Y:S08]  /*53b0*/  @P0 LDC.64 R10, c[0x0][0x9b0] ;  /* 0x00026c00ff0a0b82 */ /* 0x000ef00000000a00 */
[----:B------:R-:W3:Y:S01]  /*53c0*/  @P1 LDC.64 R12, c[0x0][0x9c0] ;  /* 0x00027000ff0c1b82 */ /* 0x000ee20000000a00 */
[----:B0-----:R-:W-:-:S02]  /*53d0*/  @P1 SHF.R.S32.HI R5, RZ, 0x1f, R4 ;  /* 0x0000001fff051819 */ /* 0x001fc40000011404 */
[----:B------:R-:W-:-:S03]  /*53e0*/  @P0 SHF.R.S32.HI R3, RZ, 0x1f, R4 ;  /* 0x0000001fff030819 */ /* 0x000fc60000011404 */
[----:B-1----:R-:W-:Y:S02]  /*53f0*/  @P1 IMAD R2, R5, R8, RZ ;  /* 0x0000000805021224 */ /* 0x002fe400078e02ff */
[-C--:B----4-:R-:W-:Y:S02]  /*5400*/  @P0 IMAD R0, R3, R6.reuse, RZ ;  /* 0x0000000603000224 */ /* 0x090fe400078e02ff */
[C---:B------:R-:W-:Y:S02]  /*5410*/  @P1 IMAD R9, R4.reuse, R9, R2 ;  /* 0x0000000904091224 */ /* 0x040fe400078e0202 */
[C---:B------:R-:W-:Y:S02]  /*5420*/  @P0 IMAD R7, R4.reuse, R7, R0 ;  /* 0x0000000704070224 */ /* 0x040fe400078e0200 */
[----:B------:R-:W-:-:S04]  /*5430*/  @P0 IMAD.WIDE.U32 R2, R4, R6, RZ ;  /* 0x0000000604020225 */ /* 0x000fc800078e00ff */
[----:B------:R-:W-:-:S04]  /*5440*/  @P1 IMAD.WIDE.U32 R4, R4, R8, RZ ;  /* 0x0000000804041225 */ /* 0x000fc800078e00ff */
[----:B------:R-:W-:Y:S02]  /*5450*/  @P0 IMAD.IADD R3, R3, 0x1, R7 ;  /* 0x0000000103030824 */ /* 0x000fe400078e0207 */
[----:B------:R-:W-:Y:S02]  /*5460*/  @P1 IMAD.IADD R5, R5, 0x1, R9 ;  /* 0x0000000105051824 */ /* 0x000fe400078e0209 */
[----:B---3--:R-:W-:-:S04]  /*5470*/  @P0 IMAD.WIDE.U32 R2, R15, R10, R2 ;  /* 0x0000000a0f020225 */ /* 0x008fc800078e0002 */
[C---:B------:R-:W-:Y:S01]  /*5480*/  @P1 IMAD.WIDE.U32 R6, R15.reuse, R12, R4 ;  /* 0x0000000c0f061225 */ /* 0x040fe200078e0004 */
[----:B------:R-:W-:Y:S01]  /*5490*/  @P0 LEA R4, P2, R2, UR4, 0x2 ;  /* 0x0000000402040c11 */ /* 0x000fe2000f8410ff */
[----:B------:R-:W-:Y:S02]  /*54a0*/  ULDC UR4, c[0x0][0x988] ;  /* 0x0002620000047ab9 */ /* 0x000fe40000000800 */
[C---:B------:R-:W-:Y:S01]  /*54b0*/  @P0 IMAD R5, R15.reuse, R11, R3 ;  /* 0x0000000b0f050224 */ /* 0x040fe200078e0203 */
[----:B------:R-:W-:Y:S01]  /*54c0*/  @P1 LEA R8, P3, R6, UR6, 0x2 ;  /* 0x0000000606081c11 */ /* 0x000fe2000f8610ff */
[----:B------:R-:W-:Y:S02]  /*54d0*/  @P1 IMAD R3, R15, R13, R7 ;  /* 0x0000000d0f031224 */ /* 0x000fe400078e0207 */
[----:B------:R-:W-:Y:S01]  /*54e0*/  IMAD.MOV.U32 R0, RZ, RZ, 0x3f800000 ;  /* 0x3f800000ff007424 */ /* 0x000fe200078e00ff */
[----:B------:R-:W-:Y:S01]  /*54f0*/  @P0 LEA.HI.X R5, R2, UR5, R5, 0x2, P2 ;  /* 0x0000000502050c11 */ /* 0x000fe200090f1405 */
[----:B------:R-:W0:Y:S01]  /*5500*/  LDC.64 R12, c[0x0][0x9e0] ;  /* 0x00027800ff0c7b82 */ /* 0x000e220000000a00 */
[----:B------:R-:W-:Y:S01]  /*5510*/  @P1 LEA.HI.X R9, R6, UR7, R3, 0x2, P3 ;  /* 0x0000000706091c11 */ /* 0x000fe200098f1403 */
[----:B------:R-:W-:-:S04]  /*5520*/  IMAD.MOV.U32 R3, RZ, RZ, 0x3f800000 ;  /* 0x3f800000ff037424 */ /* 0x000fc800078e00ff */
[----:B------:R-:W3:Y:S02]  /*5530*/  @P1 LDG.E R0, desc[UR40][R8.64] ;  /* 0x0000002808001981 */ /* 0x000ee4000c1e1900 */
[----:B------:R-:W1:Y:S02]  /*5540*/  LDC R2, c[0x0][0x448] ;  /* 0x00011200ff027b82 */ /* 0x000e640000000800 */
[----:B------:R-:W3:Y:S01]  /*5550*/  @P0 LDG.E R3, desc[UR40][R4.64] ;  /* 0x0000002804030981 */ /* 0x000ee2000c1e1900 */
[----:B-1----:R-:W-:-:S13]  /*5560*/  ISETP.NE.AND P1, PT, R2, 0x1, PT ;  /* 0x000000010200780c */ /* 0x002fda0003f25270 */
[----:B------:R-:W1:Y:S08]  /*5570*/  @P1 LDC R2, c[0x0][0x44c] ;  /* 0x00011300ff021b82 */ /* 0x000e700000000800 */
[----:B------:R-:W4:Y:S01]  /*5580*/  @P1 LDC R11, c[0x0][0x450] ;  /* 0x00011400ff0b1b82 */ /* 0x000f220000000800 */
[----:B--2---:R-:W-:Y:S01]  /*5590*/  VIADD R7, R14, 0xbf ;  /* 0x000000bf0e077836 */ /* 0x004fe20000000000 */
[----:B0-----:R-:W-:-:S03]  /*55a0*/  ISETP.GE.AND P2, PT, R13, 0x1, PT ;  /* 0x000000010d00780c */ /* 0x001fc60003f46270 */
[----:B-1----:R-:W-:-:S05]  /*55b0*/  @P1 IMAD.HI.U32 R2, R7, R2, RZ ;  /* 0x0000000207021227 */ /* 0x002fca00078e00ff */
[----:B----4-:R-:W-:-:S05]  /*55c0*/  @P1 SHF.R.U32.HI R7, RZ, R11, R2 ;  /* 0x0000000bff071219 */ /* 0x010fca0000011602 */
[----:B------:R-:W-:Y:S02]  /*55d0*/  IMAD.IADD R7, R48, 0x1, R7 ;  /* 0x0000000130077824 */ /* 0x000fe400078e0207 */
[----:B---3--:R-:W-:Y:S02]  /*55e0*/  FMUL.FTZ R0, R3, R0 ;  /* 0x0000000003007220 */ /* 0x008fe40000410000 */
[----:B------:R-:W-:Y:S02]  /*55f0*/  IMAD.IADD R3, R7, 0x1, R12 ;  /* 0x0000000107037824 */ /* 0x000fe400078e020c */
[----:B------:R-:W-:Y:S01]  /*5600*/  FMUL.FTZ R2, R0, UR4 ;  /* 0x0000000400027c20 */ /* 0x000fe20008410000 */
[----:B------:R-:W-:Y:S06]  /*5610*/  @!P2 BRA `(.L_x_1133) ;  /* 0x000000000048a947 */ /* 0x000fec0003800000 */
        /* <DEDUP_REMOVED lines=11> */
.L_x_1135:
[----:B------:R-:W-:-:S13]  /*56d0*/  ISETP.NE.AND P0, PT, R13, 0x1, PT ;  /* 0x000000010d00780c */ /* 0x000fda0003f05270 */
[----:B------:R-:W0:Y:S02]  /*56e0*/  @P0 LDC.64 R4, c[0x0][0x9e8] ;  /* 0x00027a00ff040b82 */ /* 0x000e240000000a00 */
[----:B0-----:R-:W-:-:S05]  /*56f0*/  @P0 IMAD.HI.U32 R4, R0, R4, RZ ;  /* 0x0000000400040227 */ /* 0x001fca00078e00ff */
[----:B------:R-:W-:-:S07]  /*5700*/  @P0 SHF.R.U32.HI R0, RZ, R5, R4 ;  /* 0x00000005ff000219 */ /* 0x000fce0000011604 */
.L_x_1136:
[----:B------:R-:W-:Y:S05]  /*5710*/  BSYNC B0 ;  /* 0x0000000000007941 */ /* 0x000fea0003800000 */
.L_x_1134:
[----:B------:R-:W-:-:S05]  /*5720*/  IMAD R0, R0, R13, R13 ;  /* 0x0000000d00007224 */ /* 0x000fca00078e020d */
[----:B------:R-:W-:-:S07]  /*5730*/  VIMNMX R3, R3, R0, PT ;  /* 0x0000000003037248 */ /* 0x000fce0003fe0100 */
.L_x_1133:
[----:B------:R-:W0:Y:S01]  /*5740*/  @P1 LDC R0, c[0x0][0x44c] ;  /* 0x00011300ff001b82 */ /* 0x000e220000000800 */
[----:B------:R-:W-:Y:S01]  /*5750*/  VIADD R3, R3, 0x9f ;  /* 0x0000009f03037836 */ /* 0x000fe20000000000 */
[----:B------:R-:W-:Y:S01]  /*5760*/  ULDC UR4, c[0x0][0x9dc] ;  /* 0x0002770000047ab9 */ /* 0x000fe20000000800 */
[----:B------:R-:W-:Y:S02]  /*5770*/  IMAD.MOV.U32 R4, RZ, RZ, R14 ;  /* 0x000000ffff047224 */ /* 0x000fe400078e000e */
[----:B------:R-:W-:-:S03]  /*5780*/  IMAD.HI R3, R3, 0x66666667, RZ ;  /* 0x6666666703037827 */ /* 0x000fc600078e02ff */
[----:B------:R-:W1:Y:S01]  /*5790*/  @P1 LDC R6, c[0x0][0x450] ;  /* 0x00011400ff061b82 */ /* 0x000e620000000800 */
[----:B0-----:R-:W-:Y:S01]  /*57a0*/  @P1 IMAD.HI.U32 R5, R14, R0, RZ ;  /* 0x000000000e051227 */ /* 0x001fe200078e00ff */
[----:B------:R-:W-:-:S04]  /*57b0*/  SHF.R.U32.HI R0, RZ, 0x1f, R3 ;  /* 0x0000001fff007819 */ /* 0x000fc80000011603 */
[----:B------:R-:W-:Y:S02]  /*57c0*/  LEA.HI.SX32 R3, R3, R0, 0x1a ;  /* 0x0000000003037211 */ /* 0x000fe400078fd2ff */
[----:B-1----:R-:W-:Y:S02]  /*57d0*/  @P1 SHF.R.U32.HI R4, RZ, R6, R5 ;  /* 0x00000006ff041219 */ /* 0x002fe40000011605 */
[----:B------:R-:W-:-:S03]  /*57e0*/  VIMNMX R9, R44, R3, PT ;  /* 0x000000032c097248 */ /* 0x000fc60003fe0100 */
        /* <DEDUP_REMOVED lines=13> */
.L_x_1139:
[----:B------:R-:W-:-:S13]  /*58c0*/  ISETP.NE.AND P0, PT, R13, 0x1, PT ;  /* 0x000000010d00780c */ /* 0x000fda0003f05270 */
[----:B------:R-:W0:Y:S02]  /*58d0*/  @P0 LDC.64 R4, c[0x0][0x9e8] ;  /* 0x00027a00ff040b82 */ /* 0x000e240000000a00 */
[----:B0-----:R-:W-:-:S05]  /*58e0*/  @P0 IMAD.HI.U32 R4, R0, R4, RZ ;  /* 0x0000000400040227 */ /* 0x001fca00078e00ff */
[----:B------:R-:W-:-:S07]  /*58f0*/  @P0 SHF.R.U32.HI R0, RZ, R5, R4 ;  /* 0x00000005ff000219 */ /* 0x000fce0000011604 */
.L_x_1140:
[----:B------:R-:W-:Y:S05]  /*5900*/  BSYNC B0 ;  /* 0x0000000000007941 */ /* 0x000fea0003800000 */
.L_x_1138:
[----:B------:R-:W-:-:S05]  /*5910*/  IMAD R0, R0, R13, RZ ;  /* 0x0000000d00007224 */ /* 0x000fca00078e02ff */
[----:B------:R-:W-:-:S07]  /*5920*/  VIMNMX R3, R3, R0, !PT ;  /* 0x0000000003037248 */ /* 0x000fce0007fe0100 */
.L_x_1137:
[----:B------:R-:W-:Y:S01]  /*5930*/  IMAD.HI R3, R3, 0x66666667, RZ ;  /* 0x6666666703037827 */ /* 0x000fe200078e02ff */
[----:B------:R-:W-:Y:S03]  /*5940*/  BSSY B0, `(.L_x_1141) ;  /* 0x0000027000007945 */ /* 0x000fe60003800000 */
[----:B------:R-:W-:Y:S01]  /*5950*/  IMAD.MOV.U32 R104, RZ, RZ, RZ ;  /* 0x000000ffff687224 */ /* 0x000fe200078e00ff */
[----:B------:R-:W-:-:S04]  /*5960*/  SHF.R.U32.HI R0, RZ, 0x1f, R3 ;  /* 0x0000001fff007819 */ /* 0x000fc80000011603 */
[----:B------:R-:W-:-:S04]  /*5970*/  LEA.HI.SX32 R0, R3, R0, 0x1a ;  /* 0x0000000003007211 */ /* 0x000fc800078fd2ff */
[----:B------:R-:W-:-:S04]  /*5980*/  VIMNMX R11, RZ, R0, !PT ;  /* 0x00000000ff0b7248 */ /* 0x000fc80007fe0100 */
[----:B------:R-:W-:-:S13]  /*5990*/  ISETP.GT.AND P0, PT, R9, R11, PT ;  /* 0x0000000b0900720c */ /* 0x000fda0003f04270 */
[----:B------:R-:W-:Y:S05]  /*59a0*/  @!P0 BRA `(.L_x_1142) ;  /* 0x0000000000808947 */ /* 0x000fea0003800000 */
[----:B------:R-:W2:Y:S01]  /*59b0*/  LDL R4, [R1+0x6c] ;  /* 0x00006c0001047983 */ /* 0x000ea20000100800 */
[----:B------:R-:W-:Y:S01]  /*59c0*/  ULDC UR4, c[0x0][0x9f0] ;  /* 0x00027c0000047ab9 */ /* 0x000fe20000000800 */
[----:B--2---:R-:W-:-:S04]  /*59d0*/  ISETP.NE.AND P0, PT, R4, RZ, PT ;  /* 0x000000ff0400720c */ /* 0x004fc80003f05270 */
[----:B------:R-:W-:-:S04]  /*59e0*/  SEL R8, R4, UR4, P0 ;  /* 0x0000000404087c07 */ /* 0x000fc80008000000 */
[-C--:B------:R-:W-:Y:S02]  /*59f0*/  IABS R6, R8.reuse ;  /* 0x0000000800067213 */ /* 0x080fe40000000000 */
[----:B------:R-:W-:Y:S02]  /*5a00*/  IADD3 R0, R8, -0x1, R9 ;  /* 0xffffffff08007810 */ /* 0x000fe40007ffe009 */
[----:B------:R-:W0:Y:S01]  /*5a10*/  I2F.RP R3, R6 ;  /* 0x0000000600037306 */ /* 0x000e220000209400 */
[----:B------:R-:W-:Y:S02]  /*5a20*/  IABS R12, R8 ;  /* 0x00000008000c7213 */ /* 0x000fe40000000000 */
[----:B------:R-:W-:-:S05]  /*5a30*/  IMAD.IADD R0, R0, 0x1, -R11 ;  /* 0x0000000100007824 */ /* 0x000fca00078e0a0b */
        /* <DEDUP_REMOVED lines=10> */
[----:B------:R-:W-:-:S04]  /*5ae0*/  IMAD.HI.U32 R5, R5, R7, R4 ;  /* 0x0000000705057227 */ /* 0x000fc800078e0004 */
        /* <DEDUP_REMOVED lines=11> */
[----:B------:R-:W-:-:S07]  /*5ba0*/  IMAD.MOV.U32 R104, RZ, RZ, R5 ;  /* 0x000000ffff687224 */ /* 0x000fce00078e0005 */
.L_x_1142:
[----:B------:R-:W-:Y:S05]  /*5bb0*/  BSYNC B0 ;  /* 0x0000000000007941 */ /* 0x000fea0003800000 */
.L_x_1141:
[----:B------:R-:W2:Y:S01]  /*5bc0*/  LDL R0, [R1+0x78] ;  /* 0x0000780001007983 */ /* 0x000ea20000100800 */
[----:B------:R-:W-:Y:S02]  /*5bd0*/  PLOP3.LUT P0, PT, PT, PT, PT, 0x80, 0x0 ;  /* 0x000000000000781c */ /* 0x000fe40003f0f070 */
[----:B------:R-:W-:Y:S01]  /*5be0*/  CS2R R28, SRZ ;  /* 0x00000000001c7805 */ /* 0x000fe2000001ff00 */
[----:B------:R-:W-:Y:S01]  /*5bf0*/  IMAD.MOV.U32 R20, RZ, RZ, RZ ;  /* 0x000000ffff147224 */ /* 0x000fe200078e00ff */
[----:B------:R-:W-:Y:S02]  /*5c00*/  CS2R R24, SRZ ;  /* 0x0000000000187805 */ /* 0x000fe4000001ff00 */
[----:B------:R-:W-:Y:S02]  /*5c10*/  CS2R R30, SRZ ;  /* 0x00000000001e7805 */ /* 0x000fe4000001ff00 */
[----:B------:R-:W-:Y:S02]  /*5c20*/  CS2R R26, SRZ ;  /* 0x00000000001a7805 */ /* 0x000fe4000001ff00 */
[----:B------:R-:W-:-:S02]  /*5c30*/  CS2R R36, SRZ ;  /* 0x0000000000247805 */ /* 0x000fc4000001ff00 */
[----:B------:R-:W-:Y:S02]  /*5c40*/  CS2R R32, SRZ ;  /* 0x0000000000207805 */ /* 0x000fe4000001ff00 */
[----:B------:R-:W-:Y:S02]  /*5c50*/  CS2R R38, SRZ ;  /* 0x0000000000267805 */ /* 0x000fe4000001ff00 */
[----:B------:R-:W-:Y:S01]  /*5c60*/  CS2R R34, SRZ ;  /* 0x0000000000227805 */ /* 0x000fe2000001ff00 */
[----:B------:R-:W-:Y:S01]  /*5c70*/  IMAD.MOV.U32 R44, RZ, RZ, RZ ;  /* 0x000000ffff2c7224 */ /* 0x000fe200078e00ff */
[----:B------:R-:W-:Y:S02]  /*5c80*/  CS2R R40, SRZ ;  /* 0x0000000000287805 */ /* 0x000fe4000001ff00 */
[----:B------:R-:W-:Y:S02]  /*5c90*/  CS2R R46, SRZ ;  /* 0x00000000002e7805 */ /* 0x000fe4000001ff00 */
[----:B------:R-:W-:Y:S01]  /*5ca0*/  CS2R R42, SRZ ;  /* 0x00000000002a7805 */ /* 0x000fe2000001ff00 */
[----:B------:R-:W-:Y:S01]  /*5cb0*/  IMAD.MOV.U32 R3, RZ, RZ, RZ ;  /* 0x000000ffff037224 */ /* 0x000fe200078e00ff */
[----:B------:R-:W-:-:S02]  /*5cc0*/  CS2R R52, SRZ ;  /* 0x0000000000347805 */ /* 0x000fc4000001ff00 */
[----:B------:R-:W-:Y:S02]  /*5cd0*/  CS2R R48, SRZ ;  /* 0x0000000000307805 */ /* 0x000fe4000001ff00 */
[----:B------:R-:W-:Y:S02]  /*5ce0*/  CS2R R54, SRZ ;  /* 0x0000000000367805 */ /* 0x000fe4000001ff00 */
[----:B------:R-:W-:Y:S01]  /*5cf0*/  CS2R R50, SRZ ;  /* 0x0000000000327805 */ /* 0x000fe2000001ff00 */
[----:B--2---:R-:W-:Y:S02]  /*5d00*/  IMAD R4, R0, R104, R11 ;  /* 0x0000006800047224 */ /* 0x004fe400078e020b */
[----:B------:R-:W-:-:S03]  /*5d10*/  IMAD.MOV.U32 R0, RZ, RZ, RZ ;  /* 0x000000ffff007224 */ /* 0x000fc600078e00ff */
        /* <DEDUP_REMOVED lines=36> */
.L_x_1145:
[----:B------:R-:W-:Y:S05]  /*5f60*/  BSYNC B6 ;  /* 0x0000000000067941 */ /* 0x000fea0003800000 */
.L_x_1144:
        /* <DEDUP_REMOVED lines=13> */
.L_x_1149:
[----:B-1----:R1:W2:Y:S02]  /*6040*/  SYNCS.PHASECHK.TRANS64.TRYWAIT P0, [R18+URZ+0x13200], R3 ;  /* 0x01320003120075a7 */ /* 0x0022a4000800017f */
[----:B--2---:R-:W-:Y:S05]  /*6050*/  @!P0 NANOSLEEP.SYNCS 0x989680 ;  /* 0x009896800000895d */ /* 0x004fea0003900000 */
[----:B------:R-:W2:Y:S02]  /*6060*/  @!P0 SYNCS.PHASECHK.TRANS64 P0, [R18+URZ+0x13200], R3 ;  /* 0x01320003120085a7 */ /* 0x000ea4000800007f */
[----:B--2---:R-:W-:Y:S05]  /*6070*/  @!P0 BRA `(.L_x_1149) ;  /* 0xfffffffc00f08947 */ /* 0x004fea000383ffff */
.L_x_1148:
[----:B------:R-:W-:Y:S05]  /*6080*/  BSYNC B0 ;  /* 0x0000000000007941 */ /* 0x000fea0003800000 */
.L_x_1147:
[----:B------:R-:W-:Y:S05]  /*6090*/  BRA `(.L_x_1150) ;  /* 0x0000002c00387947 */ /* 0x000fea0003800000 */
.L_x_1146:
[----:B------:R-:W-:Y:S01]  /*60a0*/  LOP3.LUT P0, RZ, R26, 0x1bf, RZ, 0xc0, !PT ;  /* 0x000001bf1aff7812 */ /* 0x000fe2000780c0ff */
[----:B------:R-:W-:Y:S01]  /*60b0*/  ULDC.64 UR4, c[0x0][0x3f8] ;  /* 0x0000fe0000047ab9 */ /* 0x000fe20000000a00 */
[----:B-----5:R-:W-:Y:S01]  /*60c0*/  SHF.R.S32.HI R0, RZ, 0x1f, R45 ;  /* 0x0000001fff007819 */ /* 0x020fe2000001142d */
[----:B------:R-:W-:Y:S01]  /*60d0*/  ULDC.64 UR6, c[0x0][0x408] ;  /* 0x0001020000067ab9 */ /* 0x000fe20000000a00 */
[----:B------:R-:W-:Y:S01]  /*60e0*/  IMAD.WIDE.U32 R26, R45, UR4, RZ ;  /* 0x000000042d1a7c25 */ /* 0x000fe2000f8e00ff */
[----:B------:R-:W-:Y:S03]  /*60f0*/  BSSY B6, `(.L_x_1151) ;  /* 0x0000019000067945 */ /* 0x000fe60003800000 */
[C---:B------:R-:W-:Y:S02]  /*6100*/  IMAD R4, R0.reuse, UR4, RZ ;  /* 0x0000000400047c24 */ /* 0x040fe4000f8e02ff */
[----:B------:R-:W-:-:S02]  /*6110*/  IMAD R0, R0, UR6, RZ ;  /* 0x0000000600007c24 */ /* 0x000fc4000f8e02ff */
[C---:B------:R-:W-:Y:S02]  /*6120*/  IMAD R29, R45.reuse, UR5, R4 ;  /* 0x000000052d1d7c24 */ /* 0x040fe4000f8e0204 */
[C---:B------:R-:W-:Y:S02]  /*6130*/  IMAD R33, R45.reuse, UR7, R0 ;  /* 0x000000072d217c24 */ /* 0x040fe4000f8e0200 */
[----:B------:R-:W-:-:S04]  /*6140*/  IMAD.WIDE.U32 R30, R45, UR6, RZ ;  /* 0x000000062d1e7c25 */ /* 0x000fc8000f8e00ff */
[----:B------:R-:W-:Y:S02]  /*6150*/  IMAD.IADD R29, R29, 0x1, R27 ;  /* 0x000000011d1d7824 */ /* 0x000fe400078e021b */
        /* <DEDUP_REMOVED lines=18> */
.L_x_1152:
[----:B------:R-:W-:Y:S05]  /*6280*/  BSYNC B6 ;  /* 0x0000000000067941 */ /* 0x000fea0003800000 */
.L_x_1151:
[----:B------:R-:W2:Y:S01]  /*6290*/  LDL R20, [R1+0x34] ;  /* 0x0000340001147983 */ /* 0x000ea20000100800 */
[----:B------:R-:W-:Y:S01]  /*62a0*/  ULDC.U8 UR4, c[0x0][0x410] ;  /* 0x0001040000047ab9 */ /* 0x000fe20000000000 */
[----:B------:R-:W0:Y:S01]  /*62b0*/  S2R R21, SR_TID.X ;  /* 0x0000000000157919 */ /* 0x000e220000002100 */
[----:B------:R-:W-:Y:S01]  /*62c0*/  ISETP.NE.AND P0, PT, RZ, UR4, PT ;  /* 0x00000004ff007c0c */ /* 0x000fe2000bf05270 */
[----:B------:R-:W-:Y:S01]  /*62d0*/  BSSY B0, `(.L_x_1153) ;  /* 0x00002a2000007945 */ /* 0x000fe20003800000 */
[C---:B0-----:R-:W-:Y:S02]  /*62e0*/  VIADD R34, R21.reuse, 0xffffff80 ;  /* 0xffffff8015227836 */ /* 0x041fe40000000000 */
[----:B------:R-:W-:-:S05]  /*62f0*/  VIADD R32, R21, 0xffffff80 ;  /* 0xffffff8015207836 */ /* 0x000fca0000000000 */
[----:B------:R-:W-:-:S04]  /*6300*/  LEA.HI R32, R32, R34, RZ, 0x1 ;  /* 0x0000002220207211 */ /* 0x000fc800078f08ff */
[----:B------:R-:W-:-:S05]  /*6310*/  SHF.R.S32.HI R32, RZ, 0x1, R32 ;  /* 0x00000001ff207819 */ /* 0x000fca0000011420 */
[----:B--2---:R-:W-:Y:S01]  /*6320*/  IMAD.IADD R10, R32, 0x1, R20 ;  /* 0x00000001200a7824 */ /* 0x004fe200078e0214 */
[----:B------:R-:W-:Y:S06]  /*6330*/  @!P0 BRA `(.L_x_1154) ;  /* 0x0000001400548947 */ /* 0x000fec0003800000 */
[----:B------:R-:W0:Y:S01]  /*6340*/  LDC R20, c[0x0][0x448] ;  /* 0x00011200ff147b82 */ /* 0x000e220000000800 */
[----:B------:R-:W-:Y:S01]  /*6350*/  IMAD.MOV.U32 R5, RZ, RZ, R10 ;  /* 0x000000ffff057224 */ /* 0x000fe200078e000a */
[----:B------:R-:W-:Y:S01]  /*6360*/  ULDC.64 UR4, c[0x0][0x3f8] ;  /* 0x0000fe0000047ab9 */ /* 0x000fe20000000a00 */
[----:B------:R-:W-:Y:S01]  /*6370*/  IMAD.MOV.U32 R6, RZ, RZ, R26 ;  /* 0x000000ffff067224 */ /* 0x000fe200078e001a */
[----:B------:R-:W-:Y:S01]  /*6380*/  ULDC.64 UR6, c[0x0][0x408] ;  /* 0x0001020000067ab9 */ /* 0x000fe20000000a00 */
[----:B------:R-:W-:Y:S01]  /*6390*/  IMAD.MOV.U32 R8, RZ, RZ, R30 ;  /* 0x000000ffff087224 */ /* 0x000fe200078e001e */
[----:B------:R-:W-:Y:S01]  /*63a0*/  ULDC.64 UR8, c[0x0][0x400] ;  /* 0x0001000000087ab9 */ /* 0x000fe20000000a00 */
[----:B------:R-:W-:Y:S01]  /*63b0*/  IMAD.MOV.U32 R9, RZ, RZ, R33 ;  /* 0x000000ffff097224 */ /* 0x000fe200078e0021 */
[----:B0-----:R-:W-:-:S13]  /*63c0*/  ISETP.NE.AND P0, PT, R20, 0x1, PT ;  /* 0x000000011400780c */ /* 0x001fda0003f05270 */
[----:B------:R-:W0:Y:S08]  /*63d0*/  @P0 LDC R3, c[0x0][0x44c] ;  /* 0x00011300ff030b82 */ /* 0x000e300000000800 */
[----:B------:R-:W1:Y:S01]  /*63e0*/  @P0 LDC R7, c[0x0][0x450] ;  /* 0x00011400ff070b82 */ /* 0x000e620000000800 */
[----:B0-----:R-:W-:-:S05]  /*63f0*/  @P0 IMAD.HI.U32 R0, R10, R3, RZ ;  /* 0x000000030a000227 */ /* 0x001fca00078e00ff */
[----:B-1----:R-:W-:Y:S01]  /*6400*/  @P0 SHF.R.U32.HI R5, RZ, R7, R0 ;  /* 0x00000007ff050219 */ /* 0x002fe20000011600 */
[----:B------:R-:W-:-:S03]  /*6410*/  IMAD.MOV.U32 R7, RZ, RZ, R29 ;  /* 0x000000ffff077224 */ /* 0x000fc600078e001d */
[----:B------:R-:W-:Y:S01]  /*6420*/  SHF.R.S32.HI R0, RZ, 0x1f, R5 ;  /* 0x0000001fff007819 */ /* 0x000fe20000011405 */
[----:B------:R-:W-:-:S04]  /*6430*/  IMAD.WIDE.U32 R6, R5, UR4, R6 ;  /* 0x0000000405067c25 */ /* 0x000fc8000f8e0006 */
[----:B------:R-:W-:Y:S02]  /*6440*/  IMAD R4, R0, UR4, RZ ;  /* 0x0000000400047c24 */ /* 0x000fe4000f8e02ff */
[----:B------:R-:W-:-:S04]  /*6450*/  IMAD.WIDE.U32 R8, R5, UR6, R8 ;  /* 0x0000000605087c25 */ /* 0x000fc8000f8e0008 */
[----:B------:R-:W-:Y:S02]  /*6460*/  IMAD R0, R0, UR6, RZ ;  /* 0x0000000600007c24 */ /* 0x000fe4000f8e02ff */
[C---:B------:R-:W-:Y:S01]  /*6470*/  IMAD R13, R5.reuse, UR5, R4 ;  /* 0x00000005050d7c24 */ /* 0x040fe2000f8e0204 */
[----:B------:R-:W-:Y:S01]  /*6480*/  ULDC.64 UR4, c[0x0][0x3e8] ;  /* 0x0000fa0000047ab9 */ /* 0x000fe20000000a00 */
[----:B------:R-:W-:Y:S01]  /*6490*/  IMAD R11, R5, UR7, R0 ;  /* 0x00000007050b7c24 */ /* 0x000fe2000f8e0200 */
[----:B------:R-:W-:Y:S01]  /*64a0*/  IADD3 R3, P0, R6, UR4, RZ ;  /* 0x0000000406037c10 */ /* 0x000fe2000ff1e0ff */
[----:B------:R-:W-:Y:S01]  /*64b0*/  UMOV UR4, 0xffffffff ;  /* 0xffffffff00047882 */ /* 0x000fe20000000000 */
[----:B------:R-:W-:Y:S02]  /*64c0*/  IADD3 R5, P1, R8, UR8, RZ ;  /* 0x0000000808057c10 */ /* 0x000fe4000ff3e0ff */
[----:B------:R-:W-:Y:S02]  /*64d0*/  IADD3.X R13, R7, UR5, R13, P0, !PT ;  /* 0x00000005070d7c10 */ /* 0x000fe400087fe40d */
[----:B------:R-:W-:Y:S01]  /*64e0*/  IADD3.X R4, R9, UR9, R11, P1, !PT ;  /* 0x0000000909047c10 */ /* 0x000fe20008ffe40b */
[----:B------:R-:W-:Y:S08]  /*64f0*/  BRA.DIV UR4, `(.L_x_1155) ;  /* 0x000001be04d07947 */ /* 0x000ff0000b800000 */
[----:B------:R0:W1:Y:S04]  /*6500*/  SHFL.IDX PT, R0, R13, RZ, 0x1e1f ;  /* 0x001e1fff0d007589 */ /* 0x00006800000e0000 */
[----:B------:R-:W2:Y:S04]  /*6510*/  SHFL.IDX PT, R3, R3, RZ, 0x1e1f ;  /* 0x001e1fff03037589 */ /* 0x000ea800000e0000 */
[----:B------:R-:W3:Y:S04]  /*6520*/  SHFL.IDX PT, R4, R4, RZ, 0x1e1f ;  /* 0x001e1fff04047589 */ /* 0x000ee800000e0000 */
[----:B------:R0:W4:Y:S02]  /*6530*/  SHFL.IDX PT, R14, R5, RZ, 0x1e1f ;  /* 0x001e1fff050e7589 */ /* 0x00012400000e0000 */
.L_x_1420:
[----:B0-----:R-:W5:Y:S04]  /*6540*/  LDL R5, [R1+0x4] ;  /* 0x0000040001057983 */ /* 0x001f680000100800 */
[----:B------:R-:W2:Y:S01]  /*6550*/  LDL R6, [R1+0x74] ;  /* 0x0000740001067983 */ /* 0x000ea20000100800 */
[----:B------:R-:W-:Y:S01]  /*6560*/  BSSY B1, `(.L_x_1156) ;  /* 0x0000023000017945 */ /* 0x000fe20003800000 */
[----:B------:R-:W-:Y:S02]  /*6570*/  CS2R R12, SRZ ;  /* 0x00000000000c7805 */ /* 0x000fe4000001ff00 */
[----:B------:R-:W-:Y:S01]  /*6580*/  CS2R R8, SRZ ;  /* 0x0000000000087805 */ /* 0x000fe2000001ff00 */
[----:B-----5:R-:W-:Y:S01]  /*6590*/  IMAD R29, R5, R20, RZ ;  /* 0x00000014051d7224 */ /* 0x020fe200078e02ff */
[----:B------:R-:W-:-:S02]  /*65a0*/  CS2R R20, SRZ ;  /* 0x0000000000147805 */ /* 0x000fc4000001ff00 */
[----:B--2---:R-:W-:Y:S02]  /*65b0*/  LEA.HI R5, R6, R6, RZ, 0x1 ;  /* 0x0000000606057211 */ /* 0x004fe400078f08ff */
[----:B------:R-:W-:Y:S02]  /*65c0*/  ISETP.GE.AND P0, PT, R10, R29, PT ;  /* 0x0000001d0a00720c */ /* 0x000fe40003f06270 */
[----:B------:R-:W-:Y:S02]  /*65d0*/  CS2R R10, SRZ ;  /* 0x00000000000a7805 */ /* 0x000fe4000001ff00 */
[----:B------:R-:W-:-:S05]  /*65e0*/  LOP3.LUT R5, R5, 0xfffffffe, RZ, 0xc0, !PT ;  /* 0xfffffffe05057812 */ /* 0x000fca00078ec0ff */
[----:B------:R-:W-:-:S05]  /*65f0*/  IMAD.IADD R5, R6, 0x1, -R5 ;  /* 0x0000000106057824 */ /* 0x000fca00078e0a05 */
[----:B------:R-:W-:Y:S01]  /*6600*/  SHF.L.U32 R5, R5, 0x1f, RZ ;  /* 0x0000001f05057819 */ /* 0x000fe200000006ff */
[----:B------:R-:W-:Y:S06]  /*6610*/  @P0 BRA `(.L_x_1157) ;  /* 0x00000000005c0947 */ /* 0x000fec0003800000 */
[----:B------:R-:W2:Y:S01]  /*6620*/  LDL.64 R30, [R1+0x28] ;  /* 0x00002800011e7983 */ /* 0x000ea20000100a00 */
[----:B------:R-:W-:-:S03]  /*6630*/  ULDC UR4, c[0x0][0x3f4] ;  /* 0x0000fd0000047ab9 */ /* 0x000fc60000000800 */
[----:B------:R-:W3:Y:S01]  /*6640*/  LDL R15, [R1+0x40] ;  /* 0x00004000010f7983 */ /* 0x000ee20000100800 */
[----:B------:R-:W-:Y:S02]  /*6650*/  CS2R R10, SRZ ;  /* 0x00000000000a7805 */ /* 0x000fe4000001ff00 */
[----:B------:R-:W-:Y:S02]  /*6660*/  CS2R R20, SRZ ;  /* 0x0000000000147805 */ /* 0x000fe4000001ff00 */
[----:B------:R-:W-:Y:S02]  /*6670*/  CS2R R12, SRZ ;  /* 0x00000000000c7805 */ /* 0x000fe4000001ff00 */
[----:B--2---:R-:W-:Y:S02]  /*6680*/  ISETP.GE.AND P4, PT, R30, UR4, PT ;  /* 0x000000041e007c0c */ /* 0x004fe4000bf86270 */
[----:B---3--:R-:W-:Y:S02]  /*6690*/  ISETP.GE.AND P5, PT, R15, UR4, PT ;  /* 0x000000040f007c0c */ /* 0x008fe4000bfa6270 */
[----:B------:R-:W-:-:S09]  /*66a0*/  SHF.R.S32.HI R9, RZ, 0x1f, R15 ;  /* 0x0000001fff097819 */ /* 0x000fd2000001140f */
[CC--:B------:R-:W-:Y:S02]  /*66b0*/  @!P4 IADD3 R6, P0, R30.reuse, R3.reuse, RZ ;  /* 0x000000031e06c210 */ /* 0x0c0fe40007f1e0ff */
[C---:B------:R-:W-:Y:S02]  /*66c0*/  @!P5 IADD3 R26, P2, R15.reuse, R3, RZ ;  /* 0x000000030f1ad210 */ /* 0x040fe40007f5e0ff */
[----:B------:R-:W-:Y:S02]  /*66d0*/  @!P4 SHF.R.S32.HI R3, RZ, 0x1f, R30 ;  /* 0x0000001fff03c819 */ /* 0x000fe4000001141e */
[-C--:B----4-:R-:W-:Y:S01]  /*66e0*/  @!P4 IADD3 R30, P1, R30, R14.reuse, RZ ;  /* 0x0000000e1e1ec210 */ /* 0x090fe20007f3e0ff */
[C---:B-1----:R-:W-:Y:S01]  /*66f0*/  @!P5 IMAD.X R27, R0.reuse, 0x1, R9, P2 ;  /* 0x00000001001bd824 */ /* 0x042fe200010e0609 */
[----:B------:R-:W-:Y:S01]  /*6700*/  @!P5 IADD3 R14, P3, R15, R14, RZ ;  /* 0x0000000e0f0ed210 */ /* 0x000fe20007f7e0ff */
[--C-:B------:R-:W-:Y:S02]  /*6710*/  @!P4 IMAD.X R7, R0, 0x1, R3.reuse, P0 ;  /* 0x000000010007c824 */ /* 0x100fe400000e0603 */
[C---:B------:R-:W-:Y:S01]  /*6720*/  @!P4 IMAD.X R31, R4.reuse, 0x1, R3, P1 ;  /* 0x00000001041fc824 */ /* 0x040fe200008e0603 */
[----:B------:R0:W5:Y:S01]  /*6730*/  @!P5 LD.E.64 R10, desc[UR40][R26.64] ;  /* 0x000000281a0ad980 */ /* 0x000162000c101b00 */
[----:B------:R-:W-:Y:S01]  /*6740*/  @!P5 IMAD.X R15, R4, 0x1, R9, P3 ;  /* 0x00000001040fd824 */ /* 0x000fe200018e0609 */
[----:B------:R-:W-:-:S02]  /*6750*/  CS2R R8, SRZ ;  /* 0x0000000000087805 */ /* 0x000fc4000001ff00 */
[----:B------:R0:W5:Y:S04]  /*6760*/  @!P4 LD.E.64 R20, desc[UR40][R6.64] ;  /* 0x000000280614c980 */ /* 0x000168000c101b00 */
[----:B------:R0:W5:Y:S04]  /*6770*/  @!P5 LD.E.64 R8, desc[UR40][R14.64] ;  /* 0x000000280e08d980 */ /* 0x000168000c101b00 */
[----:B------:R0:W5:Y:S02]  /*6780*/  @!P4 LD.E.64 R12, desc[UR40][R30.64] ;  /* 0x000000281e0cc980 */ /* 0x000164000c101b00 */
.L_x_1157:
[----:B------:R-:W-:Y:S05]  /*6790*/  BSYNC B1 ;  /* 0x0000000000017941 */ /* 0x000fea0003800000 */
.L_x_1156:
[----:B-1----:R-:W2:Y:S01]  /*67a0*/  LDL.LU R0, [R1+0x54] ;  /* 0x0000540001007983 */ /* 0x002ea20000300800 */
[----:B------:R-:W1:Y:S01]  /*67b0*/  SYNCS.PHASECHK.TRANS64.TRYWAIT P0, [R18+URZ+0x13200], R5 ;  /* 0x01320005120075a7 */ /* 0x000e62000800017f */
[----:B------:R-:W-:Y:S01]  /*67c0*/  BSSY B1, `(.L_x_1158) ;  /* 0x0000005000017945 */ /* 0x000fe20003800000 */
[----:B--2---:R-:W-:-:S05]  /*67d0*/  IMAD R0, R0, -0xc0, R29 ;  /* 0xffffff4000007824 */ /* 0x004fca00078e021d */
[----:B------:R-:W-:-:S04]  /*67e0*/  VIMNMX R0, R0, 0xc0, PT ;  /* 0x000000c000007848 */ /* 0x000fc80003fe0100 */
[----:B------:R-:W-:Y:S01]  /*67f0*/  ISETP.GE.AND P1, PT, R32, R0, PT ;  /* 0x000000002000720c */ /* 0x000fe20003f26270 */
[----:B-1----:R-:W-:-:S12]  /*6800*/  @!P0 BRA `(.L_x_1159) ;  /* 0x000001bc00788947 */ /* 0x002fd80003800000 */
.L_x_1421:
[----:B------:R-:W-:Y:S05]  /*6810*/  BSYNC B1 ;  /* 0x0000000000017941 */ /* 0x000fea0003800000 */
.L_x_1158:
[----:B------:R-:W-:Y:S05]  /*6820*/  @P1 BRA `(.L_x_1160) ;  /* 0x0000002400301947 */ /* 0x000fea0003800000 */
[----:B0-----:R-:W2:Y:S01]  /*6830*/  LDL.64 R6, [R1+0x28] ;  /* 0x0000280001067983 */ /* 0x001ea20000100a00 */
[----:B------:R-:W2:Y:S03]  /*6840*/  LDC R0, c[0x0][0x3f4] ;  /* 0x0000fd00ff007b82 */ /* 0x000ea60000000800 */
[----:B------:R-:W3:Y:S04]  /*6850*/  LDL R3, [R1+0x40] ;  /* 0x0000400001037983 */ /* 0x000ee80000100800 */
[----:B------:R0:W5:Y:S01]  /*6860*/  LDL R39, [R1+0x44] ;  /* 0x0000440001277983 */ /* 0x0001620000100800 */
[----:B------:R-:W-:Y:S01]  /*6870*/  BSSY B1, `(.L_x_1161) ;  /* 0x000007b000017945 */ /* 0x000fe20003800000 */
[----:B--2---:R-:W-:-:S02]  /*6880*/  ISETP.GE.AND P0, PT, R6, R0, PT ;  /* 0x000000000600720c */ /* 0x004fc40003f06270 */
[----:B---3--:R-:W-:-:S11]  /*6890*/  ISETP.GE.AND P1, PT, R3, R0, PT ;  /* 0x000000000300720c */ /* 0x008fd60003f26270 */
[----:B0-----:R-:W-:Y:S05]  /*68a0*/  @P0 BRA `(.L_x_1162) ;  /* 0x0000000400dc0947 */ /* 0x001fea0003800000 */
[----:B-----5:R-:W-:Y:S01]  /*68b0*/  IMAD.IADD R0, R18, 0x1, R39 ;  /* 0x0000000112007824 */ /* 0x020fe200078e0227 */
[----:B----4-:R-:W-:Y:S02]  /*68c0*/  SHF.R.U32.HI R14, RZ, 0x8, R20 ;  /* 0x00000008ff0e7819 */ /* 0x010fe40000011614 */
[----:B------:R-:W-:Y:S02]  /*68d0*/  LOP3.LUT R3, R20, 0xff, RZ, 0xc0, !PT ;  /* 0x000000ff14037812 */ /* 0x000fe400078ec0ff */
[----:B-1----:R-:W0:Y:S01]  /*68e0*/  LDS.128 R4, [R0+0xb000] ;  /* 0x00b0000000047984 */ /* 0x002e220000000c00 */
[----:B------:R-:W-:Y:S02]  /*68f0*/  LOP3.LUT R14, R14, 0xff, RZ, 0xc0, !PT ;  /* 0x000000ff0e0e7812 */ /* 0x000fe400078ec0ff */
[----:B------:R-:W-:Y:S02]  /*6900*/  SHF.R.U32.HI R26, RZ, 0x8, R21 ;  /* 0x00000008ff1a7819 */ /* 0x000fe40000011615 */
[----:B------:R-:W-:-:S02]  /*6910*/  SHF.R.U32.HI R30, RZ, 0x8, R13 ;  /* 0x00000008ff1e7819 */ /* 0x000fc4000001160d */
        /* <DEDUP_REMOVED lines=112> */
.L_x_1162:
[----:B------:R-:W-:Y:S05]  /*7020*/  BSYNC B1 ;  /* 0x0000000000017941 */ /* 0x000fea0003800000 */
.L_x_1161:
[----:B------:R-:W-:Y:S05]  /*7030*/  @P1 BRA `(.L_x_1160) ;  /* 0x0000001c002c1947 */ /* 0x000fea0003800000 */
[----:B------:R-:W-:Y:S02]  /*7040*/  LEA.HI R24, R25, R24, RZ, 0x2 ;  /* 0x0000001819187211 */ /* 0x000fe400078f10ff */
[----:B-----5:R-:W-:Y:S02]  /*7050*/  SHF.R.U32.HI R13, RZ, 0x8, R11 ;  /* 0x00000008ff0d7819 */ /* 0x020fe4000001160b */
[--C-:B0-----:R-:W-:Y:S02]  /*7060*/  SHF.R.S32.HI R0, RZ, 0x2, R24.reuse ;  /* 0x00000002ff007819 */ /* 0x101fe40000011418 */
[----:B------:R-:W-:Y:S02]  /*7070*/  SHF.R.S32.HI R3, RZ, 0x1f, R24 ;  /* 0x0000001fff037819 */ /* 0x000fe40000011418 */
[----:B------:R-:W-:Y:S02]  /*7080*/  SHF.R.U32.HI R24, RZ, 0x8, R9 ;  /* 0x00000008ff187819 */ /* 0x000fe40000011609 */
[----:B------:R-:W-:-:S02]  /*7090*/  LEA.HI R3, R3, R0, RZ, 0x2 ;  /* 0x0000000003037211 */ /* 0x000fc400078f10ff */
[----:B------:R-:W-:Y:S02]  /*70a0*/  SHF.R.U32.HI R15, RZ, 0x8, R8 ;  /* 0x00000008ff0f7819 */ /* 0x000fe40000011608 */
[----:B------:R-:W-:Y:S02]  /*70b0*/  LOP3.LUT R3, R3, 0xfffffffc, RZ, 0xc0, !PT ;  /* 0xfffffffc03037812 */ /* 0x000fe400078ec0ff */
[----:B----4-:R-:W-:Y:S02]  /*70c0*/  LOP3.LUT R14, R11, 0xff, RZ, 0xc0, !PT ;  /* 0x000000ff0b0e7812 */ /* 0x010fe400078ec0ff */
[----:B------:R-:W-:Y:S01]  /*70d0*/  LOP3.LUT R25, R9, 0xff, RZ, 0xc0, !PT ;  /* 0x000000ff09197812 */ /* 0x000fe200078ec0ff */
[----:B------:R-:W-:Y:S01]  /*70e0*/  IMAD.IADD R3, R0, 0x1, -R3 ;  /* 0x0000000100037824 */ /* 0x000fe200078e0a03 */
[----:B------:R-:W-:Y:S02]  /*70f0*/  LOP3.LUT R13, R13, 0xff, RZ, 0xc0, !PT ;  /* 0x000000ff0d0d7812 */ /* 0x000fe400078ec0ff */
[----:B------:R-:W-:-:S02]  /*7100*/  LOP3.LUT R24, R24, 0xff, RZ, 0xc0, !PT ;  /* 0x000000ff18187812 */ /* 0x000fc400078ec0ff */
[----:B------:R-:W-:Y:S01]  /*7110*/  LOP3.LUT P0, RZ, R3, 0x2, RZ, 0xc0, !PT ;  /* 0x0000000203ff7812 */ /* 0x000fe2000780c0ff */
[----:B------:R-:W-:Y:S01]  /*7120*/  IMAD.IADD R3, R18, 0x1, R39 ;  /* 0x0000000112037824 */ /* 0x000fe200078e0227 */
[----:B------:R-:W-:Y:S02]  /*7130*/  LOP3.LUT R20, R8, 0xff, RZ, 0xc0, !PT ;  /* 0x000000ff08147812 */ /* 0x000fe400078ec0ff */
[----:B------:R-:W-:Y:S01]  /*7140*/  LOP3.LUT R15, R15, 0xff, RZ, 0xc0, !PT ;  /* 0x000000ff0f0f7812 */ /* 0x000fe200078ec0ff */
[----:B------:R-:W-:Y:S01]  /*7150*/  VIADD R0, R3, 0x20 ;  /* 0x0000002003007836 */ /* 0x000fe20000000000 */
[----:B------:R-:W-:Y:S02]  /*7160*/  PRMT R14, R13, 0x7604, R14 ;  /* 0x000076040d0e7816 */ /* 0x000fe4000000000e */
[----:B------:R-:W-:Y:S02]  /*7170*/  PRMT R25, R24, 0x7604, R25 ;  /* 0x0000760418197816 */ /* 0x000fe40000000019 */
[----:B------:R-:W-:-:S02]  /*7180*/  SHF.R.U32.HI R13, RZ, 0x10, R11 ;  /* 0x00000010ff0d7819 */ /* 0x000fc4000001160b */
[----:B------:R-:W-:Y:S01]  /*7190*/  SHF.R.U32.HI R24, RZ, 0x10, R9 ;  /* 0x00000010ff187819 */ /* 0x000fe20000011609 */
[----:B------:R-:W-:Y:S01]  /*71a0*/  @P0 VIADD R0, R3, 0xffffffe0 ;  /* 0xffffffe003000836 */ /* 0x000fe20000000000 */
[----:B------:R-:W-:Y:S02]  /*71b0*/  SHF.R.U32.HI R3, RZ, 0x8, R10 ;  /* 0x00000008ff037819 */ /* 0x000fe4000001160a */
[----:B------:R-:W-:Y:S02]  /*71c0*/  LOP3.LUT R12, R10, 0xff, RZ, 0xc0, !PT ;  /* 0x000000ff0a0c7812 */ /* 0x000fe400078ec0ff */
[----:B-1----:R-:W0:Y:S01]  /*71d0*/  LDS.128 R4, [R0+0xb000] ;  /* 0x00b0000000047984 */ /* 0x002e220000000c00 */
[----:B------:R-:W-:Y:S02]  /*71e0*/  LOP3.LUT R3, R3, 0xff, RZ, 0xc0, !PT ;  /* 0x000000ff03037812 */ /* 0x000fe400078ec0ff */
[----:B------:R-:W-:Y:S02]  /*71f0*/  PRMT R21, R15, 0x7604, R20 ;  /* 0x000076040f157816 */ /* 0x000fe40000000014 */
[----:B------:R-:W-:-:S02]  /*7200*/  SHF.R.U32.HI R15, RZ, 0x10, R8 ;  /* 0x00000010ff0f7819 */ /* 0x000fc40000011608 */
[----:B------:R-:W-:Y:S02]  /*7210*/  LOP3.LUT R13, R13, 0xff, RZ, 0xc0, !PT ;  /* 0x000000ff0d0d7812 */ /* 0x000fe400078ec0ff */
[----:B------:R-:W-:Y:S02]  /*7220*/  LOP3.LUT R24, R24, 0xff, RZ, 0xc0, !PT ;  /* 0x000000ff18187812 */ /* 0x000fe400078ec0ff */
[----:B------:R-:W-:Y:S02]  /*7230*/  PRMT R12, R3, 0x7604, R12 ;  /* 0x00007604030c7816 */ /* 0x000fe4000000000c */
[----:B------:R-:W-:Y:S02]  /*7240*/  SHF.R.U32.HI R3, RZ, 0x10, R10 ;  /* 0x00000010ff037819 */ /* 0x000fe4000001160a */
[----:B------:R-:W-:Y:S02]  /*7250*/  LOP3.LUT R20, R15, 0xff, RZ, 0xc0, !PT ;  /* 0x000000ff0f147812 */ /* 0x000fe400078ec0ff */
[----:B------:R-:W-:-:S02]  /*7260*/  PRMT R15, R13, 0x7054, R14 ;  /* 0x000070540d0f7816 */ /* 0x000fc4000000000e */
[----:B------:R-:W-:Y:S02]  /*7270*/  PRMT R25, R24, 0x7054, R25 ;  /* 0x0000705418197816 */ /* 0x000fe40000000019 */
[----:B------:R-:W-:Y:S02]  /*7280*/  LOP3.LUT R3, R3, 0xff, RZ, 0xc0, !PT ;  /* 0x000000ff03037812 */ /* 0x000fe400078ec0ff */
[----:B------:R-:W-:Y:S02]  /*7290*/  LOP3.LUT R15, R15, 0xff000000, R11, 0xf8, !PT ;  /* 0xff0000000f0f7812 */ /* 0x000fe400078ef80b */
[----:B------:R-:W-:Y:S02]  /*72a0*/  LOP3.LUT R25, R25, 0xff000000, R9, 0xf8, !PT ;  /* 0xff00000019197812 */ /* 0x000fe400078ef809 */
[----:B------:R-:W-:Y:S02]  /*72b0*/  PRMT R13, R3, 0x7054, R12 ;  /* 0x00007054030d7816 */ /* 0x000fe4000000000c */
[----:B------:R-:W-:-:S02]  /*72c0*/  PRMT R21, R20, 0x7054, R21 ;  /* 0x0000705414157816 */ /* 0x000fc40000000015 */
[----:B------:R-:W-:Y:S02]  /*72d0*/  F2FP.F16.E4M3.UNPACK_B R12, R15 ;  /* 0x0000000fff0c723e */ /* 0x000fe400020006ff */
[-C--:B------:R-:W-:Y:S02]  /*72e0*/  F2FP.F16.E4M3.UNPACK_B R20, R25.reuse ;  /* 0x00000019ff14723e */ /* 0x080fe400020006ff */
[----:B------:R-:W-:Y:S01]  /*72f0*/  LOP3.LUT R21, R21, 0xff000000, R8, 0xf8, !PT ;  /* 0xff00000015157812 */ /* 0x000fe200078ef808 */
[----:B------:R-:W-:Y:S01]  /*7300*/  HADD2.F32 R14, -RZ, R12.H1_H1 ;  /* 0x3000000cff0e7230 */ /* 0x000fe20000004100 */
[----:B------:R-:W-:Y:S01]  /*7310*/  LOP3.LUT R13, R13, 0xff000000, R10, 0xf8, !PT ;  /* 0xff0000000d0d7812 */ /* 0x000fe200078ef80a */
[--C-:B------:R-:W-:Y:S01]  /*7320*/  HADD2.F32 R24, -RZ, R20.reuse.H1_H1 ;  /* 0x30000014ff187230 */ /* 0x100fe20000004100 */
[----:B------:R-:W-:Y:S01]  /*7330*/  F2FP.F16.E4M3.UNPACK_B R25, R25.H1 ;  /* 0x00000019ff19723e */ /* 0x000fe200030006ff */
[----:B------:R-:W-:Y:S01]  /*7340*/  HADD2.F32 R20, -RZ, R20.H0_H0 ;  /* 0x20000014ff147230 */ /* 0x000fe20000004100 */
[-C--:B0-----:R-:W-:Y:S01]  /*7350*/  F2FP.F16.E4M3.UNPACK_B R3, R6.reuse.H1 ;  /* 0x00000006ff03723e */ /* 0x081fe200030006ff */
[----:B------:R-:W-:Y:S01]  /*7360*/  HADD2.F32 R12, -RZ, R12.H0_H0 ;  /* 0x2000000cff0c7230 */ /* 0x000fe20000004100 */
[----:B------:R-:W-:-:S02]  /*7370*/  F2FP.F16.E4M3.UNPACK_B R6, R6 ;  /* 0x00000006ff06723e */ /* 0x000fc400020006ff */
[-C--:B------:R-:W-:Y:S01]  /*7380*/  F2FP.F16.E4M3.UNPACK_B R10, R7.reuse ;  /* 0x00000007ff0a723e */ /* 0x080fe200020006ff */
[--C-:B------:R-:W-:Y:S01]  /*7390*/  HADD2.F32 R8, -RZ, R3.reuse.H1_H1 ;  /* 0x30000003ff087230 */ /* 0x100fe20000004100 */
[----:B------:R-:W-:Y:S01]  /*73a0*/  F2FP.F16.E4M3.UNPACK_B R11, R7.H1 ;  /* 0x00000007ff0b723e */ /* 0x000fe200030006ff */
[----:B------:R-:W-:Y:S01]  /*73b0*/  HADD2.F32 R9, -RZ, R3.H0_H0 ;  /* 0x20000003ff097230 */ /* 0x000fe20000004100 */
[-C--:B------:R-:W-:Y:S02]  /*73c0*/  F2FP.F16.E4M3.UNPACK_B R7, R5.reuse ;  /* 0x00000005ff07723e */ /* 0x080fe400020006ff */
[C---:B------:R-:W-:Y:S01]  /*73d0*/  FMUL.FTZ R26, R8.reuse, R24 ;  /* 0x00000018081a7220 */ /* 0x040fe20000410000 */
[-C--:B------:R-:W-:Y:S01]  /*73e0*/  FMUL.FTZ R27, R8, R14.reuse ;  /* 0x0000000e081b7220 */ /* 0x080fe20000410000 */
[----:B------:R-:W-:Y:S01]  /*73f0*/  F2FP.F16.E4M3.UNPACK_B R8, R5.H1 ;  /* 0x00000005ff08723e */ /* 0x000fe200030006ff */
[--C-:B------:R-:W-:Y:S02]  /*7400*/  HADD2.F32 R5, -RZ, R6.reuse.H1_H1 ;  /* 0x30000006ff057230 */ /* 0x100fe40000004100 */
[C---:B------:R-:W-:Y:S01]  /*7410*/  FFMA.FTZ R29, R9.reuse, R14, -R26 ;  /* 0x0000000e091d7223 */ /* 0x040fe2000001081a */
[----:B------:R-:W-:Y:S01]  /*7420*/  FFMA.FTZ R30, R9, R24, R27 ;  /* 0x00000018091e7223 */ /* 0x000fe2000001001b */
[----:B------:R-:W-:Y:S01]  /*7430*/  HADD2.F32 R6, -RZ, R6.H0_H0 ;  /* 0x20000006ff067230 */ /* 0x000fe20000004100 */
[----:B------:R-:W-:Y:S01]  /*7440*/  F2FP.F16.E4M3.UNPACK_B R15, R15.H1 ;  /* 0x0000000fff0f723e */ /* 0x000fe200030006ff */
[C---:B------:R-:W-:Y:S01]  /*7450*/  FMUL.FTZ R9, R5.reuse, R20 ;  /* 0x0000001405097220 */ /* 0x040fe20000410000 */
[----:B------:R-:W-:Y:S01]  /*7460*/  FMUL.FTZ R27, R5, R12 ;  /* 0x0000000c051b7220 */ /* 0x000fe20000410000 */
[----:B------:R-:W-:Y:S01]  /*7470*/  HADD2.F32 R14, -RZ, R25.H0_H0 ;  /* 0x20000019ff0e7230 */ /* 0x000fe20000004100 */
[----:B------:R-:W-:Y:S01]  /*7480*/  F2FP.F16.E4M3.UNPACK_B R3, R4 ;  /* 0x00000004ff03723e */ /* 0x000fe200020006ff */
[----:B------:R-:W-:-:S02]  /*7490*/  HADD2.F32 R5, -RZ, R10.H1_H1 ;  /* 0x3000000aff057230 */ /* 0x000fc40000004100 */
[C---:B------:R-:W-:Y:S01]  /*74a0*/  FFMA.FTZ R26, R6.reuse, R12, -R9 ;  /* 0x0000000c061a7223 */ /* 0x040fe20000010809 */
[----:B------:R-:W-:Y:S02]  /*74b0*/  HADD2.F32 R9, -RZ, R15.H0_H0 ;  /* 0x2000000fff097230 */ /* 0x000fe40000004100 */
[----:B------:R-:W-:Y:S01]  /*74c0*/  FFMA.FTZ R27, R6, R20, R27 ;  /* 0x00000014061b7223 */ /* 0x000fe2000001001b */
[----:B------:R-:W-:Y:S02]  /*74d0*/  HADD2.F32 R10, -RZ, R10.H0_H0 ;  /* 0x2000000aff0a7230 */ /* 0x000fe40000004100 */
[C---:B------:R-:W-:Y:S01]  /*74e0*/  FMUL.FTZ R31, R5.reuse, R14 ;  /* 0x0000000e051f7220 */ /* 0x040fe20000410000 */
[----:B------:R-:W-:Y:S02]  /*74f0*/  HADD2.F32 R6, -RZ, R11.H1_H1 ;  /* 0x3000000bff067230 */ /* 0x000fe40000004100 */
[----:B------:R-:W-:Y:S01]  /*7500*/  FMUL.FTZ R5, R5, R9 ;  /* 0x0000000905057220 */ /* 0x000fe20000410000 */
[----:B------:R-:W-:-:S02]  /*7510*/  HADD2.F32 R15, -RZ, R15.H1_H1 ;  /* 0x3000000fff0f7230 */ /* 0x000fc40000004100 */
[C---:B------:R-:W-:Y:S01]  /*7520*/  FFMA.FTZ R31, R10.reuse, R9, -R31 ;  /* 0x000000090a1f7223 */ /* 0x040fe2000001081f */
[----:B------:R-:W-:Y:S02]  /*7530*/  HADD2.F32 R25, -RZ, R25.H1_H1 ;  /* 0x30000019ff197230 */ /* 0x000fe40000004100 */
[----:B------:R-:W-:Y:S01]  /*7540*/  FFMA.FTZ R32, R10, R14, R5 ;  /* 0x0000000e0a207223 */ /* 0x000fe20000010005 */
[----:B------:R-:W-:Y:S01]  /*7550*/  HADD2.F32 R11, -RZ, R11.H0_H0 ;  /* 0x2000000bff0b7230 */ /* 0x000fe20000004100 */
[----:B------:R-:W-:Y:S01]  /*7560*/  F2FP.F16.E4M3.UNPACK_B R5, R13 ;  /* 0x0000000dff05723e */ /* 0x000fe200020006ff */
[C---:B------:R-:W-:Y:S01]  /*7570*/  FMUL.FTZ R10, R6.reuse, R15 ;  /* 0x0000000f060a7220 */ /* 0x040fe20000410000 */
[----:B------:R-:W-:Y:S01]  /*7580*/  F2FP.F16.E4M3.UNPACK_B R4, R4.H1 ;  /* 0x00000004ff04723e */ /* 0x000fe200030006ff */
[----:B------:R-:W-:Y:S01]  /*7590*/  FMUL.FTZ R20, R6, R25 ;  /* 0x0000001906147220 */ /* 0x000fe20000410000 */
[----:B------:R-:W-:Y:S01]  /*75a0*/  F2FP.F16.E4M3.UNPACK_B R12, R21 ;  /* 0x00000015ff0c723e */ /* 0x000fe200020006ff */
[----:B------:R-:W-:Y:S01]  /*75b0*/  FFMA.FTZ R34, R11, R25, R10 ;  /* 0x000000190b227223 */ /* 0x000fe2000001000a */
[----:B------:R-:W-:-:S02]  /*75c0*/  HADD2.F32 R10, -RZ, R5.H1_H1 ;  /* 0x30000005ff0a7230 */ /* 0x000fc40000004100 */
[----:B------:R-:W-:Y:S01]  /*75d0*/  FFMA.FTZ R33, R11, R15, -R20 ;  /* 0x0000000f0b217223 */ /* 0x000fe20000010814 */
[----:B------:R-:W-:Y:S01]  /*75e0*/  HADD2.F32 R9, -RZ, R5.H0_H0 ;  /* 0x20000005ff097230 */ /* 0x000fe20000004100 */
[----:B------:R-:W-:Y:S01]  /*75f0*/  F2FP.F16.E4M3.UNPACK_B R13, R13.H1 ;  /* 0x0000000dff0d723e */ /* 0x000fe200030006ff */
[----:B------:R-:W-:Y:S01]  /*7600*/  HADD2.F32 R14, -RZ, R12.H1_H1 ;  /* 0x3000000cff0e7230 */ /* 0x000fe20000004100 */
[----:B------:R-:W-:Y:S01]  /*7610*/  F2FP.F16.E4M3.UNPACK_B R21, R21.H1 ;  /* 0x00000015ff15723e */ /* 0x000fe200030006ff */
[--C-:B------:R-:W-:Y:S02]  /*7620*/  HADD2.F32 R6, -RZ, R4.reuse.H1_H1 ;  /* 0x30000004ff067230 */ /* 0x100fe40000004100 */
[----:B------:R-:W-:Y:S02]  /*7630*/  HADD2.F32 R5, -RZ, R4.H0_H0 ;  /* 0x20000004ff057230 */ /* 0x000fe40000004100 */
[----:B------:R-:W-:Y:S02]  /*7640*/  HADD2.F32 R12, -RZ, R12.H0_H0 ;  /* 0x2000000cff0c7230 */ /* 0x000fe40000004100 */
[----:B------:R-:W-:Y:S01]  /*7650*/  FMUL.FTZ R20, R6, R14 ;  /* 0x0000000e06147220 */ /* 0x000fe20000410000 */
[----:B------:R-:W-:-:S02]  /*7660*/  HADD2.F32 R4, -RZ, R3.H1_H1 ;  /* 0x30000003ff047230 */ /* 0x000fc40000004100 */
[-C--:B------:R-:W-:Y:S01]  /*7670*/  FMUL.FTZ R24, R6, R10.reuse ;  /* 0x0000000a06187220 */ /* 0x080fe20000410000 */
[----:B------:R-:W-:Y:S02]  /*7680*/  HADD2.F32 R3, -RZ, R3.H0_H0 ;  /* 0x20000003ff037230 */ /* 0x000fe40000004100 */
[C---:B------:R-:W-:Y:S01]  /*7690*/  FFMA.FTZ R20, R5.reuse, R10, -R20 ;  /* 0x0000000a05147223 */ /* 0x040fe20000010814 */
[----:B------:R-:W-:Y:S02]  /*76a0*/  HADD2.F32 R10, -RZ, R21.H0_H0 ;  /* 0x20000015ff0a7230 */ /* 0x000fe40000004100 */
[C---:B------:R-:W-:Y:S01]  /*76b0*/  FMUL.FTZ R6, R4.reuse, R12 ;  /* 0x0000000c04067220 */ /* 0x040fe20000410000 */
[-C--:B------:R-:W-:Y:S01]  /*76c0*/  FMUL.FTZ R15, R4, R9.reuse ;  /* 0x00000009040f7220 */ /* 0x080fe20000410000 */
[----:B------:R-:W-:Y:S01]  /*76d0*/  FFMA.FTZ R25, R5, R14, R24 ;  /* 0x0000000e05197223 */ /* 0x000fe20000010018 */
[----:B------:R-:W-:Y:S02]  /*76e0*/  HADD2.F32 R5, -RZ, R13.H1_H1 ;  /* 0x3000000dff057230 */ /* 0x000fe40000004100 */
[----:B------:R-:W-:Y:S01]  /*76f0*/  FFMA.FTZ R11, R3, R9, -R6 ;  /* 0x00000009030b7223 */ /* 0x000fe20000010806 */
[----:B------:R-:W-:-:S02]  /*7700*/  HADD2.F32 R9, -RZ, R21.H1_H1 ;  /* 0x30000015ff097230 */ /* 0x000fc40000004100 */
[----:B------:R-:W-:Y:S01]  /*7710*/  FFMA.FTZ R12, R3, R12, R15 ;  /* 0x0000000c030c7223 */ /* 0x000fe2000001000f */
[--C-:B------:R-:W-:Y:S02]  /*7720*/  HADD2.F32 R4, -RZ, R8.reuse.H1_H1 ;  /* 0x30000008ff047230 */ /* 0x100fe40000004100 */
[----:B------:R-:W-:Y:S02]  /*7730*/  HADD2.F32 R3, -RZ, R7.H1_H1 ;  /* 0x30000007ff037230 */ /* 0x000fe40000004100 */
[----:B------:R-:W-:Y:S02]  /*7740*/  HADD2.F32 R6, -RZ, R13.H0_H0 ;  /* 0x2000000dff067230 */ /* 0x000fe40000004100 */
[C---:B------:R-:W-:Y:S01]  /*7750*/  FMUL.FTZ R13, R4.reuse, R9 ;  /* 0x00000009040d7220 */ /* 0x040fe20000410000 */
[----:B------:R-:W-:Y:S02]  /*7760*/  HADD2.F32 R8, -RZ, R8.H0_H0 ;  /* 0x20000008ff087230 */ /* 0x000fe40000004100 */
[----:B------:R-:W-:Y:S01]  /*7770*/  FMUL.FTZ R14, R4, R5 ;  /* 0x00000005040e7220 */ /* 0x000fe20000410000 */
[----:B------:R-:W-:-:S02]  /*7780*/  HADD2.F32 R7, -RZ, R7.H0_H0 ;  /* 0x20000007ff077230 */ /* 0x000fc40000004100 */
[C---:B------:R-:W-:Y:S01]  /*7790*/  FMUL.FTZ R4, R3.reuse, R10 ;  /* 0x0000000a03047220 */ /* 0x040fe20000410000 */
[-C--:B------:R-:W-:Y:S01]  /*77a0*/  FMUL.FTZ R3, R3, R6.reuse ;  /* 0x0000000603037220 */ /* 0x080fe20000410000 */
        /* <DEDUP_REMOVED lines=8> */
[----:B------:R-:W-:Y:S02]  /*7830*/  F2FP.SATFINITE.E4M3.F32.PACK_AB_MERGE_C R6, R27, R26, R6 ;  /* 0x0000001a1b06723e */ /* 0x000fe40004807006 */
[----:B------:R-:W-:Y:S02]  /*7840*/  F2FP.SATFINITE.E4M3.F32.PACK_AB_MERGE_C R7, R32, R31, R7 ;  /* 0x0000001f2007723e */ /* 0x000fe40004807007 */
[----:B------:R-:W-:Y:S02]  /*7850*/  F2FP.SATFINITE.E4M3.F32.PACK_AB_MERGE_C R4, R12, R11, R4 ;  /* 0x0000000b0c04723e */ /* 0x000fe40004807004 */
[----:B------:R-:W-:-:S05]  /*7860*/  F2FP.SATFINITE.E4M3.F32.PACK_AB_MERGE_C R5, R10, R5, R13 ;  /* 0x000000050a05723e */ /* 0x000fca000480700d */
[----:B------:R2:W-:Y:S01]  /*7870*/  STS.128 [R0+0xb000], R4 ;  /* 0x00b0000400007388 */ /* 0x0005e20000000c00 */
[----:B------:R-:W-:Y:S05]  /*7880*/  BRA `(.L_x_1160) ;  /* 0x0000001400187947 */ /* 0x000fea0003800000 */
.L_x_1154:
[----:B------:R-:W0:Y:S01]  /*7890*/  LDC R8, c[0x0][0x448] ;  /* 0x00011200ff087b82 */ /* 0x000e220000000800 */
[----:B------:R-:W-:Y:S01]  /*78a0*/  IMAD.MOV.U32 R7, RZ, RZ, R10 ;  /* 0x000000ffff077224 */ /* 0x000fe200078e000a */
[----:B------:R-:W-:Y:S01]  /*78b0*/  ULDC.64 UR4, c[0x0][0x3f8] ;  /* 0x0000fe0000047ab9 */ /* 0x000fe20000000a00 */
[----:B------:R-:W-:Y:S01]  /*78c0*/  IMAD.MOV.U32 R4, RZ, RZ, R26 ;  /* 0x000000ffff047224 */ /* 0x000fe200078e001a */
[----:B------:R-:W-:Y:S01]  /*78d0*/  ULDC.64 UR6, c[0x0][0x408] ;  /* 0x0001020000067ab9 */ /* 0x000fe20000000a00 */
[----:B------:R-:W-:Y:S01]  /*78e0*/  IMAD.MOV.U32 R5, RZ, RZ, R29 ;  /* 0x000000ffff057224 */ /* 0x000fe200078e001d */
[----:B------:R-:W-:Y:S01]  /*78f0*/  ULDC.64 UR8, c[0x0][0x400] ;  /* 0x0001000000087ab9 */ /* 0x000fe20000000a00 */
[----:B------:R-:W-:Y:S02]  /*7900*/  IMAD.MOV.U32 R20, RZ, RZ, R30 ;  /* 0x000000ffff147224 */ /* 0x000fe400078e001e */
[----:B------:R-:W-:Y:S01]  /*7910*/  IMAD.MOV.U32 R21, RZ, RZ, R33 ;  /* 0x000000ffff157224 */ /* 0x000fe200078e0021 */
[----:B0-----:R-:W-:-:S13]  /*7920*/  ISETP.NE.AND P0, PT, R8, 0x1, PT ;  /* 0x000000010800780c */ /* 0x001fda0003f05270 */
[----:B------:R-:W0:Y:S08]  /*7930*/  @P0 LDC R3, c[0x0][0x44c] ;  /* 0x00011300ff030b82 */ /* 0x000e300000000800 */
[----:B------:R-:W1:Y:S01]  /*7940*/  @P0 LDC R0, c[0x0][0x450] ;  /* 0x00011400ff000b82 */ /* 0x000e620000000800 */
[----:B0-----:R-:W-:-:S05]  /*7950*/  @P0 IMAD.HI.U32 R3, R10, R3, RZ ;  /* 0x000000030a030227 */ /* 0x001fca00078e00ff */
[----:B-1----:R-:W-:-:S04]  /*7960*/  @P0 SHF.R.U32.HI R7, RZ, R0, R3 ;  /* 0x00000000ff070219 */ /* 0x002fc80000011603 */
        /* <DEDUP_REMOVED lines=18> */
.L_x_1427:
[----:B0-----:R-:W5:Y:S01]  /*7a90*/  LDL R4, [R1+0x4] ;  /* 0x0000040001047983 */ /* 0x001f620000100800 */
[----:B------:R-:W0:Y:S03]  /*7aa0*/  LDC R27, c[0x0][0x3f4] ;  /* 0x0000fd00ff1b7b82 */ /* 0x000e260000000800 */
[----:B------:R-:W2:Y:S01]  /*7ab0*/  LDL R5, [R1+0x74] ;  /* 0x0000740001057983 */ /* 0x000ea20000100800 */
[----:B------:R-:W-:Y:S01]  /*7ac0*/  BSSY B1, `(.L_x_1164) ;  /* 0x0000017000017945 */ /* 0x000fe20003800000 */
[----:B------:R-:W-:Y:S01]  /*7ad0*/  CS2R R6, SRZ ;  /* 0x0000000000067805 */ /* 0x000fe2000001ff00 */
[----:B-----5:R-:W-:Y:S01]  /*7ae0*/  IMAD R25, R4, R8, RZ ;  /* 0x0000000804197224 */ /* 0x020fe200078e02ff */
[----:B------:R-:W-:Y:S02]  /*7af0*/  CS2R R8, SRZ ;  /* 0x0000000000087805 */ /* 0x000fe4000001ff00 */
[----:B--2---:R-:W-:-:S02]  /*7b00*/  LEA.HI R4, R5, R5, RZ, 0x1 ;  /* 0x0000000505047211 */ /* 0x004fc400078f08ff */
[----:B------:R-:W-:Y:S02]  /*7b10*/  ISETP.GE.AND P0, PT, R10, R25, PT ;  /* 0x000000190a00720c */ /* 0x000fe40003f06270 */
[----:B------:R-:W-:Y:S02]  /*7b20*/  CS2R R10, SRZ ;  /* 0x00000000000a7805 */ /* 0x000fe4000001ff00 */
[----:B------:R-:W-:-:S05]  /*7b30*/  LOP3.LUT R4, R4, 0xfffffffe, RZ, 0xc0, !PT ;  /* 0xfffffffe04047812 */ /* 0x000fca00078ec0ff */
[----:B------:R-:W-:Y:S01]  /*7b40*/  IMAD.IADD R21, R5, 0x1, -R4 ;  /* 0x0000000105157824 */ /* 0x000fe200078e0a04 */
[----:B------:R-:W-:-:S04]  /*7b50*/  CS2R R4, SRZ ;  /* 0x0000000000047805 */ /* 0x000fc8000001ff00 */
[----:B------:R-:W-:Y:S01]  /*7b60*/  SHF.L.U32 R21, R21, 0x1f, RZ ;  /* 0x0000001f15157819 */ /* 0x000fe200000006ff */
[----:B0-----:R-:W-:Y:S06]  /*7b70*/  @P0 BRA `(.L_x_1165) ;  /* 0x00000000002c0947 */ /* 0x001fec0003800000 */
[----:B------:R-:W-:Y:S01]  /*7b80*/  ULDC UR4, c[0x0][0x3f4] ;  /* 0x0000fd0000047ab9 */ /* 0x000fe20000000800 */
[C---:B------:R-:W-:Y:S02]  /*7b90*/  IADD3 R12, P0, R22.reuse, R3, RZ ;  /* 0x00000003160c7210 */ /* 0x040fe40007f1e0ff */
[----:B------:R-:W-:Y:S02]  /*7ba0*/  CS2R R4, SRZ ;  /* 0x0000000000047805 */ /* 0x000fe4000001ff00 */
[C---:B------:R-:W-:Y:S02]  /*7bb0*/  ISETP.GE.AND P2, PT, R22.reuse, UR4, PT ;  /* 0x0000000416007c0c */ /* 0x040fe4000bf46270 */
[----:B------:R-:W-:Y:S02]  /*7bc0*/  SHF.R.S32.HI R3, RZ, 0x1f, R22 ;  /* 0x0000001fff037819 */ /* 0x000fe40000011416 */
[----:B----4-:R-:W-:-:S03]  /*7bd0*/  IADD3 R14, P1, R22, R14, RZ ;  /* 0x0000000e160e7210 */ /* 0x010fc60007f3e0ff */
[--C-:B-1----:R-:W-:Y:S02]  /*7be0*/  IMAD.X R13, R0, 0x1, R3.reuse, P0 ;  /* 0x00000001000d7824 */ /* 0x102fe400000e0603 */
[----:B---3--:R-:W-:-:S04]  /*7bf0*/  IMAD.X R15, R20, 0x1, R3, P1 ;  /* 0x00000001140f7824 */ /* 0x008fc800008e0603 */
[----:B------:R-:W-:Y:S05]  /*7c00*/  @P2 BRA `(.L_x_1165) ;  /* 0x0000000000082947 */ /* 0x000fea0003800000 */
[----:B------:R0:W5:Y:S04]  /*7c10*/  LD.E.128 R4, desc[UR40][R12.64] ;  /* 0x000000280c047980 */ /* 0x000168000c101d00 */
[----:B------:R0:W5:Y:S02]  /*7c20*/  LD.E.128 R8, desc[UR40][R14.64] ;  /* 0x000000280e087980 */ /* 0x000164000c101d00 */
.L_x_1165:
[----:B------:R-:W-:Y:S05]  /*7c30*/  BSYNC B1 ;  /* 0x0000000000017941 */ /* 0x000fea0003800000 */
.L_x_1164:
[----:B-1----:R-:W2:Y:S01]  /*7c40*/  LDL.LU R0, [R1+0x54] ;  /* 0x0000540001007983 */ /* 0x002ea20000300800 */
[----:B------:R-:W1:Y:S01]  /*7c50*/  SYNCS.PHASECHK.TRANS64.TRYWAIT P1, [R18+URZ+0x13200], R21 ;  /* 0x01320015120075a7 */ /* 0x000e62000802017f */
[----:B------:R-:W0:Y:S01]  /*7c60*/  S2R R3, SR_TID.X ;  /* 0x0000000000037919 */ /* 0x000e220000002100 */
[----:B------:R-:W-:Y:S01]  /*7c70*/  ISETP.GE.AND P0, PT, R22, R27, PT ;  /* 0x0000001b1600720c */ /* 0x000fe20003f06270 */
[----:B------:R-:W-:Y:S01]  /*7c80*/  BSSY B1, `(.L_x_1166) ;  /* 0x0000009000017945 */ /* 0x000fe20003800000 */
[C---:B0-----:R-:W-:Y:S02]  /*7c90*/  VIADD R12, R3.reuse, 0xffffff80 ;  /* 0xffffff80030c7836 */ /* 0x041fe40000000000 */
[----:B------:R-:W-:-:S05]  /*7ca0*/  VIADD R3, R3, 0xffffff80 ;  /* 0xffffff8003037836 */ /* 0x000fca0000000000 */
[----:B------:R-:W-:-:S04]  /*7cb0*/  LEA.HI R3, R3, R12, RZ, 0x1 ;  /* 0x0000000c03037211 */ /* 0x000fc800078f08ff */
[----:B------:R-:W-:Y:S01]  /*7cc0*/  SHF.R.S32.HI R3, RZ, 0x1, R3 ;  /* 0x00000001ff037819 */ /* 0x000fe20000011403 */
[----:B--2---:R-:W-:-:S05]  /*7cd0*/  IMAD R0, R0, -0xc0, R25 ;  /* 0xffffff4000007824 */ /* 0x004fca00078e0219 */
[----:B------:R-:W-:-:S04]  /*7ce0*/  VIMNMX R0, R0, 0xc0, PT ;  /* 0x000000c000007848 */ /* 0x000fc80003fe0100 */
[----:B------:R-:W-:Y:S01]  /*7cf0*/  ISETP.GE.OR P0, PT, R3, R0, P0 ;  /* 0x000000000300720c */ /* 0x000fe20000706670 */
[----:B-1----:R-:W-:-:S12]  /*7d00*/  @!P1 BRA `(.L_x_1167) ;  /* 0x000001a800b89947 */ /* 0x002fd80003800000 */
.L_x_1428:
[----:B------:R-:W-:Y:S05]  /*7d10*/  BSYNC B1 ;  /* 0x0000000000017941 */ /* 0x000fea0003800000 */
.L_x_1166:
[----:B------:R-:W-:Y:S05]  /*7d20*/  @P0 BRA `(.L_x_1160) ;  /* 0x0000000c00f00947 */ /* 0x000fea0003800000 */
[----:B------:R-:W0:Y:S04]  /*7d30*/  LDL R25, [R1+0x64] ;  /* 0x0000640001197983 */ /* 0x000e280000100800 */
[----:B------:R-:W2:Y:S04]  /*7d40*/  LDL R29, [R1+0x68] ;  /* 0x00006800011d7983 */ /* 0x000ea80000100800 */
[----:B------:R-:W2:Y:S01]  /*7d50*/  LDL R51, [R1+0x7c] ;  /* 0x00007c0001337983 */ /* 0x000ea20000100800 */
[----:B-----5:R-:W-:Y:S02]  /*7d60*/  SHF.R.U32.HI R0, RZ, 0x8, R4 ;  /* 0x00000008ff007819 */ /* 0x020fe40000011604 */
[----:B------:R-:W-:-:S02]  /*7d70*/  SHF.R.U32.HI R12, RZ, 0x8, R5 ;  /* 0x00000008ff0c7819 */ /* 0x000fc40000011605 */
[----:B------:R-:W-:Y:S02]  /*7d80*/  LOP3.LUT R3, R4, 0xff, RZ, 0xc0, !PT ;  /* 0x000000ff04037812 */ /* 0x000fe400078ec0ff */
[----:B------:R-:W-:Y:S02]  /*7d90*/  LOP3.LUT R0, R0, 0xff, RZ, 0xc0, !PT ;  /* 0x000000ff00007812 */ /* 0x000fe400078ec0ff */
[----:B------:R-:W-:Y:S02]  /*7da0*/  LOP3.LUT R13, R5, 0xff, RZ, 0xc0, !PT ;  /* 0x000000ff050d7812 */ /* 0x000fe400078ec0ff */
[----:B------:R-:W-:Y:S02]  /*7db0*/  LOP3.LUT R12, R12, 0xff, RZ, 0xc0, !PT ;  /* 0x000000ff0c0c7812 */ /* 0x000fe400078ec0ff */
[----:B---3--:R-:W-:Y:S01]  /*7dc0*/  PRMT R20, R0, 0x7604, R3 ;  /* 0x0000760400147816 */ /* 0x008fe20000000003 */
[----:B------:R-:W-:Y:S01]  /*7dd0*/  IMAD.IADD R0, R22, 0x1, R27 ;  /* 0x0000000116007824 */ /* 0x000fe200078e021b */
[----:B------:R-:W-:-:S02]  /*7de0*/  SHF.R.U32.HI R3, RZ, 0x8, R6 ;  /* 0x00000008ff037819 */ /* 0x000fc40000011606 */
[----:B------:R-:W-:Y:S02]  /*7df0*/  PRMT R30, R12, 0x7604, R13 ;  /* 0x000076040c1e7816 */ /* 0x000fe4000000000d */
[----:B------:R-:W-:Y:S02]  /*7e00*/  LOP3.LUT R12, R6, 0xff, RZ, 0xc0, !PT ;  /* 0x000000ff060c7812 */ /* 0x000fe400078ec0ff */
[----:B------:R-:W-:Y:S02]  /*7e10*/  LOP3.LUT R3, R3, 0xff, RZ, 0xc0, !PT ;  /* 0x000000ff03037812 */ /* 0x000fe400078ec0ff */
[----:B------:R-:W-:Y:S02]  /*7e20*/  SHF.R.U32.HI R15, RZ, 0x8, R8 ;  /* 0x00000008ff0f7819 */ /* 0x000fe40000011608 */
[----:B------:R-:W-:Y:S02]  /*7e30*/  PRMT R32, R3, 0x7604, R12 ;  /* 0x0000760403207816 */ /* 0x000fe4000000000c */
[----:B------:R-:W-:-:S02]  /*7e40*/  LOP3.LUT R24, R8, 0xff, RZ, 0xc0, !PT ;  /* 0x000000ff08187812 */ /* 0x000fc400078ec0ff */
[----:B------:R-:W-:Y:S02]  /*7e50*/  LOP3.LUT R15, R15, 0xff, RZ, 0xc0, !PT ;  /* 0x000000ff0f0f7812 */ /* 0x000fe400078ec0ff */
[----:B------:R-:W-:Y:S02]  /*7e60*/  SHF.R.U32.HI R13, RZ, 0x8, R7 ;  /* 0x00000008ff0d7819 */ /* 0x000fe40000011607 */
[----:B------:R-:W-:Y:S02]  /*7e70*/  PRMT R33, R15, 0x7604, R24 ;  /* 0x000076040f217816 */ /* 0x000fe40000000018 */
[----:B------:R-:W-:Y:S02]  /*7e80*/  SHF.R.U32.HI R24, RZ, 0x8, R10 ;  /* 0x00000008ff187819 */ /* 0x000fe4000001160a */
[----:B------:R-:W-:Y:S02]  /*7e90*/  SHF.R.U32.HI R26, RZ, 0x8, R11 ;  /* 0x00000008ff1a7819 */ /* 0x000fe4000001160b */
[----:B----4-:R-:W-:-:S02]  /*7ea0*/  LOP3.LUT R14, R7, 0xff, RZ, 0xc0, !PT ;  /* 0x000000ff070e7812 */ /* 0x010fc400078ec0ff */
[----:B------:R-:W-:Y:S02]  /*7eb0*/  LOP3.LUT R13, R13, 0xff, RZ, 0xc0, !PT ;  /* 0x000000ff0d0d7812 */ /* 0x000fe400078ec0ff */
[----:B------:R-:W-:Y:S02]  /*7ec0*/  LOP3.LUT R24, R24, 0xff, RZ, 0xc0, !PT ;  /* 0x000000ff18187812 */ /* 0x000fe400078ec0ff */
[----:B------:R-:W-:Y:S02]  /*7ed0*/  LOP3.LUT R27, R11, 0xff, RZ, 0xc0, !PT ;  /* 0x000000ff0b1b7812 */ /* 0x000fe400078ec0ff */
[----:B------:R-:W-:Y:S02]  /*7ee0*/  LOP3.LUT R26, R26, 0xff, RZ, 0xc0, !PT ;  /* 0x000000ff1a1a7812 */ /* 0x000fe400078ec0ff */
[----:B------:R-:W-:Y:S02]  /*7ef0*/  PRMT R34, R13, 0x7604, R14 ;  /* 0x000076040d227816 */ /* 0x000fe4000000000e */
[----:B------:R-:W-:-:S02]  /*7f00*/  PRMT R41, R26, 0x7604, R27 ;  /* 0x000076041a297816 */ /* 0x000fc4000000001b */
[----:B------:R-:W-:-:S04]  /*7f10*/  SHF.R.U32.HI R31, RZ, 0x10, R7 ;  /* 0x00000010ff1f7819 */ /* 0x000fc80000011607 */
[----:B------:R-:W-:-:S04]  /*7f20*/  LOP3.LUT R31, R31, 0xff, RZ, 0xc0, !PT ;  /* 0x000000ff1f1f7812 */ /* 0x000fc800078ec0ff */
[----:B------:R-:W-:Y:S02]  /*7f30*/  PRMT R31, R31, 0x7054, R34 ;  /* 0x000070541f1f7816 */ /* 0x000fe40000000022 */
[----:B------:R-:W-:-:S04]  /*7f40*/  SHF.R.U32.HI R34, RZ, 0x10, R11 ;  /* 0x00000010ff227819 */ /* 0x000fc8000001160b */
[----:B------:R-:W-:-:S04]  /*7f50*/  LOP3.LUT R34, R34, 0xff, RZ, 0xc0, !PT ;  /* 0x000000ff22227812 */ /* 0x000fc800078ec0ff */
[----:B------:R-:W-:-:S04]  /*7f60*/  PRMT R41, R34, 0x7054, R41 ;  /* 0x0000705422297816 */ /* 0x000fc80000000029 */
[----:B------:R-:W-:Y:S02]  /*7f70*/  LOP3.LUT R41, R41, 0xff000000, R11, 0xf8, !PT ;  /* 0xff00000029297812 */ /* 0x000fe400078ef80b */
[----:B0-----:R-:W-:Y:S02]  /*7f80*/  SHF.R.U32.HI R21, RZ, 0x3, R25 ;  /* 0x00000003ff157819 */ /* 0x001fe40000011619 */
[----:B------:R-:W-:Y:S02]  /*7f90*/  LOP3.LUT R0, R25, 0x30, R0, 0xf8, !PT ;  /* 0x0000003019007812 */ /* 0x000fe400078ef800 */
[----:B------:R-:W-:Y:S02]  /*7fa0*/  LOP3.LUT R25, R10, 0xff, RZ, 0xc0, !PT ;  /* 0x000000ff0a197812 */ /* 0x000fe400078ec0ff */
[----:B------:R-:W-:Y:S02]  /*7fb0*/  LOP3.LUT R3, R0, R21, RZ, 0x3c, !PT ;  /* 0x0000001500037212 */ /* 0x000fe400078e3cff */
[----:B------:R-:W-:Y:S01]  /*7fc0*/  SHF.R.U32.HI R0, RZ, 0x8, R9 ;  /* 0x00000008ff007819 */ /* 0x000fe20000011609 */
[----:B--2---:R-:W0:Y:S01]  /*7fd0*/  LDS.128 R12, [R51+0xb000] ;  /* 0x00b00000330c7984 */ /* 0x004e220000000c00 */
[----:B------:R-:W-:-:S02]  /*7fe0*/  LOP3.LUT R21, R9, 0xff, RZ, 0xc0, !PT ;  /* 0x000000ff09157812 */ /* 0x000fc400078ec0ff */
[----:B------:R-:W-:Y:S02]  /*7ff0*/  LOP3.LUT R0, R0, 0xff, RZ, 0xc0, !PT ;  /* 0x000000ff00007812 */ /* 0x000fe400078ec0ff */
[----:B------:R-:W-:Y:S02]  /*8000*/  PRMT R37, R24, 0x7604, R25 ;  /* 0x0000760418257816 */ /* 0x000fe40000000019 */
[----:B------:R-:W-:Y:S02]  /*8010*/  PRMT R35, R0, 0x7604, R21 ;  /* 0x0000760400237816 */ /* 0x000fe40000000015 */
[----:B------:R-:W-:Y:S02]  /*8020*/  IADD3 R0, R18, R29, R3 ;  /* 0x0000001d12007210 */ /* 0x000fe40007ffe003 */
[----:B------:R-:W-:Y:S02]  /*8030*/  SHF.R.U32.HI R21, RZ, 0x10, R5 ;  /* 0x00000010ff157819 */ /* 0x000fe40000011605 */
[----:B------:R-:W-:Y:S01]  /*8040*/  SHF.R.U32.HI R29, RZ, 0x10, R6 ;  /* 0x00000010ff1d7819 */ /* 0x000fe20000011606 */
[----:B------:R-:W1:Y:S01]  /*8050*/  LDS.128 R24, [R0+0xb000] ;  /* 0x00b0000000187984 */ /* 0x000e620000000c00 */
[----:B------:R-:W-:-:S02]  /*8060*/  LOP3.LUT R21, R21, 0xff, RZ, 0xc0, !PT ;  /* 0x000000ff15157812 */ /* 0x000fc400078ec0ff */
[----:B------:R-:W-:Y:S02]  /*8070*/  SHF.R.U32.HI R3, RZ, 0x10, R4 ;  /* 0x00000010ff037819 */ /* 0x000fe40000011604 */
[----:B------:R-:W-:Y:S02]  /*8080*/  LOP3.LUT R29, R29, 0xff, RZ, 0xc0, !PT ;  /* 0x000000ff1d1d7812 */ /* 0x000fe400078ec0ff */
[----:B------:R-:W-:Y:S02]  /*8090*/  PRMT R21, R21, 0x7054, R30 ;  /* 0x0000705415157816 */ /* 0x000fe4000000001e */
[----:B------:R-:W-:Y:S02]  /*80a0*/  SHF.R.U32.HI R30, RZ, 0x10, R9 ;  /* 0x00000010ff1e7819 */ /* 0x000fe40000011609 */
[----:B------:R-:W-:Y:S02]  /*80b0*/  LOP3.LUT R3, R3, 0xff, RZ, 0xc0, !PT ;  /* 0x000000ff03037812 */ /* 0x000fe400078ec0ff */
[----:B------:R-:W-:-:S02]  /*80c0*/  PRMT R29, R29, 0x7054, R32 ;  /* 0x000070541d1d7816 */ /* 0x000fc40000000020 */
[----:B------:R-:W-:Y:S02]  /*80d0*/  SHF.R.U32.HI R32, RZ, 0x10, R10 ;  /* 0x00000010ff207819 */ /* 0x000fe4000001160a */
[----:B------:R-:W-:Y:S02]  /*80e0*/  LOP3.LUT R30, R30, 0xff, RZ, 0xc0, !PT ;  /* 0x000000ff1e1e7812 */ /* 0x000fe400078ec0ff */
[----:B------:R-:W-:Y:S02]  /*80f0*/  PRMT R3, R3, 0x7054, R20 ;  /* 0x0000705403037816 */ /* 0x000fe40000000014 */
[----:B------:R-:W-:Y:S02]  /*8100*/  SHF.R.U32.HI R20, RZ, 0x10, R8 ;  /* 0x00000010ff147819 */ /* 0x000fe40000011608 */
[----:B------:R-:W-:Y:S02]  /*8110*/  LOP3.LUT R32, R32, 0xff, RZ, 0xc0, !PT ;  /* 0x000000ff20207812 */ /* 0x000fe400078ec0ff */
[----:B------:R-:W-:-:S02]  /*8120*/  PRMT R35, R30, 0x7054, R35 ;  /* 0x000070541e237816 */ /* 0x000fc40000000023 */
[----:B------:R-:W-:Y:S02]  /*8130*/  LOP3.LUT R20, R20, 0xff, RZ, 0xc0, !PT ;  /* 0x000000ff14147812 */ /* 0x000fe400078ec0ff */
[----:B------:R-:W-:Y:S02]  /*8140*/  PRMT R39, R32, 0x7054, R37 ;  /* 0x0000705420277816 */ /* 0x000fe40000000025 */
[----:B------:R-:W-:Y:S02]  /*8150*/  LOP3.LUT R38, R35, 0xff000000, R9, 0xf8, !PT ;  /* 0xff00000023267812 */ /* 0x000fe400078ef809 */
[----:B------:R-:W-:Y:S02]  /*8160*/  LOP3.LUT R30, R21, 0xff000000, R5, 0xf8, !PT ;  /* 0xff000000151e7812 */ /* 0x000fe400078ef805 */
[----:B------:R-:W-:Y:S02]  /*8170*/  PRMT R33, R20, 0x7054, R33 ;  /* 0x0000705414217816 */ /* 0x000fe40000000021 */
[----:B------:R-:W-:-:S02]  /*8180*/  LOP3.LUT R37, R31, 0xff000000, R7, 0xf8, !PT ;  /* 0xff0000001f257812 */ /* 0x000fc400078ef807 */
[----:B------:R-:W-:Y:S02]  /*8190*/  LOP3.LUT R5, R39, 0xff000000, R10, 0xf8, !PT ;  /* 0xff00000027057812 */ /* 0x000fe400078ef80a */
[-C--:B0-----:R-:W-:Y:S02]  /*81a0*/  F2FP.F16.E4M3.UNPACK_B R10, R12.reuse ;  /* 0x0000000cff0a723e */ /* 0x081fe400020006ff */
[----:B------:R-:W-:Y:S02]  /*81b0*/  F2FP.F16.E4M3.UNPACK_B R31, R12.H1 ;  /* 0x0000000cff1f723e */ /* 0x000fe400030006ff */
[----:B------:R-:W-:Y:S02]  /*81c0*/  F2FP.F16.E4M3.UNPACK_B R39, R38 ;  /* 0x00000026ff27723e */ /* 0x000fe400020006ff */
[----:B-1----:R-:W-:Y:S02]  /*81d0*/  F2FP.F16.E4M3.UNPACK_B R11, R25 ;  /* 0x00000019ff0b723e */ /* 0x002fe400020006ff */
[----:B------:R-:W-:Y:S01]  /*81e0*/  LOP3.LUT R20, R3, 0xff000000, R4, 0xf8, !PT ;  /* 0xff00000003147812 */ /* 0x000fe200078ef804 */
[--C-:B------:R-:W-:Y:S01]  /*81f0*/  HADD2.F32 R40, -RZ, R39.reuse.H0_H0 ;  /* 0x20000027ff287230 */ /* 0x100fe20000004100 */
[----:B------:R-:W-:Y:S01]  /*8200*/  F2FP.F16.E4M3.UNPACK_B R12, R30 ;  /* 0x0000001eff0c723e */ /* 0x000fe200020006ff */
[----:B------:R-:W-:Y:S01]  /*8210*/  HADD2.F32 R39, -RZ, R39.H1_H1 ;  /* 0x30000027ff277230 */ /* 0x000fe20000004100 */
[----:B------:R-:W-:Y:S01]  /*8220*/  LOP3.LUT R3, R29, 0xff000000, R6, 0xf8, !PT ;  /* 0xff0000001d037812 */ /* 0x000fe200078ef806 */
[--C-:B------:R-:W-:Y:S01]  /*8230*/  HADD2.F32 R6, -RZ, R11.reuse.H0_H0 ;  /* 0x2000000bff067230 */ /* 0x100fe20000004100 */
[----:B------:R-:W-:Y:S01]  /*8240*/  LOP3.LUT R29, R33, 0xff000000, R8, 0xf8, !PT ;  /* 0xff000000211d7812 */ /* 0x000fe200078ef808 */
[----:B------:R-:W-:Y:S01]  /*8250*/  HADD2.F32 R11, -RZ, R11.H1_H1 ;  /* 0x3000000bff0b7230 */ /* 0x000fe20000004100 */
[----:B------:R-:W-:-:S02]  /*8260*/  F2FP.F16.E4M3.UNPACK_B R8, R13 ;  /* 0x0000000dff08723e */ /* 0x000fc400020006ff */
[----:B------:R-:W-:Y:S01]  /*8270*/  F2FP.F16.E4M3.UNPACK_B R21, R13.H1 ;  /* 0x0000000dff15723e */ /* 0x000fe200030006ff */
[----:B------:R-:W-:Y:S01]  /*8280*/  HADD2.F32 R13, -RZ, R12.H0_H0 ;  /* 0x2000000cff0d7230 */ /* 0x000fe20000004100 */
[-C--:B------:R-:W-:Y:S01]  /*8290*/  F2FP.F16.E4M3.UNPACK_B R32, R15.reuse ;  /* 0x0000000fff20723e */ /* 0x080fe200020006ff */
[--C-:B------:R-:W-:Y:S01]  /*82a0*/  HADD2.F32 R9, -RZ, R8.reuse.H0_H0 ;  /* 0x20000008ff097230 */ /* 0x100fe20000004100 */
[----:B------:R-:W-:Y:S01]  /*82b0*/  F2FP.F16.E4M3.UNPACK_B R33, R15.H1 ;  /* 0x0000000fff21723e */ /* 0x000fe200030006ff */
[----:B------:R-:W-:Y:S01]  /*82c0*/  HADD2.F32 R8, -RZ, R8.H1_H1 ;  /* 0x30000008ff087230 */ /* 0x000fe20000004100 */
[----:B------:R-:W-:Y:S01]  /*82d0*/  F2FP.F16.E4M3.UNPACK_B R15, R25.H1 ;  /* 0x00000019ff0f723e */ /* 0x000fe200030006ff */
[----:B------:R-:W-:Y:S01]  /*82e0*/  FMUL.FTZ R43, R11, R39 ;  /* 0x000000270b2b7220 */ /* 0x000fe20000410000 */
[-C--:B------:R-:W-:Y:S02]  /*82f0*/  F2FP.F16.E4M3.UNPACK_B R25, R24.reuse ;  /* 0x00000018ff19723e */ /* 0x080fe400020006ff */
[----:B------:R-:W-:Y:S01]  /*8300*/  F2FP.F16.E4M3.UNPACK_B R35, R24.H1 ;  /* 0x00000018ff23723e */ /* 0x000fe200030006ff */
[----:B------:R-:W-:Y:S01]  /*8310*/  FMUL.FTZ R24, R6, R40 ;  /* 0x0000002806187220 */ /* 0x000fe20000410000 */
[----:B------:R-:W-:-:S02]  /*8320*/  F2FP.F16.E4M3.UNPACK_B R34, R27 ;  /* 0x0000001bff22723e */ /* 0x000fc400020006ff */
[----:B------:R-:W-:Y:S01]  /*8330*/  F2FP.F16.E4M3.UNPACK_B R36, R27.H1 ;  /* 0x0000001bff24723e */ /* 0x000fe200030006ff */
[-C--:B------:R-:W-:Y:S01]  /*8340*/  FMUL.FTZ R27, R6, R13.reuse ;  /* 0x0000000d061b7220 */ /* 0x080fe20000410000 */
[----:B------:R-:W-:Y:S01]  /*8350*/  F2FP.F16.E4M3.UNPACK_B R38, R38.H1 ;  /* 0x00000026ff26723e */ /* 0x000fe200030006ff */
[C---:B------:R-:W-:Y:S01]  /*8360*/  FFMA.FTZ R6, R9.reuse, R13, -R24 ;  /* 0x0000000d09067223 */ /* 0x040fe20000010818 */
[----:B------:R-:W-:Y:S01]  /*8370*/  F2FP.F16.E4M3.UNPACK_B R30, R30.H1 ;  /* 0x0000001eff1e723e */ /* 0x000fe200030006ff */
[----:B------:R-:W-:Y:S01]  /*8380*/  FFMA.FTZ R9, R9, R40, R27 ;  /* 0x0000002809097223 */ /* 0x000fe2000001001b */
[----:B------:R-:W-:Y:S01]  /*8390*/  HADD2.F32 R24, -RZ, R12.H1_H1 ;  /* 0x3000000cff187230 */ /* 0x000fe20000004100 */
[-C--:B------:R-:W-:Y:S01]  /*83a0*/  F2FP.F16.E4M3.UNPACK_B R7, R26.reuse ;  /* 0x0000001aff07723e */ /* 0x080fe200020006ff */
[----:B------:R-:W-:Y:S01]  /*83b0*/  HADD2.F32 R40, -RZ, R38.H0_H0 ;  /* 0x20000026ff287230 */ /* 0x000fe20000004100 */
[----:B------:R-:W-:Y:S01]  /*83c0*/  F2FP.F16.E4M3.UNPACK_B R26, R26.H1 ;  /* 0x0000001aff1a723e */ /* 0x000fe200030006ff */
[----:B------:R-:W-:-:S02]  /*83d0*/  HADD2.F32 R12, -RZ, R15.H0_H0 ;  /* 0x2000000fff0c7230 */ /* 0x000fc40000004100 */
        /* <DEDUP_REMOVED lines=14> */
[----:B------:R-:W-:Y:S01]  /*84c0*/  F2FP.F16.E4M3.UNPACK_B R4, R14 ;  /* 0x0000000eff04723e */ /* 0x000fe200020006ff */
[----:B------:R-:W-:Y:S02]  /*84d0*/  HADD2.F32 R43, -RZ, R42.H0_H0 ;  /* 0x2000002aff2b7230 */ /* 0x000fe40000004100 */
[C---:B------:R-:W-:Y:S01]  /*84e0*/  FMUL.FTZ R44, R15.reuse, R40 ;  /* 0x000000280f2c7220 */ /* 0x040fe20000410000 */
[----:B------:R-:W-:Y:S02]  /*84f0*/  HADD2.F32 R24, -RZ, R34.H0_H0 ;  /* 0x20000022ff187230 */ /* 0x000fe40000004100 */
[----:B------:R-:W-:Y:S01]  /*8500*/  FMUL.FTZ R45, R15, R30 ;  /* 0x0000001e0f2d7220 */ /* 0x000fe20000410000 */
[----:B------:R-:W-:Y:S01]  /*8510*/  HADD2.F32 R39, -RZ, R38.H0_H0 ;  /* 0x20000026ff277230 */ /* 0x000fe20000004100 */
[----:B------:R-:W-:Y:S01]  /*8520*/  F2FP.F16.E4M3.UNPACK_B R14, R14.H1 ;  /* 0x0000000eff0e723e */ /* 0x000fe200030006ff */
[----:B------:R-:W-:-:S02]  /*8530*/  HADD2.F32 R21, -RZ, R21.H1_H1 ;  /* 0x30000015ff157230 */ /* 0x000fc40000004100 */
[C---:B------:R-:W-:Y:S01]  /*8540*/  FMUL.FTZ R46, R24.reuse, R43 ;  /* 0x0000002b182e7220 */ /* 0x040fe20000410000 */
[----:B------:R-:W-:Y:S02]  /*8550*/  HADD2.F32 R27, -RZ, R32.H0_H0 ;  /* 0x20000020ff1b7230 */ /* 0x000fe40000004100 */
[-C--:B------:R-:W-:Y:S01]  /*8560*/  FMUL.FTZ R48, R24, R39.reuse ;  /* 0x0000002718307220 */ /* 0x080fe20000410000 */
[----:B------:R-:W-:Y:S02]  /*8570*/  HADD2.F32 R42, -RZ, R42.H1_H1 ;  /* 0x3000002aff2a7230 */ /* 0x000fe40000004100 */
[C---:B------:R-:W-:Y:S01]  /*8580*/  FFMA.FTZ R15, R21.reuse, R30, -R44 ;  /* 0x0000001e150f7223 */ /* 0x040fe2000001082c */
[----:B------:R-:W-:Y:S01]  /*8590*/  FFMA.FTZ R30, R21, R40, R45 ;  /* 0x00000028151e7223 */ /* 0x000fe2000001002d */
[C---:B------:R-:W-:Y:S01]  /*85a0*/  FFMA.FTZ R24, R27.reuse, R39, -R46 ;  /* 0x000000271b187223 */ /* 0x040fe2000001082e */
[----:B------:R-:W-:Y:S01]  /*85b0*/  FFMA.FTZ R21, R27, R43, R48 ;  /* 0x0000002b1b157223 */ /* 0x000fe20000010030 */
[----:B------:R-:W-:Y:S01]  /*85c0*/  HADD2.F32 R39, -RZ, R38.H1_H1 ;  /* 0x30000026ff277230 */ /* 0x000fe20000004100 */
[----:B------:R-:W-:Y:S01]  /*85d0*/  F2FP.F16.E4M3.UNPACK_B R43, R41.H1 ;  /* 0x00000029ff2b723e */ /* 0x000fe200030006ff */
[----:B------:R-:W-:Y:S01]  /*85e0*/  HADD2.F32 R27, -RZ, R34.H1_H1 ;  /* 0x30000022ff1b7230 */ /* 0x000fe20000004100 */
[----:B------:R-:W-:Y:S01]  /*85f0*/  F2FP.F16.E4M3.UNPACK_B R38, R37.H1 ;  /* 0x00000025ff26723e */ /* 0x000fe200030006ff */
[----:B------:R-:W-:Y:S01]  /*8600*/  HADD2.F32 R37, -RZ, R36.H0_H0 ;  /* 0x20000024ff257230 */ /* 0x000fe20000004100 */
[----:B------:R-:W-:Y:S01]  /*8610*/  F2FP.SATFINITE.E4M3.F32.PACK_AB_MERGE_C R13, R30, R13, RZ ;  /* 0x0000000d1e0d723e */ /* 0x000fe200048070ff */
[----:B------:R-:W-:-:S02]  /*8620*/  HADD2.F32 R41, -RZ, R43.H0_H0 ;  /* 0x2000002bff297230 */ /* 0x000fc40000004100 */
[C---:B------:R-:W-:Y:S01]  /*8630*/  FMUL.FTZ R45, R27.reuse, R42 ;  /* 0x0000002a1b2d7220 */ /* 0x040fe20000410000 */
[----:B------:R-:W-:Y:S02]  /*8640*/  HADD2.F32 R40, -RZ, R38.H0_H0 ;  /* 0x20000026ff287230 */ /* 0x000fe40000004100 */
[----:B------:R-:W-:Y:S01]  /*8650*/  FMUL.FTZ R47, R27, R39 ;  /* 0x000000271b2f7220 */ /* 0x000fe20000410000 */
[----:B------:R-:W-:Y:S02]  /*8660*/  HADD2.F32 R32, -RZ, R32.H1_H1 ;  /* 0x30000020ff207230 */ /* 0x000fe40000004100 */
[C---:B------:R-:W-:Y:S01]  /*8670*/  FMUL.FTZ R49, R37.reuse, R41 ;  /* 0x0000002925317220 */ /* 0x040fe20000410000 */
[----:B------:R-:W-:Y:S02]  /*8680*/  HADD2.F32 R34, -RZ, R33.H0_H0 ;  /* 0x20000021ff227230 */ /* 0x000fe40000004100 */
[----:B------:R-:W-:Y:S01]  /*8690*/  FMUL.FTZ R44, R37, R40 ;  /* 0x00000028252c7220 */ /* 0x000fe20000410000 */
[----:B------:R-:W-:-:S02]  /*86a0*/  HADD2.F32 R43, -RZ, R43.H1_H1 ;  /* 0x3000002bff2b7230 */ /* 0x000fc40000004100 */
        /* <DEDUP_REMOVED lines=9> */
[----:B------:R-:W-:Y:S01]  /*8740*/  F2FP.SATFINITE.E4M3.F32.PACK_AB_MERGE_C R9, R8, R9, R13 ;  /* 0x000000090809723e */ /* 0x000fe2000480700d */
        /* <DEDUP_REMOVED lines=11> */
[----:B------:R-:W-:Y:S01]  /*8800*/  HADD2.F32 R35, -RZ, R35.H1_H1 ;  /* 0x30000023ff237230 */ /* 0x000fe20000004100 */
[----:B------:R-:W-:Y:S01]  /*8810*/  F2FP.F16.E4M3.UNPACK_B R34, R29 ;  /* 0x0000001dff22723e */ /* 0x000fe200020006ff */
[----:B------:R-:W-:Y:S02]  /*8820*/  HADD2.F32 R38, -RZ, R38.H1_H1 ;  /* 0x30000026ff267230 */ /* 0x000fe40000004100 */
[C---:B------:R-:W-:Y:S01]  /*8830*/  FFMA.FTZ R44, R33.reuse, R39, -R44 ;  /* 0x00000027212c7223 */ /* 0x040fe2000001082c */
[----:B------:R-:W-:Y:S01]  /*8840*/  FFMA.FTZ R42, R33, R42, R37 ;  /* 0x0000002a212a7223 */ /* 0x000fe20000010025 */
[----:B------:R-:W-:Y:S01]  /*8850*/  HADD2.F32 R31, -RZ, R31.H1_H1 ;  /* 0x3000001fff1f7230 */ /* 0x000fe20000004100 */
[----:B------:R-:W-:Y:S01]  /*8860*/  F2FP.F16.E4M3.UNPACK_B R33, R20 ;  /* 0x00000014ff21723e */ /* 0x000fe200020006ff */
[C---:B------:R-:W-:Y:S01]  /*8870*/  FMUL.FTZ R20, R35.reuse, R36 ;  /* 0x0000002423147220 */ /* 0x040fe20000410000 */
[----:B------:R-:W-:Y:S01]  /*8880*/  FMUL.FTZ R37, R35, R38 ;  /* 0x0000002623257220 */ /* 0x000fe20000410000 */
[----:B------:R-:W-:Y:S01]  /*8890*/  HADD2.F32 R35, -RZ, R34.H0_H0 ;  /* 0x20000022ff237230 */ /* 0x000fe20000004100 */
[----:B------:R-:W-:Y:S01]  /*88a0*/  F2FP.SATFINITE.E4M3.F32.PACK_AB_MERGE_C R47, R50, R47, RZ ;  /* 0x0000002f322f723e */ /* 0x000fe200048070ff */
[----:B------:R-:W-:-:S02]  /*88b0*/  HADD2.F32 R29, -RZ, R25.H0_H0 ;  /* 0x20000019ff1d7230 */ /* 0x000fc40000004100 */
[C---:B------:R-:W-:Y:S01]  /*88c0*/  FFMA.FTZ R41, R31.reuse, R38, -R20 ;  /* 0x000000261f297223 */ /* 0x040fe20000010814 */
[----:B------:R-:W-:Y:S01]  /*88d0*/  FFMA.FTZ R43, R31, R36, R37 ;  /* 0x000000241f2b7223 */ /* 0x000fe20000010025 */
[----:B------:R-:W-:Y:S02]  /*88e0*/  HADD2.F32 R31, -RZ, R33.H0_H0 ;  /* 0x20000021ff1f7230 */ /* 0x000fe40000004100 */
        /* <DEDUP_REMOVED lines=11> */
[----:B------:R-:W-:Y:S01]  /*89a0*/  F2FP.F16.E4M3.UNPACK_B R29, R3.H1 ;  /* 0x00000003ff1d723e */ /* 0x000fe200030006ff */
[-C--:B------:R-:W-:Y:S01]  /*89b0*/  FMUL.FTZ R25, R25, R33.reuse ;  /* 0x0000002119197220 */ /* 0x080fe20000410000 */
[----:B------:R-:W-:Y:S01]  /*89c0*/  FFMA.FTZ R36, R10, R33, -R39 ;  /* 0x000000210a247223 */ /* 0x000fe20000010827 */
[----:B------:R-:W-:Y:S01]  /*89d0*/  HADD2.F32 R33, -RZ, R31.H0_H0 ;  /* 0x2000001fff217230 */ /* 0x000fe20000004100 */
[----:B------:R-:W-:Y:S01]  /*89e0*/  F2FP.F16.E4M3.UNPACK_B R3, R3 ;  /* 0x00000003ff03723e */ /* 0x000fe200020006ff */
[----:B------:R-:W-:-:S02]  /*89f0*/  HADD2.F32 R20, -RZ, R26.H0_H0 ;  /* 0x2000001aff147230 */ /* 0x000fc40000004100 */
[----:B------:R-:W-:Y:S01]  /*8a00*/  FFMA.FTZ R34, R10, R34, R25 ;  /* 0x000000220a227223 */ /* 0x000fe20000010019 */
[----:B------:R-:W-:Y:S01]  /*8a10*/  HADD2.F32 R25, -RZ, R29.H0_H0 ;  /* 0x2000001dff197230 */ /* 0x000fe20000004100 */
[----:B------:R-:W-:Y:S01]  /*8a20*/  F2FP.SATFINITE.E4M3.F32.PACK_AB_MERGE_C R42, R43, R42, RZ ;  /* 0x0000002a2b2a723e */ /* 0x000fe200048070ff */
[----:B------:R-:W-:Y:S02]  /*8a30*/  HADD2.F32 R10, -RZ, R14.H0_H0 ;  /* 0x2000000eff0a7230 */ /* 0x000fe40000004100 */
[C---:B------:R-:W-:Y:S01]  /*8a40*/  FMUL.FTZ R39, R20.reuse, R33 ;  /* 0x0000002114277220 */ /* 0x040fe20000410000 */
[----:B------:R-:W-:Y:S02]  /*8a50*/  HADD2.F32 R31, -RZ, R31.H1_H1 ;  /* 0x3000001fff1f7230 */ /* 0x000fe40000004100 */
[-C--:B------:R-:W-:Y:S01]  /*8a60*/  FMUL.FTZ R45, R20, R25.reuse ;  /* 0x00000019142d7220 */ /* 0x080fe20000410000 */
[----:B------:R-:W-:Y:S02]  /*8a70*/  HADD2.F32 R26, -RZ, R26.H1_H1 ;  /* 0x3000001aff1a7230 */ /* 0x000fe40000004100 */
[----:B------:R-:W-:Y:S01]  /*8a80*/  FFMA.FTZ R39, R10, R25, -R39 ;  /* 0x000000190a277223 */ /* 0x000fe20000010827 */
[----:B------:R-:W-:Y:S01]  /*8a90*/  HADD2.F32 R29, -RZ, R29.H1_H1 ;  /* 0x3000001dff1d7230 */ /* 0x000fe20000004100 */
[----:B------:R-:W-:Y:S01]  /*8aa0*/  F2FP.F16.E4M3.UNPACK_B R20, R5 ;  /* 0x00000005ff14723e */ /* 0x000fe200020006ff */
[----:B------:R-:W-:-:S02]  /*8ab0*/  HADD2.F32 R14, -RZ, R14.H1_H1 ;  /* 0x3000000eff0e7230 */ /* 0x000fc40000004100 */
[----:B------:R-:W-:Y:S01]  /*8ac0*/  FMUL.FTZ R25, R26, R31 ;  /* 0x0000001f1a197220 */ /* 0x000fe20000410000 */
[----:B------:R-:W-:Y:S01]  /*8ad0*/  FFMA.FTZ R45, R10, R33, R45 ;  /* 0x000000210a2d7223 */ /* 0x000fe2000001002d */
[-C--:B------:R-:W-:Y:S01]  /*8ae0*/  FMUL.FTZ R26, R26, R29.reuse ;  /* 0x0000001d1a1a7220 */ /* 0x080fe20000410000 */
[----:B------:R-:W-:Y:S02]  /*8af0*/  HADD2.F32 R5, -RZ, R7.H0_H0 ;  /* 0x20000007ff057230 */ /* 0x000fe40000004100 */
[C---:B------:R-:W-:Y:S01]  /*8b00*/  FFMA.FTZ R40, R14.reuse, R29, -R25 ;  /* 0x0000001d0e287223 */ /* 0x040fe20000010819 */
[----:B------:R-:W-:Y:S02]  /*8b10*/  HADD2.F32 R10, -RZ, R3.H0_H0 ;  /* 0x20000003ff0a7230 */ /* 0x000fe40000004100 */
[----:B------:R-:W-:Y:S01]  /*8b20*/  FFMA.FTZ R46, R14, R31, R26 ;  /* 0x0000001f0e2e7223 */ /* 0x000fe2000001001a */
[--C-:B------:R-:W-:Y:S01]  /*8b30*/  HADD2.F32 R26, -RZ, R20.reuse.H0_H0 ;  /* 0x20000014ff1a7230 */ /* 0x100fe20000004100 */
[----:B------:R-:W-:Y:S01]  /*8b40*/  F2FP.SATFINITE.E4M3.F32.PACK_AB_MERGE_C R8, R34, R35, R42 ;  /* 0x000000232208723e */ /* 0x000fe2000480702a */
[----:B------:R-:W-:Y:S01]  /*8b50*/  HADD2.F32 R20, -RZ, R20.H1_H1 ;  /* 0x30000014ff147230 */ /* 0x000fe20000004100 */
[----:B------:R-:W-:Y:S01]  /*8b60*/  F2FP.SATFINITE.E4M3.F32.PACK_AB_MERGE_C R39, R40, R39, RZ ;  /* 0x000000272827723e */ /* 0x000fe200048070ff */
[----:B------:R-:W-:-:S02]  /*8b70*/  HADD2.F32 R7, -RZ, R7.H1_H1 ;  /* 0x30000007ff077230 */ /* 0x000fc40000004100 */
[C---:B------:R-:W-:Y:S01]  /*8b80*/  FMUL.FTZ R38, R5.reuse, R26 ;  /* 0x0000001a05267220 */ /* 0x040fe20000410000 */
[----:B------:R-:W-:Y:S02]  /*8b90*/  HADD2.F32 R14, -RZ, R3.H1_H1 ;  /* 0x30000003ff0e7230 */ /* 0x000fe40000004100 */
[----:B------:R-:W-:Y:S01]  /*8ba0*/  FMUL.FTZ R5, R5, R10 ;  /* 0x0000000a05057220 */ /* 0x000fe20000410000 */
[--C-:B------:R-:W-:Y:S02]  /*8bb0*/  HADD2.F32 R3, -RZ, R4.reuse.H0_H0 ;  /* 0x20000004ff037230 */ /* 0x100fe40000004100 */
[C---:B------:R-:W-:Y:S01]  /*8bc0*/  FMUL.FTZ R25, R7.reuse, R20 ;  /* 0x0000001407197220 */ /* 0x040fe20000410000 */
[----:B------:R-:W-:Y:S02]  /*8bd0*/  HADD2.F32 R4, -RZ, R4.H1_H1 ;  /* 0x30000004ff047230 */ /* 0x000fe40000004100 */
[----:B------:R-:W-:Y:S01]  /*8be0*/  FMUL.FTZ R7, R7, R14 ;  /* 0x0000000e07077220 */ /* 0x000fe20000410000 */
[----:B------:R-:W-:Y:S01]  /*8bf0*/  F2FP.SATFINITE.E4M3.F32.PACK_AB_MERGE_C R45, R46, R45, RZ ;  /* 0x0000002d2e2d723e */ /* 0x000fe200048070ff */
[C---:B------:R-:W-:Y:S01]  /*8c00*/  FFMA.FTZ R38, R3.reuse, R10, -R38 ;  /* 0x0000000a03267223 */ /* 0x040fe20000010826 */
[----:B------:R-:W-:Y:S01]  /*8c10*/  FFMA.FTZ R10, R3, R26, R5 ;  /* 0x0000001a030a7223 */ /* 0x000fe20000010005 */
[C---:B------:R-:W-:Y:S01]  /*8c20*/  FFMA.FTZ R25, R4.reuse, R14, -R25 ;  /* 0x0000000e04197223 */ /* 0x040fe20000010819 */
[----:B------:R-:W-:Y:S01]  /*8c30*/  FFMA.FTZ R3, R4, R20, R7 ;  /* 0x0000001404037223 */ /* 0x000fe20000010007 */
        /* <DEDUP_REMOVED lines=9> */
[----:B------:R0:W-:Y:S04]  /*8cd0*/  STS.128 [R51+0xb000], R4 ;  /* 0x00b0000433007388 */ /* 0x0001e80000000c00 */
[----:B------:R0:W-:Y:S02]  /*8ce0*/  STS.128 [R0+0xb000], R8 ;  /* 0x00b0000800007388 */ /* 0x0001e40000000c00 */
.L_x_1160:
[----:B------:R-:W-:Y:S05]  /*8cf0*/  BSYNC B0 ;  /* 0x0000000000007941 */ /* 0x000fea0003800000 */
.L_x_1153:
        /* <DEDUP_REMOVED lines=8> */
.L_x_1150:
[----:B0-2---:R-:W2:Y:S02]  /*8d80*/  LDL R0, [R1+0xc] ;  /* 0x00000c0001007983 */ /* 0x005ea40000100800 */
[----:B--2---:R-:W-:-:S13]  /*8d90*/  ISETP.NE.AND P0, PT, R0, 0x3, PT ;  /* 0x000000030000780c */ /* 0x004fda0003f05270 */
[----:B------:R-:W-:Y:S05]  /*8da0*/  @!P0 BRA `(.L_x_1168) ;  /* 0x0000000000048947 */ /* 0x000fea0003800000 */
[----:B------:R-:W-:Y:S01]  /*8db0*/  BPT.TRAP 0x1 ;  /* 0x000000040000795c */ /* 0x000fe20000300000 */
.L_x_1168:
[----:B----4-:R-:W-:Y:S01]  /*8dc0*/  IMAD R14, R19, 0x8, R18 ;  /* 0x00000008130e7824 */ /* 0x010fe200078e0212 */
[----:B-1----:R-:W-:-:S04]  /*8dd0*/  SHF.L.U32 R3, R156, 0x1f, RZ ;  /* 0x0000001f9c037819 */ /* 0x002fc800000006ff */
[----:B------:R0:W1:Y:S01]  /*8de0*/  SYNCS.PHASECHK.TRANS64.TRYWAIT P1, [R14+URZ+0x13230], R3 ;  /* 0x013230030e0075a7 */ /* 0x000062000802017f */
[----:B------:R-:W-:Y:S05]  /*8df0*/  @!P0 BRA `(.L_x_1169) ;  /* 0x0000000000048947 */ /* 0x000fea0003800000 */
[----:B------:R-:W-:Y:S01]  /*8e00*/  BPT.TRAP 0x1 ;  /* 0x000000040000795c */ /* 0x000fe20000300000 */
.L_x_1169:
[----:B------:R-:W3:Y:S01]  /*8e10*/  S2R R0, SR_TID.X ;  /* 0x0000000000007919 */ /* 0x000ee20000002100 */
[----:B------:R-:W-:Y:S02]  /*8e20*/  LOP3.LUT R16, R16, 0xfffffffe, RZ, 0xc0, !PT ;  /* 0xfffffffe10107812 */ /* 0x000fe400078ec0ff */
[----:B---3-5:R-:W-:Y:S01]  /*8e30*/  LOP3.LUT R4, R0, 0x7f, RZ, 0xc0, !PT ;  /* 0x0000007f00047812 */ /* 0x028fe200078ec0ff */
[----:B------:R-:W-:-:S03]  /*8e40*/  VIADD R0, R18, 0xe000 ;  /* 0x0000e00012007836 */ /* 0x000fc60000000000 */
[----:B------:R-:W-:Y:S02]  /*8e50*/  ISETP.NE.AND P2, PT, R4, RZ, PT ;  /* 0x000000ff0400720c */ /* 0x000fe40003f45270 */
[----:B------:R-:W-:-:S04]  /*8e60*/  SHF.R.U32.HI R0, RZ, 0x4, R0 ;  /* 0x00000004ff007819 */ /* 0x000fc80000011600 */
[----:B------:R-:W-:-:S07]  /*8e70*/  LOP3.LUT R0, R0, 0x3fff, RZ, 0xc0, !PT ;  /* 0x00003fff00007812 */ /* 0x000fce00078ec0ff */
[----:B------:R-:W-:Y:S01]  /*8e80*/  @P2 LOP3.LUT R16, R16, 0x1, RZ, 0xfc, !PT ;  /* 0x0000000110102812 */ /* 0x000fe200078efcff */
[----:B-1----:R-:W-:Y:S06]  /*8e90*/  @P1 BRA `(.L_x_1170) ;  /* 0x0000000000081947 */ /* 0x002fec0003800000 */
[----:B------:R-:W1:Y:S02]  /*8ea0*/  SYNCS.PHASECHK.TRANS64.TRYWAIT P1, [R14+URZ+0x13230], R3 ;  /* 0x013230030e0075a7 */ /* 0x000e64000802017f */
[----:B-1----:R-:W-:Y:S05]  /*8eb0*/  @!P1 BRA `(.L_x_1171) ;  /* 0x0000019800609947 */ /* 0x002fea0003800000 */
.L_x_1170:
[----:B------:R-:W-:Y:S01]  /*8ec0*/  LOP3.LUT R0, R0, 0x10000, RZ, 0xfc, !PT ;  /* 0x0001000000007812 */ /* 0x000fe200078efcff */
[----:B------:R-:W-:Y:S05]  /*8ed0*/  WARPSYNC.ALL ;  /* 0x0000000000007948 */ /* 0x000fea0003800000 */
[----:B------:R2:W-:Y:S01]  /*8ee0*/  STL [R1+0x38], R0 ;  /* 0x0000380001007387 */ /* 0x0005e20000100800 */
[----:B------:R-:W-:-:S03]  /*8ef0*/  IMAD R8, R19, 0x280, R0 ;  /* 0x0000028013087824 */ /* 0x000fc600078e0200 */
[----:B------:R-:W3:Y:S01]  /*8f00*/  LDL R15, [R1+0x48] ;  /* 0x00004800010f7983 */ /* 0x000ee20000100800 */
[----:B------:R-:W-:Y:S02]  /*8f10*/  IMAD.MOV.U32 R9, RZ, RZ, -0x7fffffe0 ;  /* 0x80000020ff097424 */ /* 0x000fe400078e00ff */
[----:B------:R-:W-:Y:S01]  /*8f20*/  IMAD.MOV.U32 R5, RZ, RZ, -0x7fffffe0 ;  /* 0x80000020ff057424 */ /* 0x000fe200078e00ff */
[----:B------:R-:W-:Y:S01]  /*8f30*/  WARPGROUP.ARRIVE ;  /* 0x00000000000079c5 */ /* 0x000fe20000000000 */
[----:B------:R-:W-:Y:S01]  /*8f40*/  VIADD R4, R8, 0x80 ;  /* 0x0000008008047836 */ /* 0x000fe20000000000 */
[----:B------:R-:W3:Y:S01]  /*8f50*/  LDL R108, [R1+0x34] ;  /* 0x00003400016c7983 */ /* 0x000ee20000100800 */
[----:B------:R-:W-:Y:S01]  /*8f60*/  IMAD.MOV.U32 R7, RZ, RZ, -0x7fffffe0 ;  /* 0x80000020ff077424 */ /* 0x000fe200078e00ff */
[----:B------:R-:W4:Y:S02]  /*8f70*/  LDC R110, c[0x0][0x448] ;  /* 0x00011200ff6e7b82 */ /* 0x000f240000000800 */
[----:B------:R-:W-:Y:S01]  /*8f80*/  R2UR UR10, R4 ;  /* 0x00000000040a72ca */ /* 0x000fe200000e0000 */
[----:B------:R-:W5:Y:S01]  /*8f90*/  LDL R107, [R1+0x24] ;  /* 0x00002400016b7983 */ /* 0x000f620000100800 */
[----:B------:R-:W-:-:S02]  /*8fa0*/  LOP3.LUT R4, R28, 0x10000, RZ, 0xfc, !PT ;  /* 0x000100001c047812 */ /* 0x000fc400078efcff */
[----:B------:R-:W-:Y:S01]  /*8fb0*/  R2UR UR6, R8 ;  /* 0x00000000080672ca */ /* 0x000fe200000e0000 */
[----:B------:R-:W5:Y:S01]  /*8fc0*/  LDL R114, [R1+0x8] ;  /* 0x0000080001727983 */ /* 0x000f620000100800 */
[----:B------:R-:W-:Y:S02]  /*8fd0*/  R2UR UR7, R9 ;  /* 0x00000000090772ca */ /* 0x000fe400000e0000 */
[----:B------:R-:W-:Y:S01]  /*8fe0*/  R2UR UR4, R4 ;  /* 0x00000000040472ca */ /* 0x000fe200000e0000 */
[----:B------:R-:W5:Y:S01]  /*8ff0*/  LDL R112, [R1+0x4] ;  /* 0x0000040001707983 */ /* 0x000f620000100800 */
[----:B------:R-:W-:-:S13]  /*9000*/  R2UR UR5, R5 ;  /* 0x00000000050572ca */ /* 0x000fda00000e0000 */
[----:B------:R-:W-:Y:S01]  /*9010*/  QGMMA.64x32x32.F32.E4M3.E4M3 R88, gdesc[UR4], RZ, !UPT, gsb0 ;  /* 0x00600000045879f3 */ /* 0x000fe2000c0008ff */
[C---:B------:R-:W-:Y:S02]  /*9020*/  R2UR UR11, R5.reuse ;  /* 0x00000000050b72ca */ /* 0x040fe400000e0000 */
[----:B------:R-:W-:Y:S02]  /*9030*/  R2UR UR8, R4 ;  /* 0x00000000040872ca */ /* 0x000fe400000e0000 */
[----:B------:R-:W-:Y:S01]  /*9040*/  R2UR UR9, R5 ;  /* 0x00000000050972ca */ /* 0x000fe200000e0000 */
[----:B------:R-:W-:Y:S02]  /*9050*/  WARPGROUP.DEPBAR.LE gsb0, 0x0 ;  /* 0x00008000000079c5 */ /* 0x000fe40000010000 */
[----:B------:R-:W-:-:S10]  /*9060*/  WARPGROUP.ARRIVE ;  /* 0x00000000000079c5 */ /* 0x000fd40000000000 */
[----:B------:R-:W-:Y:S01]  /*9070*/  QGMMA.64x32x32.F32.E4M3.E4M3 R72, gdesc[UR8], RZ, !UPT, gsb0 ;  /* 0x00600000084879f3 */ /* 0x000fe2000c0008ff */
[----:B------:R-:W-:Y:S01]  /*9080*/  VIADD R6, R8, 0x100 ;  /* 0x0000010008067836 */ /* 0x000fe20000000000 */
[----:B------:R-:W-:Y:S02]  /*9090*/  R2UR UR15, R7 ;  /* 0x00000000070f72ca */ /* 0x000fe400000e0000 */
[----:B------:R-:W-:Y:S02]  /*90a0*/  R2UR UR12, R4 ;  /* 0x00000000040c72ca */ /* 0x000fe400000e0000 */
        /* <DEDUP_REMOVED lines=13> */
[----:B------:R-:W-:Y:S02]  /*9180*/  VIADD R10, R8, 0x200 ;  /* 0x00000200080a7836 */ /* 0x000fe40000000000 */
[----:B------:R-:W-:Y:S01]  /*9190*/  IMAD.MOV.U32 R11, RZ, RZ, -0x7fffffe0 ;  /* 0x80000020ff0b7424 */ /* 0x000fe200078e00ff */
[----:B------:R-:W-:Y:S02]  /*91a0*/  R2UR UR20, R4 ;  /* 0x00000000041472ca */ /* 0x000fe400000e0000 */
[----:B------:R-:W-:Y:S02]  /*91b0*/  R2UR UR22, R10 ;  /* 0x000000000a1672ca */ /* 0x000fe400000e0000 */
[----:B------:R-:W-:Y:S02]  /*91c0*/  R2UR UR23, R11 ;  /* 0x000000000b1772ca */ /* 0x000fe400000e0000 */
[----:B------:R-:W-:Y:S01]  /*91d0*/  R2UR UR21, R5 ;  /* 0x00000000051572ca */ /* 0x000fe200000e0000 */
[----:B------:R-:W-:-:S02]  /*91e0*/  WARPGROUP.DEPBAR.LE gsb0, 0x0 ;  /* 0x00008000000079c5 */ /* 0x000fc40000010000 */
[----:B------:R-:W-:-:S10]  /*91f0*/  WARPGROUP.ARRIVE ;  /* 0x00000000000079c5 */ /* 0x000fd40000000000 */
[----:B------:R-:W-:Y:S01]  /*9200*/  QGMMA.64x32x32.F32.E4M3.E4M3 R24, gdesc[UR20], RZ, !UPT, gsb0 ;  /* 0x00600000141879f3 */ /* 0x000fe2000c0008ff */
[----:B------:R-:W-:Y:S02]  /*9210*/  VIADD R6, R8, 0x2 ;  /* 0x0000000208067836 */ /* 0x000fe40000000000 */
[----:B------:R-:W-:-:S03]  /*9220*/  IMAD.MOV.U32 R7, RZ, RZ, -0x7fffffe0 ;  /* 0x80000020ff077424 */ /* 0x000fc600078e00ff */
[----:B------:R-:W-:Y:S01]  /*9230*/  R2UR UR6, R6 ;  /* 0x00000000060672ca */ /* 0x000fe200000e0000 */
[----:B------:R-:W-:Y:S01]  /*9240*/  VIADD R6, R4, 0x2 ;  /* 0x0000000204067836 */ /* 0x000fe20000000000 */
[----:B------:R-:W-:Y:S01]  /*9250*/  R2UR UR7, R7 ;  /* 0x00000000070772ca */ /* 0x000fe200000e0000 */
[----:B------:R-:W-:-:S03]  /*9260*/  IMAD.MOV.U32 R7, RZ, RZ, -0x7fffffe0 ;  /* 0x80000020ff077424 */ /* 0x000fc600078e00ff */
[----:B------:R-:W-:Y:S02]  /*9270*/  R2UR UR4, R6 ;  /* 0x00000000060472ca */ /* 0x000fe400000e0000 */
[----:B------:R-:W-:Y:S01]  /*9280*/  R2UR UR5, R7 ;  /* 0x00000000070572ca */ /* 0x000fe200000e0000 */
[----:B------:R-:W-:Y:S02]  /*9290*/  WARPGROUP.DEPBAR.LE gsb0, 0x0 ;  /* 0x00008000000079c5 */ /* 0x000fe40000010000 */
[----:B------:R-:W-:-:S10]  /*92a0*/  WARPGROUP.ARRIVE ;  /* 0x00000000000079c5 */ /* 0x000fd40000000000 */
[----:B------:R-:W-:Y:S01]  /*92b0*/  QGMMA.64x32x32.F32.E4M3.E4M3 R88, gdesc[UR4], R88, gsb0 ;  /* 0x00600000045879f3 */ /* 0x000fe20008000858 */
[----:B------:R-:W-:Y:S02]  /*92c0*/  VIADD R12, R8, 0x82 ;  /* 0x00000082080c7836 */ /* 0x000fe40000000000 */
[----:B------:R-:W-:Y:S01]  /*92d0*/  IMAD.MOV.U32 R13, RZ, RZ, -0x7fffffe0 ;  /* 0x80000020ff0d7424 */ /* 0x000fe200078e00ff */
[----:B------:R-:W-:Y:S01]  /*92e0*/  R2UR UR8, R6 ;  /* 0x00000000060872ca */ /* 0x000fe200000e0000 */
[----:B------:R-:W-:Y:S01]  /*92f0*/  VIADD R10, R8, 0x102 ;  /* 0x00000102080a7836 */ /* 0x000fe20000000000 */
[----:B------:R-:W-:Y:S01]  /*9300*/  R2UR UR10, R12 ;  /* 0x000000000c0a72ca */ /* 0x000fe200000e0000 */
[----:B------:R-:W-:Y:S01]  /*9310*/  IMAD.MOV.U32 R11, RZ, RZ, -0x7fffffe0 ;  /* 0x80000020ff0b7424 */ /* 0x000fe200078e00ff */
[----:B------:R-:W-:Y:S01]  /*9320*/  R2UR UR11, R13 ;  /* 0x000000000d0b72ca */ /* 0x000fe200000e0000 */
[----:B------:R-:W-:Y:S01]  /*9330*/  IMAD.MOV.U32 R9, RZ, RZ, -0x7fffffe0 ;  /* 0x80000020ff097424 */ /* 0x000fe200078e00ff */
[----:B------:R-:W-:Y:S01]  /*9340*/  R2UR UR9, R7 ;  /* 0x00000000070972ca */ /* 0x000fe200000e0000 */
[----:B------:R-:W2:Y:S01]  /*9350*/  S2R R20, SR_TID.X ;  /* 0x0000000000147919 */ /* 0x000ea20000002100 */
[----:B------:R-:W-:Y:S01]  /*9360*/  R2UR UR12, R6 ;  /* 0x00000000060c72ca */ /* 0x000fe200000e0000 */
[----:B---3--:R-:W-:Y:S01]  /*9370*/  IMAD.IADD R106, R15, 0x1, R108 ;  /* 0x000000010f6a7824 */ /* 0x008fe200078e026c */
[----:B------:R-:W-:Y:S01]  /*9380*/  R2UR UR13, R7 ;  /* 0x00000000070d72ca */ /* 0x000fe200000e0000 */
[----:B------:R-:W-:Y:S01]  /*9390*/  ULDC UR4, c[0x0][0x9dc] ;  /* 0x0002770000047ab9 */ /* 0x000fe20000000800 */
[----:B------:R-:W-:-:S02]  /*93a0*/  WARPGROUP.DEPBAR.LE gsb0, 0x0 ;  /* 0x00008000000079c5 */ /* 0x000fc40000010000 */
[----:B------:R-:W-:-:S06]  /*93b0*/  WARPGROUP.ARRIVE ;  /* 0x00000000000079c5 */ /* 0x000fcc0000000000 */
[----:B------:R-:W-:Y:S01]  /*93c0*/  QGMMA.64x32x32.F32.E4M3.E4M3 R72, gdesc[UR8], R72, gsb0 ;  /* 0x00600000084879f3 */ /* 0x000fe20008000848 */
[----:B------:R-:W-:Y:S02]  /*93d0*/  R2UR UR14, R10 ;  /* 0x000000000a0e72ca */ /* 0x000fe400000e0000 */
[----:B------:R-:W-:Y:S01]  /*93e0*/  R2UR UR15, R11 ;  /* 0x000000000b0f72ca */ /* 0x000fe200000e0000 */
[----:B------:R-:W-:Y:S01]  /*93f0*/  VIADD R10, R8, 0x182 ;  /* 0x00000182080a7836 */ /* 0x000fe20000000000 */
[----:B------:R-:W-:Y:S02]  /*9400*/  WARPGROUP.DEPBAR.LE gsb0, 0x0 ;  /* 0x00008000000079c5 */ /* 0x000fe40000010000 */
[----:B------:R-:W-:-:S09]  /*9410*/  WARPGROUP.ARRIVE ;  /* 0x00000000000079c5 */ /* 0x000fd20000000000 */
[----:B------:R-:W-:Y:S01]  /*9420*/  QGMMA.64x32x32.F32.E4M3.E4M3 R56, gdesc[UR12], R56, gsb0 ;  /* 0x006000000c3879f3 */ /* 0x000fe20008000838 */
[----:B------:R-:W-:Y:S01]  /*9430*/  IMAD.MOV.U32 R11, RZ, RZ, -0x7fffffe0 ;  /* 0x80000020ff0b7424 */ /* 0x000fe200078e00ff */
[----:B------:R-:W-:Y:S02]  /*9440*/  R2UR UR18, R10 ;  /* 0x000000000a1272ca */ /* 0x000fe400000e0000 */
[----:B------:R-:W-:Y:S02]  /*9450*/  R2UR UR16, R6 ;  /* 0x00000000061072ca */ /* 0x000fe400000e0000 */
[----:B------:R-:W-:Y:S02]  /*9460*/  R2UR UR19, R11 ;  /* 0x000000000b1372ca */ /* 0x000fe400000e0000 */
[----:B------:R-:W-:Y:S01]  /*9470*/  R2UR UR17, R7 ;  /* 0x00000000071172ca */ /* 0x000fe200000e0000 */
[----:B------:R-:W-:Y:S01]  /*9480*/  VIADD R8, R8, 0x202 ;  /* 0x0000020208087836 */ /* 0x000fe20000000000 */
[----:B------:R-:W-:Y:S01]  /*9490*/  R2UR UR23, R9 ;  /* 0x00000000091772ca */ /* 0x000fe200000e0000 */
[----:B------:R-:W3:Y:S01]  /*94a0*/  LDC.64 R10, c[0x0][0x9e0] ;  /* 0x00027800ff0a7b82 */ /* 0x000ee20000000a00 */
[----:B------:R-:W-:-:S02]  /*94b0*/  WARPGROUP.DEPBAR.LE gsb0, 0x0 ;  /* 0x00008000000079c5 */ /* 0x000fc40000010000 */
[----:B------:R-:W-:-:S07]  /*94c0*/  WARPGROUP.ARRIVE ;  /* 0x00000000000079c5 */ /* 0x000fce0000000000 */
[----:B------:R-:W-:Y:S01]  /*94d0*/  QGMMA.64x32x32.F32.E4M3.E4M3 R40, gdesc[UR16], R40, gsb0 ;  /* 0x00600000102879f3 */ /* 0x000fe20008000828 */
[----:B------:R-:W-:Y:S02]  /*94e0*/  R2UR UR22, R8 ;  /* 0x00000000081672ca */ /* 0x000fe400000e0000 */
[----:B------:R-:W-:Y:S02]  /*94f0*/  R2UR UR20, R6 ;  /* 0x00000000061472ca */ /* 0x000fe400000e0000 */
[----:B------:R-:W-:Y:S02]  /*9500*/  R2UR UR21, R7 ;  /* 0x00000000071572ca */ /* 0x000fe400000e0000 */
[----:B----4-:R-:W-:-:S13]  /*9510*/  ISETP.NE.AND P2, PT, R110, 0x1, PT ;  /* 0x000000016e00780c */ /* 0x010fda0003f45270 */
[----:B01----:R-:W0:Y:S08]  /*9520*/  @P2 LDC R3, c[0x0][0x44c] ;  /* 0x00011300ff032b82 */ /* 0x003e300000000800 */
[----:B------:R-:W1:Y:S01]  /*9530*/  @P2 LDC R9, c[0x0][0x450] ;  /* 0x00011400ff092b82 */ /* 0x000e620000000800 */
[----:B------:R-:W-:Y:S02]  /*9540*/  WARPGROUP.DEPBAR.LE gsb0, 0x0 ;  /* 0x00008000000079c5 */ /* 0x000fe40000010000 */
[----:B------:R-:W-:-:S06]  /*9550*/  WARPGROUP.ARRIVE ;  /* 0x00000000000079c5 */ /* 0x000fcc0000000000 */
[----:B------:R-:W-:Y:S01]  /*9560*/  QGMMA.64x32x32.F32.E4M3.E4M3 R24, gdesc[UR20], R24, gsb0 ;  /* 0x00600000141879f3 */ /* 0x000fe20008000818 */
[----:B--2---:R-:W-:-:S04]  /*9570*/  LOP3.LUT R0, R20, 0x7f, RZ, 0xc0, !PT ;  /* 0x0000007f14007812 */ /* 0x004fc800078ec0ff */
[----:B------:R-:W-:Y:S01]  /*9580*/  ISETP.NE.AND P1, PT, R0, RZ, PT ;  /* 0x000000ff0000720c */ /* 0x000fe20003f25270 */
[----:B0-----:R-:W-:-:S05]  /*9590*/  @P2 IMAD.HI.U32 R0, R106, R3, RZ ;  /* 0x000000036a002227 */ /* 0x001fca00078e00ff */
[----:B-1----:R-:W-:Y:S01]  /*95a0*/  @P2 SHF.R.U32.HI R106, RZ, R9, R0 ;  /* 0x00000009ff6a2219 */ /* 0x002fe20000011600 */
[----:B------:R-:W-:-:S04]  /*95b0*/  IMAD.MOV.U32 R3, RZ, RZ, -0xa0 ;  /* 0xffffff60ff037424 */ /* 0x000fc800078e00ff */
[----:B------:R-:W0:Y:S02]  /*95c0*/  SHFL.IDX PT, R12, R106, RZ, 0x1c1f ;  /* 0x001c1fff6a0c7589 */ /* 0x000e2400000e0000 */
[----:B------:R-:W-:Y:S02]  /*95d0*/  @!P1 VIADD R0, R14, 0x13240 ;  /* 0x000132400e009836 */ /* 0x000fe40000000000 */
[----:B------:R-:W-:-:S03]  /*95e0*/  IMAD R20, R104, R3, 0xa1 ;  /* 0x000000a168147424 */ /* 0x000fc600078e0203 */
[----:B------:R-:W-:Y:S01]  /*95f0*/  @!P1 PRMT R0, RZ, 0x654, R0 ;  /* 0x00000654ff009816 */ /* 0x000fe20000000000 */
[----:B------:R-:W-:Y:S01]  /*9600*/  IMAD.U32 R9, RZ, RZ, UR4 ;  /* 0x00000004ff097e24 */ /* 0x000fe2000f8e00ff */
[----:B------:R-:W-:Y:S01]  /*9610*/  LOP3.LUT R17, R17, 0xffffffdf, RZ, 0xc0, !PT ;  /* 0xffffffdf11117812 */ /* 0x000fe200078ec0ff */
[----:B-----5:R-:W-:-:S03]  /*9620*/  IMAD R21, R104, -0xa0, R114 ;  /* 0xffffff6068157824 */ /* 0x020fc600078e0272 */
[----:B------:R-:W-:Y:S02]  /*9630*/  LOP3.LUT R8, RZ, R9, RZ, 0x33, !PT ;  /* 0x00000009ff087212 */ /* 0x000fe400078e33ff */
[----:B------:R-:W-:Y:S02]  /*9640*/  @P2 LOP3.LUT R17, R17, 0x20, RZ, 0xfc, !PT ;  /* 0x0000002011112812 */ /* 0x000fe400078efcff */
[----:B------:R-:W-:Y:S02]  /*9650*/  IADD3 R21, -R107, 0xa0, R21 ;  /* 0x000000a06b157810 */ /* 0x000fe40007ffe115 */
[----:B------:R-:W-:Y:S01]  /*9660*/  LOP3.LUT R17, R17, 0xffffffef, RZ, 0xc0, !PT ;  /* 0xffffffef11117812 */ /* 0x000fe200078ec0ff */
[----:B------:R-:W-:Y:S02]  /*9670*/  WARPGROUP.DEPBAR.LE gsb0, 0x0 ;  /* 0x00008000000079c5 */ /* 0x000fe40000010000 */
[----:B------:R1:W-:Y:S01]  /*9680*/  @!P1 SYNCS.ARRIVE.TRANS64.RED.A1T0 RZ, [R0+URZ], RZ ;  /* 0x000000ff00ff99a7 */ /* 0x0003e2000810043f */
[----:B---3--:R-:W-:-:S02]  /*9690*/  ISETP.GE.AND P1, PT, R11, 0x1, PT ;  /* 0x000000010b00780c */ /* 0x008fc40003f26270 */
[----:B-1----:R-:W-:-:S05]  /*96a0*/  IADD3 R0, R114, R20, -R107 ;  /* 0x0000001472007210 */ /* 0x002fca0007ffe86b */
[----:B------:R-:W-:Y:S02]  /*96b0*/  IMAD.IADD R3, R0, 0x1, -R112 ;  /* 0x0000000100037824 */ /* 0x000fe400078e0a70 */
[----:B------:R-:W-:Y:S02]  /*96c0*/  VIADD R20, R20, 0xffffffff ;  /* 0xffffffff14147836 */ /* 0x000fe40000000000 */
[C---:B------:R-:W-:Y:S02]  /*96d0*/  IMAD.IADD R14, R3.reuse, 0x1, R10 ;  /* 0x00000001030e7824 */ /* 0x040fe400078e020a */
[----:B------:R-:W-:Y:S01]  /*96e0*/  IMAD.IADD R15, R3, 0x1, R8 ;  /* 0x00000001030f7824 */ /* 0x000fe200078e0208 */
[----:B------:R-:W-:Y:S01]  /*96f0*/  @P1 LOP3.LUT R17, R17, 0x10, RZ, 0xfc, !PT ;  /* 0x0000001011111812 */ /* 0x000fe200078efcff */
[----:B------:R-:W-:Y:S01]  /*9700*/  IMAD.IADD R0, R20, 0x1, -R107 ;  /* 0x0000000114007824 */ /* 0x000fe200078e0a6b */
[----:B0-----:R-:W-:Y:S01]  /*9710*/  VIADDMNMX R8, R12, R14, R21, PT ;  /* 0x0000000e0c087246 */ /* 0x001fe20003800115 */
[----:B------:R-:W-:Y:S01]  /*9720*/  IMAD.IADD R3, R15, 0x1, R12 ;  /* 0x000000010f037824 */ /* 0x000fe200078e020c */
[----:B------:R-:W-:Y:S06]  /*9730*/  @!P1 BRA `(.L_x_1172) ;  /* 0x00000000004c9947 */ /* 0x000fec0003800000 */
[----:B------:R-:W-:Y:S01]  /*9740*/  IADD3 R107, -R112, R114, R12 ;  /* 0x00000072706b7210 */ /* 0x000fe20007ffe10c */
[----:B------:R-:W-:Y:S03]  /*9750*/  BSSY B0, `(.L_x_1173) ;  /* 0x000000e000007945 */ /* 0x000fe60003800000 */
[----:B------:R-:W-:-:S13]  /*9760*/  ISETP.GT.AND P1, PT, R107, -0x1, PT ;  /* 0xffffffff6b00780c */ /* 0x000fda0003f24270 */
        /* <DEDUP_REMOVED lines=8> */
.L_x_1174:
[----:B------:R-:W-:-:S13]  /*97f0*/  ISETP.NE.AND P1, PT, R11, 0x1, PT ;  /* 0x000000010b00780c */ /* 0x000fda0003f25270 */
[----:B------:R-:W0:Y:S02]  /*9800*/  @P1 LDC.64 R12, c[0x0][0x9e8] ;  /* 0x00027a00ff0c1b82 */ /* 0x000e240000000a00 */
[----:B0-----:R-:W-:-:S05]  /*9810*/  @P1 IMAD.HI.U32 R12, R107, R12, RZ ;  /* 0x0000000c6b0c1227 */ /* 0x001fca00078e00ff */
[----:B------:R-:W-:-:S07]  /*9820*/  @P1 SHF.R.U32.HI R107, RZ, R13, R12 ;  /* 0x0000000dff6b1219 */ /* 0x000fce000001160c */
.L_x_1175:
[----:B------:R-:W-:Y:S05]  /*9830*/  BSYNC B0 ;  /* 0x0000000000007941 */ /* 0x000fea0003800000 */
.L_x_1173:
[----:B------:R-:W-:-:S05]  /*9840*/  IMAD R12, R107, R11, R0 ;  /* 0x0000000b6b0c7224 */ /* 0x000fca00078e0200 */
[----:B------:R-:W-:Y:S02]  /*9850*/  VIMNMX R3, R3, R12, !PT ;  /* 0x0000000c03037248 */ /* 0x000fe40007fe0100 */
[----:B------:R-:W-:-:S07]  /*9860*/  VIADDMNMX R8, R12, R11, R8, PT ;  /* 0x0000000b0c087246 */ /* 0x000fce0003800108 */
.L_x_1172:
[----:B------:R-:W-:Y:S01]  /*9870*/  ISETP.GE.AND P1, PT, R20, 0x2, PT ;  /* 0x000000021400780c */ /* 0x000fe20003f26270 */
[----:B------:R-:W0:Y:S01]  /*9880*/  SHFL.IDX PT, R106, R106, 0x1, 0x1c1f ;  /* 0x003c1f006a6a7f89 */ /* 0x000e2200000e0000 */
[----:B------:R-:W-:Y:S02]  /*9890*/  LOP3.LUT R16, R16, 0xdfffffff, RZ, 0xc0, !PT ;  /* 0xdfffffff10107812 */ /* 0x000fe400078ec0ff */
[C---:B------:R-:W-:Y:S02]  /*98a0*/  ISETP.GE.AND P2, PT, R20.reuse, 0x9, PT ;  /* 0x000000091400780c */ /* 0x040fe40003f46270 */
[----:B------:R-:W-:Y:S02]  /*98b0*/  LOP3.LUT R17, R17, 0xfffffff7, RZ, 0xc0, !PT ;  /* 0xfffffff711117812 */ /* 0x000fe400078ec0ff */
[C---:B------:R-:W-:Y:S02]  /*98c0*/  ISETP.GE.AND P4, PT, R20.reuse, 0x29, PT ;  /* 0x000000291400780c */ /* 0x040fe40003f86270 */
[----:B------:R-:W-:-:S03]  /*98d0*/  ISETP.GE.AND P6, PT, R20, 0x7a, PT ;  /* 0x0000007a1400780c */ /* 0x000fc60003fc6270 */
[----:B------:R-:W-:Y:S02]  /*98e0*/  @P1 LOP3.LUT R16, R16, 0x20000000, RZ, 0xfc, !PT ;  /* 0x2000000010101812 */ /* 0x000fe400078efcff */
[----:B------:R-:W-:Y:S02]  /*98f0*/  ISETP.GT.AND P1, PT, R3, 0x1, !P1 ;  /* 0x000000010300780c */ /* 0x000fe40004f24270 */
[----:B------:R-:W-:Y:S02]  /*9900*/  LOP3.LUT R16, R16, 0xbfffffff, RZ, 0xc0, !PT ;  /* 0xbfffffff10107812 */ /* 0x000fe400078ec0ff */
[----:B------:R-:W-:Y:S02]  /*9910*/  ISETP.LT.OR P1, PT, R8, 0x2, P1 ;  /* 0x000000020800780c */ /* 0x000fe40000f21670 */
[----:B------:R-:W-:Y:S02]  /*9920*/  @P2 LOP3.LUT R16, R16, 0x40000000, RZ, 0xfc, !PT ;  /* 0x4000000010102812 */ /* 0x000fe400078efcff */
[----:B------:R-:W-:-:S02]  /*9930*/  FSEL R89, R89, -INF , !P1 ;  /* 0xff80000059597808 */ /* 0x000fc40004800000 */
[----:B------:R-:W-:Y:S01]  /*9940*/  ISETP.GT.AND P1, PT, R3, 0x8, !P2 ;  /* 0x000000080300780c */ /* 0x000fe20005724270 */
[----:B0-----:R-:W-:Y:S01]  /*9950*/  IMAD.IADD R15, R15, 0x1, R106 ;  /* 0x000000010f0f7824 */ /* 0x001fe200078e026a */
[----:B------:R-:W-:Y:S02]  /*9960*/  ISETP.GE.AND P2, PT, R20, 0xa, PT ;  /* 0x0000000a1400780c */ /* 0x000fe40003f46270 */
[----:B------:R-:W-:Y:S02]  /*9970*/  ISETP.LT.OR P1, PT, R8, 0x9, P1 ;  /* 0x000000090800780c */ /* 0x000fe40000f21670 */
[----:B------:R-:W-:Y:S02]  /*9980*/  LOP3.LUT R16, R16, 0x7fffffff, RZ, 0xc0, !PT ;  /* 0x7fffffff10107812 */ /* 0x000fe400078ec0ff */
[----:B------:R-:W-:Y:S02]  /*9990*/  FSEL R107, R92, -INF , !P1 ;  /* 0xff8000005c6b7808 */ /* 0x000fe40004800000 */
[----:B------:R-:W-:-:S02]  /*99a0*/  ISETP.GT.AND P1, PT, R3, 0x9, !P2 ;  /* 0x000000090300780c */ /* 0x000fc40005724270 */
[----:B------:R-:W-:Y:S02]  /*99b0*/  VIADDMNMX R14, R106, R14, R21, PT ;  /* 0x0000000e6a0e7246 */ /* 0x000fe40003800115 */
[----:B------:R-:W-:Y:S02]  /*99c0*/  ISETP.LT.OR P1, PT, R8, 0xa, P1 ;  /* 0x0000000a0800780c */ /* 0x000fe40000f21670 */
[----:B------:R-:W-:Y:S02]  /*99d0*/  @P2 LOP3.LUT R17, R17, 0x8, RZ, 0xfc, !PT ;  /* 0x0000000811112812 */ /* 0x000fe400078efcff */
[----:B------:R-:W-:Y:S02]  /*99e0*/  ISETP.GE.AND P2, PT, R20, 0x11, PT ;  /* 0x000000111400780c */ /* 0x000fe40003f46270 */
[----:B------:R-:W-:Y:S02]  /*99f0*/  LOP3.LUT R17, R17, 0xfffffffb, RZ, 0xc0, !PT ;  /* 0xfffffffb11117812 */ /* 0x000fe400078ec0ff */
[----:B------:R-:W-:-:S02]  /*9a00*/  FSEL R93, R93, -INF , !P1 ;  /* 0xff8000005d5d7808 */ /* 0x000fc40004800000 */
        /* <DEDUP_REMOVED lines=17> */
[----:B------:R-:W-:-:S04]  /*9b20*/  ISETP.GT.AND P1, PT, R3, 0x19, !P2 ;  /* 0x000000190300780c */ /* 0x000fc80005724270 */
[----:B------:R-:W-:-:S04]  /*9b30*/  ISETP.LT.OR P1, PT, R8, 0x1a, P1 ;  /* 0x0000001a0800780c */ /* 0x000fc80000f21670 */
[----:B------:R-:W-:Y:S02]  /*9b40*/  FSEL R101, R101, -INF , !P1 ;  /* 0xff80000065657808 */ /* 0x000fe40004800000 */
[----:B------:R-:W-:Y:S02]  /*9b50*/  ISETP.GE.AND P1, PT, R20, 0x21, PT ;  /* 0x000000211400780c */ /* 0x000fe40003f26270 */
[----:B------:R-:W-:Y:S02]  /*9b60*/  @P2 LOP3.LUT R16, R16, 0x80000000, RZ, 0xfc, !PT ;  /* 0x8000000010102812 */ /* 0x000fe400078efcff */
[----:B------:R-:W-:Y:S02]  /*9b70*/  ISETP.GT.AND P2, PT, R3, 0x20, !P1 ;  /* 0x000000200300780c */ /* 0x000fe40004f44270 */
[----:B------:R-:W-:Y:S02]  /*9b80*/  LOP3.LUT R16, R16, 0xffdfffff, RZ, 0xc0, !PT ;  /* 0xffdfffff10107812 */ /* 0x000fe400078ec0ff */
[----:B------:R-:W-:-:S02]  /*9b90*/  ISETP.LT.OR P2, PT, R8, 0x21, P2 ;  /* 0x000000210800780c */ /* 0x000fc40001741670 */
[----:B------:R-:W-:Y:S02]  /*9ba0*/  @P4 LOP3.LUT R16, R16, 0x200000, RZ, 0xfc, !PT ;  /* 0x0020000010104812 */ /* 0x000fe400078efcff */
[----:B------:R-:W-:Y:S02]  /*9bb0*/  FSEL R113, R72, -INF , !P2 ;  /* 0xff80000048717808 */ /* 0x000fe40005000000 */
[----:B------:R-:W-:Y:S02]  /*9bc0*/  ISETP.GE.AND P2, PT, R20, 0x22, PT ;  /* 0x000000221400780c */ /* 0x000fe40003f46270 */
[----:B------:R-:W-:Y:S02]  /*9bd0*/  LOP3.LUT R16, R16, 0xffefffff, RZ, 0xc0, !PT ;  /* 0xffefffff10107812 */ /* 0x000fe400078ec0ff */
[----:B------:R-:W-:-:S04]  /*9be0*/  ISETP.GT.AND P3, PT, R3, 0x21, !P2 ;  /* 0x000000210300780c */ /* 0x000fc80005764270 */
[----:B------:R-:W-:-:S04]  /*9bf0*/  ISETP.LT.OR P3, PT, R8, 0x22, P3 ;  /* 0x000000220800780c */ /* 0x000fc80001f61670 */
        /* <DEDUP_REMOVED lines=128> */
[----:B------:R-:W-:Y:S02]  /*a400*/  @P4 LOP3.LUT R16, R16, 0x4000000, RZ, 0xfc, !PT ;  /* 0x0400000010104812 */ /* 0x000fe400078efcff */
[----:B------:R-:W-:Y:S02]  /*a410*/  ISETP.GT.AND P3, PT, R3, 0x80, !P4 ;  /* 0x000000800300780c */ /* 0x000fe40006764270 */
[----:B------:R-:W-:Y:S02]  /*a420*/  ISETP.GE.AND P4, PT, R20, 0x82, PT ;  /* 0x000000821400780c */ /* 0x000fe40003f86270 */
[----:B------:R-:W-:Y:S02]  /*a430*/  ISETP.LT.OR P3, PT, R8, 0x81, P3 ;  /* 0x000000810800780c */ /* 0x000fe40001f61670 */
[----:B------:R-:W-:-:S02]  /*a440*/  LOP3.LUT R16, R16, 0xfdffffff, RZ, 0xc0, !PT ;  /* 0xfdffffff10107812 */ /* 0x000fc400078ec0ff */
        /* <DEDUP_REMOVED lines=35> */
[----:B------:R-:W-:-:S04]  /*a680*/  ISETP.GT.AND P5, PT, R3, RZ, !P4 ;  /* 0x000000ff0300720c */ /* 0x000fc800067a4270 */
[----:B------:R-:W-:-:S04]  /*a690*/  ISETP.LT.OR P5, PT, R8, 0x1, P5 ;  /* 0x000000010800780c */ /* 0x000fc80002fa1670 */
[----:B------:R-:W-:Y:S02]  /*a6a0*/  FSEL R88, R88, -INF , !P5 ;  /* 0xff80000058587808 */ /* 0x000fe40006800000 */
[----:B------:R-:W-:-:S13]  /*a6b0*/  ISETP.GE.AND P5, PT, R20, 0x9a, PT ;  /* 0x0000009a1400780c */ /* 0x000fda0003fa6270 */
[----:B------:R-:W-:Y:S02]  /*a6c0*/  @P5 LOP3.LUT R16, R16, 0x10000000, RZ, 0xfc, !PT ;  /* 0x1000000010105812 */ /* 0x000fe400078efcff */
[----:B------:R-:W-:-:S04]  /*a6d0*/  ISETP.GT.AND P5, PT, R3, 0x99, !P5 ;  /* 0x000000990300780c */ /* 0x000fc80006fa4270 */
[----:B------:R-:W-:-:S04]  /*a6e0*/  ISETP.LT.OR P5, PT, R8, 0x9a, P5 ;  /* 0x0000009a0800780c */ /* 0x000fc80002fa1670 */
[----:B------:R-:W-:Y:S02]  /*a6f0*/  FSEL R37, R37, -INF , !P5 ;  /* 0xff80000025257808 */ /* 0x000fe40006800000 */
[----:B------:R-:W-:-:S13]  /*a700*/  ISETP.GE.AND P5, PT, R11, 0x1, PT ;  /* 0x000000010b00780c */ /* 0x000fda0003fa6270 */
[----:B------:R-:W-:Y:S05]  /*a710*/  @!P5 BRA `(.L_x_1176) ;  /* 0x00000000004cd947 */ /* 0x000fea0003800000 */
        /* <DEDUP_REMOVED lines=11> */
.L_x_1178:
[----:B------:R-:W-:-:S13]  /*a7d0*/  ISETP.NE.AND P5, PT, R11, 0x1, PT ;  /* 0x000000010b00780c */ /* 0x000fda0003fa5270 */
[----:B------:R-:W0:Y:S02]  /*a7e0*/  @P5 LDC.64 R12, c[0x0][0x9e8] ;  /* 0x00027a00ff0c5b82 */ /* 0x000e240000000a00 */
[----:B0-----:R-:W-:-:S05]  /*a7f0*/  @P5 IMAD.HI.U32 R12, R3, R12, RZ ;  /* 0x0000000c030c5227 */ /* 0x001fca00078e00ff */
[----:B------:R-:W-:-:S07]  /*a800*/  @P5 SHF.R.U32.HI R3, RZ, R13, R12 ;  /* 0x0000000dff035219 */ /* 0x000fce000001160c */
.L_x_1179:
[----:B------:R-:W-:Y:S05]  /*a810*/  BSYNC B0 ;  /* 0x0000000000007941 */ /* 0x000fea0003800000 */
.L_x_1177:
[----:B------:R-:W-:-:S05]  /*a820*/  IMAD R0, R3, R11, R0 ;  /* 0x0000000b03007224 */ /* 0x000fca00078e0200 */
[----:B------:R-:W-:Y:S02]  /*a830*/  VIMNMX R15, R15, R0, !PT ;  /* 0x000000000f0f7248 */ /* 0x000fe40007fe0100 */
[----:B------:R-:W-:-:S07]  /*a840*/  VIADDMNMX R14, R0, R11, R14, PT ;  /* 0x0000000b000e7246 */ /* 0x000fce000380010e */
.L_x_1176:
[C---:B------:R-:W-:Y:S02]  /*a850*/  ISETP.GT.AND P1, PT, R15.reuse, 0x20, !P1 ;  /* 0x000000200f00780c */ /* 0x040fe40004f24270 */
[----:B------:R-:W-:Y:S02]  /*a860*/  LOP3.LUT P5, RZ, R16, 0x80000, RZ, 0xc0, !PT ;  /* 0x0008000010ff7812 */ /* 0x000fe400078ac0ff */
[----:B------:R-:W-:Y:S02]  /*a870*/  ISETP.LT.OR P1, PT, R14, 0x21, P1 ;  /* 0x000000210e00780c */ /* 0x000fe40000f21670 */
[----:B------:R-:W-:Y:S02]  /*a880*/  ISETP.GT.AND P2, PT, R15, 0x21, !P2 ;  /* 0x000000210f00780c */ /* 0x000fe40005744270 */
[----:B------:R-:W-:Y:S02]  /*a890*/  FSEL R13, R74, -INF , !P1 ;  /* 0xff8000004a0d7808 */ /* 0x000fe40004800000 */
[----:B------:R-:W-:-:S02]  /*a8a0*/  LOP3.LUT P1, RZ, R16, 0x200000, RZ, 0xc0, !PT ;  /* 0x0020000010ff7812 */ /* 0x000fc4000782c0ff */
[C---:B------:R-:W-:Y:S02]  /*a8b0*/  ISETP.LT.OR P2, PT, R14.reuse, 0x22, P2 ;  /* 0x000000220e00780c */ /* 0x040fe40001741670 */
[----:B------:R-:W-:Y:S02]  /*a8c0*/  ISETP.GT.AND P1, PT, R15, 0x28, !P1 ;  /* 0x000000280f00780c */ /* 0x000fe40004f24270 */
[----:B------:R-:W-:Y:S02]  /*a8d0*/  FSEL R75, R75, -INF , !P2 ;  /* 0xff8000004b4b7808 */ /* 0x000fe40005000000 */
[----:B------:R-:W-:Y:S02]  /*a8e0*/  ISETP.LT.OR P1, PT, R14, 0x29, P1 ;  /* 0x000000290e00780c */ /* 0x000fe40000f21670 */
[----:B------:R-:W-:Y:S02]  /*a8f0*/  LOP3.LUT P2, RZ, R16, 0x800, RZ, 0xc0, !PT ;  /* 0x0000080010ff7812 */ /* 0x000fe4000784c0ff */
        /* <DEDUP_REMOVED lines=8> */
[----:B------:R-:W-:Y:S02]  /*a980*/  ISETP.GT.AND P1, PT, R15, 0x30, !P5 ;  /* 0x000000300f00780c */ /* 0x000fe40006f24270 */
[----:B------:R-:W-:Y:S02]  /*a990*/  LOP3.LUT P5, RZ, R16, 0x200, RZ, 0xc0, !PT ;  /* 0x0000020010ff7812 */ /* 0x000fe400078ac0ff */
        /* <DEDUP_REMOVED lines=53> */
[----:B------:R-:W-:Y:S02]  /*acf0*/  FMNMX.FTZ R0, R131, R0, !PT ;  /* 0x0000000083007209 */ /* 0x000fe40007810000 */
        /* <DEDUP_REMOVED lines=36> */
[----:B------:R-:W-:Y:S01]  /*af40*/  LOP3.LUT P1, RZ, R16, 0x20, RZ, 0xc0, !PT ;  /* 0x0000002010ff7812 */ /* 0x000fe2000782c0ff */
[----:B------:R-:W0:Y:S01]  /*af50*/  SHFL.BFLY PT, R0, R3, 0x2, 0x1f ;  /* 0x0c401f0003007f89 */ /* 0x000e2200000e0000 */
[C---:B------:R-:W-:Y:S02]  /*af60*/  ISETP.GT.AND P4, PT, R15.reuse, RZ, !P4 ;  /* 0x000000ff0f00720c */ /* 0x040fe40006784270 */
[----:B------:R-:W-:-:S02]  /*af70*/  ISETP.GT.AND P1, PT, R15, 0x68, !P1 ;  /* 0x000000680f00780c */ /* 0x000fc40004f24270 */
[C---:B------:R-:W-:Y:S02]  /*af80*/  ISETP.LT.OR P4, PT, R14.reuse, 0x1, P4 ;  /* 0x000000010e00780c */ /* 0x040fe40002781670 */
[----:B------:R-:W-:Y:S02]  /*af90*/  ISETP.LT.OR P1, PT, R14, 0x69, P1 ;  /* 0x000000690e00780c */ /* 0x000fe40000f21670 */
[----:B------:R-:W-:Y:S02]  /*afa0*/  FSEL R90, R90, -INF , !P4 ;  /* 0xff8000005a5a7808 */ /* 0x000fe40006000000 */
[----:B------:R-:W-:Y:S02]  /*afb0*/  FSEL R46, R46, -INF , !P1 ;  /* 0xff8000002e2e7808 */ /* 0x000fe40004800000 */
[----:B------:R-:W-:Y:S02]  /*afc0*/  LOP3.LUT P1, RZ, R16, 0x10, RZ, 0xc0, !PT ;  /* 0x0000001010ff7812 */ /* 0x000fe4000782c0ff */
[----:B------:R-:W-:-:S02]  /*afd0*/  ISETP.GT.AND P6, PT, R15, 0x79, !P6 ;  /* 0x000000790f00780c */ /* 0x000fc400077c4270 */
[----:B------:R-:W-:Y:S02]  /*afe0*/  ISETP.GT.AND P1, PT, R15, 0x69, !P1 ;  /* 0x000000690f00780c */ /* 0x000fe40004f24270 */
[C---:B------:R-:W-:Y:S02]  /*aff0*/  ISETP.LT.OR P6, PT, R14.reuse, 0x7a, P6 ;  /* 0x0000007a0e00780c */ /* 0x040fe400037c1670 */
[----:B------:R-:W-:Y:S02]  /*b000*/  ISETP.LT.OR P1, PT, R14, 0x6a, P1 ;  /* 0x0000006a0e00780c */ /* 0x000fe40000f21670 */
[----:B------:R-:W-:Y:S02]  /*b010*/  FSEL R55, R55, -INF , !P6 ;  /* 0xff80000037377808 */ /* 0x000fe40007000000 */
[----:B------:R-:W-:Y:S02]  /*b020*/  FSEL R47, R47, -INF , !P1 ;  /* 0xff8000002f2f7808 */ /* 0x000fe40004800000 */
[----:B------:R-:W-:-:S02]  /*b030*/  LOP3.LUT P1, RZ, R16, 0x8, RZ, 0xc0, !PT ;  /* 0x0000000810ff7812 */ /* 0x000fc4000782c0ff */
[----:B0-----:R-:W-:Y:S02]  /*b040*/  FMNMX.FTZ R20, R3, R0, !PT ;  /* 0x0000000003147209 */ /* 0x001fe40007810000 */
[C---:B------:R-:W-:Y:S02]  /*b050*/  ISETP.GT.AND P1, PT, R15.reuse, 0x70, !P1 ;  /* 0x000000700f00780c */ /* 0x040fe40004f24270 */
[----:B------:R-:W-:Y:S01]  /*b060*/  LOP3.LUT P6, RZ, R16, 0x2000000, RZ, 0xc0, !PT ;  /* 0x0200000010ff7812 */ /* 0x000fe200078cc0ff */
[----:B------:R-:W0:Y:S01]  /*b070*/  SHFL.BFLY PT, R8, R20, 0x1, 0x1f ;  /* 0x0c201f0014087f89 */ /* 0x000e2200000e0000 */
[----:B------:R-:W-:Y:S02]  /*b080*/  ISETP.LT.OR P1, PT, R14, 0x71, P1 ;  /* 0x000000710e00780c */ /* 0x000fe40000f21670 */
[----:B------:R-:W-:Y:S02]  /*b090*/  ISETP.GT.AND P3, PT, R15, 0x98, !P3 ;  /* 0x000000980f00780c */ /* 0x000fe40005f64270 */
[----:B------:R-:W-:-:S02]  /*b0a0*/  FSEL R50, R50, -INF , !P1 ;  /* 0xff80000032327808 */ /* 0x000fc40004800000 */
[----:B------:R-:W-:Y:S02]  /*b0b0*/  LOP3.LUT P1, RZ, R16, 0x4, RZ, 0xc0, !PT ;  /* 0x0000000410ff7812 */ /* 0x000fe4000782c0ff */
[----:B------:R-:W-:Y:S02]  /*b0c0*/  ISETP.LT.OR P3, PT, R14, 0x99, P3 ;  /* 0x000000990e00780c */ /* 0x000fe40001f61670 */
[----:B------:R-:W-:-:S04]  /*b0d0*/  ISETP.GT.AND P1, PT, R15, 0x71, !P1 ;  /* 0x000000710f00780c */ /* 0x000fc80004f24270 */
[----:B------:R-:W-:-:S04]  /*b0e0*/  ISETP.LT.OR P1, PT, R14, 0x72, P1 ;  /* 0x000000720e00780c */ /* 0x000fc80000f21670 */
[----:B------:R-:W-:Y:S02]  /*b0f0*/  FSEL R51, R51, -INF , !P1 ;  /* 0xff80000033337808 */ /* 0x000fe40004800000 */
[----:B------:R-:W-:Y:S02]  /*b100*/  ISETP.GT.AND P1, PT, R15, 0x78, !P2 ;  /* 0x000000780f00780c */ /* 0x000fe40005724270 */
[----:B------:R-:W-:Y:S02]  /*b110*/  LOP3.LUT P2, RZ, R16, 0x1000000, RZ, 0xc0, !PT ;  /* 0x0100000010ff7812 */ /* 0x000fe4000784c0ff */
[----:B------:R-:W-:Y:S02]  /*b120*/  ISETP.LT.OR P1, PT, R14, 0x79, P1 ;  /* 0x000000790e00780c */ /* 0x000fe40000f21670 */
[----:B0-----:R-:W-:Y:S02]  /*b130*/  FMNMX.FTZ R8, R20, R8, !PT ;  /* 0x0000000814087209 */ /* 0x001fe40007810000 */
[----:B------:R-:W-:-:S02]  /*b140*/  FSEL R54, R54, -INF , !P1 ;  /* 0xff80000036367808 */ /* 0x000fc40004800000 */
[----:B------:R-:W-:Y:S01]  /*b150*/  ISETP.GT.AND P1, PT, R15, 0x1, !P5 ;  /* 0x000000010f00780c */ /* 0x000fe20006f24270 */
[----:B------:R-:W-:-:S01]  /*b160*/  FFMA.FTZ R0, R2, R8, -8 ;  /* 0xc100000002007423 */ /* 0x000fc20000010008 */
[----:B------:R-:W-:Y:S02]  /*b170*/  LOP3.LUT P5, RZ, R16, 0x800000, RZ, 0xc0, !PT ;  /* 0x0080000010ff7812 */ /* 0x000fe400078ac0ff */
        /* <DEDUP_REMOVED lines=58> */
[----:B------:R-:W-:Y:S02]  /*b520*/  FSETP.NEU.FTZ.AND P1, PT, R8, -INF , PT ;  /* 0xff8000000800780b */ /* 0x000fe40003f3d000 */
[----:B------:R-:W-:Y:S02]  /*b530*/  FMNMX.FTZ R52, R153, R52, !PT ;  /* 0x0000003499347209 */ /* 0x000fe40007810000 */
[----:B------:R-:W-:-:S02]  /*b540*/  LOP3.LUT P5, RZ, R16, 0x8000000, RZ, 0xc0, !PT ;  /* 0x0800000010ff7812 */ /* 0x000fc400078ac0ff */
[----:B------:R-:W-:Y:S02]  /*b550*/  FMNMX.FTZ R52, R67, R52, !PT ;  /* 0x0000003443347209 */ /* 0x000fe40007810000 */
[----:B------:R-:W-:Y:S02]  /*b560*/  FSEL R0, R0, RZ, P1 ;  /* 0x000000ff00007208 */ /* 0x000fe40000800000 */
[----:B------:R-:W-:Y:S02]  /*b570*/  FMNMX.FTZ R56, R155, R52, !PT ;  /* 0x000000349b387209 */ /* 0x000fe40007810000 */
[----:B------:R-:W-:Y:S01]  /*b580*/  ISETP.GT.AND P1, PT, R15, 0x90, !P5 ;  /* 0x000000900f00780c */ /* 0x000fe20006f24270 */
[C-C-:B------:R-:W-:Y:S01]  /*b590*/  FFMA.FTZ R62, R2.reuse, R41, -R0.reuse ;  /* 0x00000029023e7223 */ /* 0x140fe20000010800 */
[----:B------:R-:W-:Y:S01]  /*b5a0*/  FMNMX.FTZ R3, R71, R56, !PT ;  /* 0x0000003847037209 */ /* 0x000fe20007810000 */
[--C-:B------:R-:W-:Y:S01]  /*b5b0*/  FFMA.FTZ R12, R2, R88, -R0.reuse ;  /* 0x00000058020c7223 */ /* 0x100fe20000010800 */
[----:B------:R-:W-:Y:S01]  /*b5c0*/  ISETP.LT.OR P1, PT, R14, 0x91, P1 ;  /* 0x000000910e00780c */ /* 0x000fe20000f21670 */
[--C-:B------:R-:W-:Y:S01]  /*b5d0*/  FFMA.FTZ R89, R2, R89, -R0.reuse ;  /* 0x0000005902597223 */ /* 0x100fe20000010800 */
[----:B------:R-:W-:Y:S01]  /*b5e0*/  FMNMX.FTZ R56, R42, R3, !PT ;  /* 0x000000032a387209 */ /* 0x000fe20007810000 */
[--C-:B------:R-:W-:Y:S01]  /*b5f0*/  FFMA.FTZ R20, R2, R107, -R0.reuse ;  /* 0x0000006b02147223 */ /* 0x100fe20000010800 */
[----:B------:R-:W-:Y:S01]  /*b600*/  LOP3.LUT P2, RZ, R16, 0x400000, RZ, 0xc0, !PT ;  /* 0x0040000010ff7812 */ /* 0x000fe2000784c0ff */
[----:B------:R-:W-:Y:S01]  /*b610*/  MUFU.EX2 R12, R12 ;  /* 0x0000000c000c7308 */ /* 0x000fe20000000800 */
[----:B------:R-:W-:Y:S01]  /*b620*/  FMNMX.FTZ R3, R43, R56, !PT ;  /* 0x000000382b037209 */ /* 0x000fe20007810000 */
[--C-:B------:R-:W-:Y:S01]  /*b630*/  FFMA.FTZ R93, R2, R93, -R0.reuse ;  /* 0x0000005d025d7223 */ /* 0x100fe20000010800 */
[----:B------:R-:W-:Y:S01]  /*b640*/  FSEL R34, R34, -INF , !P1 ;  /* 0xff80000022227808 */ /* 0x000fe20004800000 */
[--C-:B------:R-:W-:Y:S01]  /*b650*/  FFMA.FTZ R24, R2, R109, -R0.reuse ;  /* 0x0000006d02187223 */ /* 0x100fe20000010800 */
[----:B------:R-:W-:Y:S01]  /*b660*/  FMNMX.FTZ R58, R46, R3, !PT ;  /* 0x000000032e3a7209 */ /* 0x000fe20007810000 */
[C-C-:B------:R-:W-:Y:S01]  /*b670*/  FFMA.FTZ R97, R2.reuse, R97, -R0.reuse ;  /* 0x0000006102617223 */ /* 0x140fe20000010800 */
[----:B------:R-:W-:Y:S01]  /*b680*/  ISETP.GT.AND P1, PT, R15, 0x91, !P2 ;  /* 0x000000910f00780c */ /* 0x000fe20005724270 */
[----:B------:R-:W-:Y:S01]  /*b690*/  MUFU.EX2 R89, R89 ;  /* 0x0000005900597308 */ /* 0x000fe20000000800 */
[----:B------:R-:W-:Y:S01]  /*b6a0*/  FMNMX.FTZ R3, R47, R58, !PT ;  /* 0x0000003a2f037209 */ /* 0x000fe20007810000 */
[--C-:B------:R-:W-:Y:S01]  /*b6b0*/  FFMA.FTZ R28, R2, R111, -R0.reuse ;  /* 0x0000006f021c7223 */ /* 0x100fe20000010800 */
[----:B------:R-:W-:Y:S01]  /*b6c0*/  LOP3.LUT P5, RZ, R16, 0x10000000, RZ, 0xc0, !PT ;  /* 0x1000000010ff7812 */ /* 0x000fe200078ac0ff */
[--C-:B------:R-:W-:Y:S01]  /*b6d0*/  FFMA.FTZ R101, R2, R101, -R0.reuse ;  /* 0x0000006502657223 */ /* 0x100fe20000010800 */
[----:B------:R-:W-:Y:S01]  /*b6e0*/  FMNMX.FTZ R58, R50, R3, !PT ;  /* 0x00000003323a7209 */ /* 0x000fe20007810000 */
[--C-:B------:R-:W-:Y:S01]  /*b6f0*/  FFMA.FTZ R32, R2, R113, -R0.reuse ;  /* 0x0000007102207223 */ /* 0x100fe20000010800 */
[----:B------:R-:W-:Y:S01]  /*b700*/  ISETP.LT.OR P1, PT, R14, 0x92, P1 ;  /* 0x000000920e00780c */ /* 0x000fe20000f21670 */
[----:B------:R-:W-:Y:S01]  /*b710*/  MUFU.EX2 R20, R20 ;  /* 0x0000001400147308 */ /* 0x000fe20000000800 */
[----:B------:R-:W-:Y:S01]  /*b720*/  FMNMX.FTZ R3, R51, R58, !PT ;  /* 0x0000003a33037209 */ /* 0x000fe20007810000 */
[C-C-:B------:R-:W-:Y:S01]  /*b730*/  FFMA.FTZ R73, R2.reuse, R73, -R0.reuse ;  /* 0x0000004902497223 */ /* 0x140fe20000010800 */
[----:B------:R-:W-:Y:S01]  /*b740*/  ISETP.GT.AND P2, PT, R15, 0x99, !P5 ;  /* 0x000000990f00780c */ /* 0x000fe20006f44270 */
[--C-:B------:R-:W-:Y:S01]  /*b750*/  FFMA.FTZ R36, R2, R115, -R0.reuse ;  /* 0x0000007302247223 */ /* 0x100fe20000010800 */
[----:B------:R-:W-:Y:S01]  /*b760*/  FMNMX.FTZ R60, R54, R3, !PT ;  /* 0x00000003363c7209 */ /* 0x000fe20007810000 */
[C-C-:B------:R-:W-:Y:S01]  /*b770*/  FFMA.FTZ R77, R2.reuse, R77, -R0.reuse ;  /* 0x0000004d024d7223 */ /* 0x140fe20000010800 */
[----:B------:R-:W-:Y:S01]  /*b780*/  FSEL R35, R35, -INF , !P1 ;  /* 0xff80000023237808 */ /* 0x000fe20004800000 */
[C-C-:B------:R-:W-:Y:S01]  /*b790*/  FFMA.FTZ R117, R2.reuse, R117, -R0.reuse ;  /* 0x0000007502757223 */ /* 0x140fe20000010800 */
[----:B------:R-:W-:Y:S01]  /*b7a0*/  FMNMX.FTZ R3, R55, R60, !PT ;  /* 0x0000003c37037209 */ /* 0x000fe20007810000 */
[--C-:B------:R-:W-:Y:S01]  /*b7b0*/  FFMA.FTZ R81, R2, R81, -R0.reuse ;  /* 0x0000005102517223 */ /* 0x100fe20000010800 */
[----:B------:R-:W-:Y:S01]  /*b7c0*/  ISETP.LT.OR P2, PT, R14, 0x9a, P2 ;  /* 0x0000009a0e00780c */ /* 0x000fe20001741670 */
[--C-:B------:R-:W-:Y:S01]  /*b7d0*/  FFMA.FTZ R119, R2, R119, -R0.reuse ;  /* 0x0000007702777223 */ /* 0x100fe20000010800 */
[----:B------:R-:W-:Y:S01]  /*b7e0*/  FMNMX.FTZ R60, R26, R3, !PT ;  /* 0x000000031a3c7209 */ /* 0x000fe20007810000 */
[----:B------:R0:W-:Y:S01]  /*b7f0*/  MUFU.EX2 R14, R62 ;  /* 0x0000003e000e7308 */ /* 0x0001e20000000800 */
[----:B------:R-:W-:Y:S01]  /*b800*/  FSEL R41, R38, -INF , !P3 ;  /* 0xff80000026297808 */ /* 0x000fe20005800000 */
[C-C-:B------:R-:W-:Y:S01]  /*b810*/  FFMA.FTZ R85, R2.reuse, R85, -R0.reuse ;  /* 0x0000005502557223 */ /* 0x140fe20000010800 */
[----:B------:R-:W-:Y:S01]  /*b820*/  FMNMX.FTZ R3, R27, R60, !PT ;  /* 0x0000003c1b037209 */ /* 0x000fe20007810000 */
[C-C-:B------:R-:W-:Y:S01]  /*b830*/  FFMA.FTZ R121, R2.reuse, R121, -R0.reuse ;  /* 0x0000007902797223 */ /* 0x140fe20000010800 */
[----:B------:R-:W-:Y:S01]  /*b840*/  FSEL R39, R39, -INF , !P2 ;  /* 0xff80000027277808 */ /* 0x000fe20005000000 */
[--C-:B------:R-:W-:Y:S01]  /*b850*/  FFMA.FTZ R57, R2, R57, -R0.reuse ;  /* 0x0000003902397223 */ /* 0x100fe20000010800 */
[----:B------:R-:W-:Y:S01]  /*b860*/  FMNMX.FTZ R60, R30, R3, !PT ;  /* 0x000000031e3c7209 */ /* 0x000fe20007810000 */
[C-C-:B------:R-:W-:Y:S01]  /*b870*/  FFMA.FTZ R123, R2.reuse, R123, -R0.reuse ;  /* 0x0000007b027b7223 */ /* 0x140fe20000010800 */
[----:B------:R-:W-:-:S01]  /*b880*/  FFMA.FTZ R61, R2, R61, -R0 ;  /* 0x0000003d023d7223 */ /* 0x000fc20000010800 */
[C-C-:B------:R-:W-:Y:S01]  /*b890*/  FFMA.FTZ R56, R2.reuse, R125, -R0.reuse ;  /* 0x0000007d02387223 */ /* 0x140fe20000010800 */
[----:B------:R-:W-:Y:S01]  /*b8a0*/  FMNMX.FTZ R3, R31, R60, !PT ;  /* 0x0000003c1f037209 */ /* 0x000fe20007810000 */
[C-C-:B------:R-:W-:Y:S01]  /*b8b0*/  FFMA.FTZ R65, R2.reuse, R65, -R0.reuse ;  /* 0x0000004102417223 */ /* 0x140fe20000010800 */
[----:B------:R-:W-:-:S01]  /*b8c0*/  FFMA.FTZ R58, R2, R127, -R0 ;  /* 0x0000007f023a7223 */ /* 0x000fc20000010800 */
[--C-:B------:R-:W-:Y:S01]  /*b8d0*/  FFMA.FTZ R69, R2, R69, -R0.reuse ;  /* 0x0000004502457223 */ /* 0x100fe20000010800 */
[----:B------:R-:W-:Y:S01]  /*b8e0*/  FMNMX.FTZ R60, R34, R3, !PT ;  /* 0x00000003223c7209 */ /* 0x000fe20007810000 */
[C-C-:B------:R-:W-:Y:S01]  /*b8f0*/  FFMA.FTZ R129, R2.reuse, R129, -R0.reuse ;  /* 0x0000008102817223 */ /* 0x140fe20000010800 */
[----:B------:R-:W-:-:S01]  /*b900*/  FFMA.FTZ R38, R2, R131, -R0 ;  /* 0x0000008302267223 */ /* 0x000fc20000010800 */
[C-C-:B------:R-:W-:Y:S01]  /*b910*/  FFMA.FTZ R45, R2.reuse, R45, -R0.reuse ;  /* 0x0000002d022d7223 */ /* 0x140fe20000010800 */
[----:B------:R-:W-:Y:S01]  /*b920*/  FMNMX.FTZ R60, R35, R60, !PT ;  /* 0x0000003c233c7209 */ /* 0x000fe20007810000 */
[C-C-:B------:R-:W-:Y:S01]  /*b930*/  FFMA.FTZ R49, R2.reuse, R49, -R0.reuse ;  /* 0x0000003102317223 */ /* 0x140fe20000010800 */
[----:B0-----:R-:W-:-:S01]  /*b940*/  FFMA.FTZ R62, R2, R135, -R0 ;  /* 0x00000087023e7223 */ /* 0x001fc20000010800 */
        /* <DEDUP_REMOVED lines=9> */
[----:B------:R-:W-:-:S01]  /*b9e0*/  FFMA.FTZ R107, R2, R143, -R0 ;  /* 0x0000008f026b7223 */ /* 0x000fc20000010800 */
[----:B------:R-:W0:Y:S01]  /*b9f0*/  SHFL.BFLY PT, R64, R3, 0x2, 0x1f ;  /* 0x0c401f0003407f89 */ /* 0x000e2200000e0000 */
[----:B------:R-:W-:-:S01]  /*ba00*/  FFMA.FTZ R33, R2, R33, -R0 ;  /* 0x0000002102217223 */ /* 0x000fc20000010800 */
[----:B------:R-:W-:Y:S01]  /*ba10*/  FFMA.FTZ R0, R2, R37, -R0 ;  /* 0x0000002502007223 */ /* 0x000fe20000010800 */
[----:B------:R-:W1:Y:S01]  /*ba20*/  MUFU.EX2 R93, R93 ;  /* 0x0000005d005d7308 */ /* 0x000e620000000800 */
[----:B------:R-:W-:-:S07]  /*ba30*/  ISETP.NE.AND P5, PT, R110, 0x1, PT ;  /* 0x000000016e00780c */ /* 0x000fce0003fa5270 */
[----:B------:R-:W-:Y:S08]  /*ba40*/  MUFU.EX2 R24, R24 ;  /* 0x0000001800187308 */ /* 0x000ff00000000800 */
[----:B------:R-:W-:Y:S01]  /*ba50*/  MUFU.EX2 R97, R97 ;  /* 0x0000006100617308 */ /* 0x000fe20000000800 */
[----:B-1----:R-:W-:Y:S02]  /*ba60*/  F2FP.SATFINITE.E4M3.F32.PACK_AB_MERGE_C R152, R93, R20, RZ ;  /* 0x000000145d98723e */ /* 0x002fe400048070ff */
[----:B0-----:R-:W-:-:S02]  /*ba70*/  FMNMX.FTZ R70, R3, R64, !PT ;  /* 0x0000004003467209 */ /* 0x001fc40007810000 */
[----:B------:R-:W-:-:S03]  /*ba80*/  F2FP.SATFINITE.E4M3.F32.PACK_AB_MERGE_C R152, R89, R12, R152 ;  /* 0x0000000c5998723e */ /* 0x000fc60004807098 */
[----:B------:R-:W-:Y:S01]  /*ba90*/  MUFU.EX2 R28, R28 ;  /* 0x0000001c001c7308 */ /* 0x000fe20000000800 */
[----:B------:R-:W0:Y:S07]  /*baa0*/  SHFL.BFLY PT, R3, R70, 0x1, 0x1f ;  /* 0x0c201f0046037f89 */ /* 0x000e2e00000e0000 */
[----:B------:R-:W1:Y:S08]  /*bab0*/  MUFU.EX2 R101, R101 ;  /* 0x0000006500657308 */ /* 0x000e700000000800 */
[----:B------:R-:W-:Y:S08]  /*bac0*/  MUFU.EX2 R32, R32 ;  /* 0x0000002000207308 */ /* 0x000ff00000000800 */
[----:B------:R-:W-:Y:S01]  /*bad0*/  MUFU.EX2 R73, R73 ;  /* 0x0000004900497308 */ /* 0x000fe20000000800 */
[----:B-1----:R-:W-:-:S02]  /*bae0*/  F2FP.SATFINITE.E4M3.F32.PACK_AB_MERGE_C R154, R101, R28, RZ ;  /* 0x0000001c659a723e */ /* 0x002fc400048070ff */
[----:B0-----:R-:W-:Y:S02]  /*baf0*/  FMNMX.FTZ R3, R70, R3, !PT ;  /* 0x0000000346037209 */ /* 0x001fe40007810000 */
[----:B------:R-:W-:Y:S02]  /*bb00*/  F2FP.SATFINITE.E4M3.F32.PACK_AB_MERGE_C R154, R97, R24, R154 ;  /* 0x00000018619a723e */ /* 0x000fe4000480709a */
[----:B------:R-:W-:Y:S01]  /*bb10*/  FSETP.NEU.FTZ.AND P1, PT, R3, -INF , PT ;  /* 0xff8000000300780b */ /* 0x000fe20003f3d000 */
[----:B------:R-:W-:-:S01]  /*bb20*/  FFMA.FTZ R70, R2, R3, -8 ;  /* 0xc100000002467423 */ /* 0x000fc20000010003 */
[----:B------:R-:W-:Y:S04]  /*bb30*/  MUFU.EX2 R36, R36 ;  /* 0x0000002400247308 */ /* 0x000fe80000000800 */
[----:B------:R-:W-:-:S04]  /*bb40*/  FSEL R37, R70, RZ, P1 ;  /* 0x000000ff46257208 */ /* 0x000fc80000800000 */
[----:B------:R-:W0:Y:S01]  /*bb50*/  MUFU.EX2 R77, R77 ;  /* 0x0000004d004d7308 */ /* 0x000e220000000800 */
[----:B------:R-:W-:-:S01]  /*bb60*/  FFMA.FTZ R70, R2, R90, -R37 ;  /* 0x0000005a02467223 */ /* 0x000fc20000010825 */
[C-C-:B------:R-:W-:Y:S01]  /*bb70*/  FFMA.FTZ R91, R2.reuse, R91, -R37.reuse ;  /* 0x0000005b025b7223 */ /* 0x140fe20000010825 */
[----:B------:R-:W-:-:S01]  /*bb80*/  FFMA.FTZ R72, R2, R94, -R37 ;  /* 0x0000005e02487223 */ /* 0x000fc20000010825 */
[----:B------:R-:W-:Y:S01]  /*bb90*/  FFMA.FTZ R90, R2, R67, -R37 ;  /* 0x00000043025a7223 */ /* 0x000fe20000010825 */
[----:B------:R-:W-:-:S01]  /*bba0*/  FADD.FTZ R67, R12, R89 ;  /* 0x000000590c437221 */ /* 0x000fc20000010000 */
[C-C-:B------:R-:W-:Y:S01]  /*bbb0*/  FFMA.FTZ R95, R2.reuse, R95, -R37.reuse ;  /* 0x0000005f025f7223 */ /* 0x140fe20000010825 */
[----:B------:R-:W-:-:S01]  /*bbc0*/  FFMA.FTZ R74, R2, R98, -R37 ;  /* 0x00000062024a7223 */ /* 0x000fc20000010825 */
[----:B------:R-:W-:Y:S01]  /*bbd0*/  MUFU.EX2 R70, R70 ;  /* 0x0000004600467308 */ /* 0x000fe20000000800 */
[----:B------:R-:W-:-:S01]  /*bbe0*/  FADD.FTZ R92, R20, R67 ;  /* 0x00000043145c7221 */ /* 0x000fc20000010000 */
[C-C-:B------:R-:W-:Y:S01]  /*bbf0*/  FFMA.FTZ R84, R2.reuse, R87, -R37.reuse ;  /* 0x0000005702547223 */ /* 0x140fe20000010825 */
[----:B------:R-:W-:-:S01]  /*bc00*/  FFMA.FTZ R99, R2, R99, -R37 ;  /* 0x0000006302637223 */ /* 0x000fc20000010825 */
[----:B------:R-:W-:Y:S01]  /*bc10*/  FFMA.FTZ R76, R2, R102, -R37 ;  /* 0x00000066024c7223 */ /* 0x000fe20000010825 */
[----:B------:R-:W-:-:S01]  /*bc20*/  FADD.FTZ R87, R93, R92 ;  /* 0x0000005c5d577221 */ /* 0x000fc20000010000 */
[C-C-:B------:R-:W-:Y:S01]  /*bc30*/  FFMA.FTZ R92, R2.reuse, R71, -R37.reuse ;  /* 0x00000047025c7223 */ /* 0x140fe20000010825 */
[----:B------:R-:W-:-:S01]  /*bc40*/  FFMA.FTZ R103, R2, R103, -R37 ;  /* 0x0000006702677223 */ /* 0x000fc20000010825 */
[----:B------:R-:W1:Y:S01]  /*bc50*/  MUFU.EX2 R91, R91 ;  /* 0x0000005b005b7308 */ /* 0x000e620000000800 */
[----:B------:R-:W-:-:S01]  /*bc60*/  FADD.FTZ R94, R24, R87 ;  /* 0x00000057185e7221 */ /* 0x000fc20000010000 */
[C-C-:B------:R-:W-:Y:S01]  /*bc70*/  FFMA.FTZ R13, R2.reuse, R13, -R37.reuse ;  /* 0x0000000d020d7223 */ /* 0x140fe20000010825 */
[----:B------:R-:W-:-:S01]  /*bc80*/  FFMA.FTZ R78, R2, R75, -R37 ;  /* 0x0000004b024e7223 */ /* 0x000fc20000010825 */
[----:B------:R-:W-:Y:S01]  /*bc90*/  FFMA.FTZ R21, R2, R21, -R37 ;  /* 0x0000001502157223 */ /* 0x000fe20000010825 */
[----:B------:R-:W-:-:S01]  /*bca0*/  FADD.FTZ R87, R97, R94 ;  /* 0x0000005e61577221 */ /* 0x000fc20000010000 */
[C-C-:B------:R-:W-:Y:S01]  /*bcb0*/  FFMA.FTZ R80, R2.reuse, R79, -R37.reuse ;  /* 0x0000004f02507223 */ /* 0x140fe20000010825 */
[----:B------:R-:W-:-:S01]  /*bcc0*/  FFMA.FTZ R75, R2, R145, -R37 ;  /* 0x00000091024b7223 */ /* 0x000fc20000010825 */
[----:B------:R-:W2:Y:S01]  /*bcd0*/  MUFU.EX2 R72, R72 ;  /* 0x0000004800487308 */ /* 0x000ea20000000800 */
[----:B------:R-:W-:-:S01]  /*bce0*/  FADD.FTZ R96, R28, R87 ;  /* 0x000000571c607221 */ /* 0x000fc20000010000 */
[C-C-:B------:R-:W-:Y:S01]  /*bcf0*/  FFMA.FTZ R82, R2.reuse, R83, -R37.reuse ;  /* 0x0000005302527223 */ /* 0x140fe20000010825 */
[----:B0-----:R-:W-:Y:S01]  /*bd00*/  F2FP.SATFINITE.E4M3.F32.PACK_AB_MERGE_C R148, R77, R36, RZ ;  /* 0x000000244d94723e */ /* 0x001fe200048070ff */
[----:B------:R-:W-:Y:S01]  /*bd10*/  FFMA.FTZ R79, R2, R147, -R37 ;  /* 0x00000093024f7223 */ /* 0x000fe20000010825 */
[----:B------:R-:W-:-:S01]  /*bd20*/  FADD.FTZ R87, R101, R96 ;  /* 0x0000006065577221 */ /* 0x000fc20000010000 */
[C-C-:B------:R-:W-:Y:S01]  /*bd30*/  FFMA.FTZ R83, R2.reuse, R149, -R37.reuse ;  /* 0x0000009502537223 */ /* 0x140fe20000010825 */
[----:B------:R-:W-:-:S01]  /*bd40*/  FFMA.FTZ R86, R2, R59, -R37 ;  /* 0x0000003b02567223 */ /* 0x000fc20000010825 */
[----:B------:R-:W0:Y:S01]  /*bd50*/  MUFU.EX2 R95, R95 ;  /* 0x0000005f005f7308 */ /* 0x000e220000000800 */
[----:B-1----:R-:W-:-:S01]  /*bd60*/  FADD.FTZ R71, R70, R91 ;  /* 0x0000005b46477221 */ /* 0x002fc20000010000 */
[----:B------:R-:W-:Y:S01]  /*bd70*/  FADD.FTZ R96, R32, R87 ;  /* 0x0000005720607221 */ /* 0x000fe20000010000 */
[----:B------:R-:W-:-:S01]  /*bd80*/  FFMA.FTZ R59, R2, R151, -R37 ;  /* 0x00000097023b7223 */ /* 0x000fc20000010825 */
[C-C-:B------:R-:W-:Y:S01]  /*bd90*/  FFMA.FTZ R88, R2.reuse, R63, -R37.reuse ;  /* 0x0000003f02587223 */ /* 0x140fe20000010825 */
[C---:B------:R-:W-:Y:S01]  /*bda0*/  F2FP.SATFINITE.E4M3.F32.PACK_AB_MERGE_C R148, R73.reuse, R32, R148 ;  /* 0x000000204994723e */ /* 0x040fe20004807094 */
[----:B------:R-:W-:Y:S01]  /*bdb0*/  FADD.FTZ R87, R73, R96 ;  /* 0x0000006049577221 */ /* 0x000fe20000010000 */
[----:B------:R-:W-:-:S01]  /*bdc0*/  FFMA.FTZ R63, R2, R153, -R37 ;  /* 0x00000099023f7223 */ /* 0x000fc20000010825 */
[----:B------:R-:W1:Y:S01]  /*bdd0*/  MUFU.EX2 R74, R74 ;  /* 0x0000004a004a7308 */ /* 0x000e620000000800 */
[----:B--2---:R-:W-:-:S01]  /*bde0*/  FADD.FTZ R94, R72, R71 ;  /* 0x00000047485e7221 */ /* 0x004fc20000010000 */
[C-C-:B------:R-:W-:Y:S01]  /*bdf0*/  FFMA.FTZ R67, R2.reuse, R155, -R37.reuse ;  /* 0x0000009b02437223 */ /* 0x140fe20000010825 */
[----:B------:R-:W-:-:S01]  /*be00*/  FFMA.FTZ R42, R2, R42, -R37 ;  /* 0x0000002a022a7223 */ /* 0x000fc20000010825 */
[C-C-:B------:R-:W-:Y:S01]  /*be10*/  FFMA.FTZ R43, R2.reuse, R43, -R37.reuse ;  /* 0x0000002b022b7223 */ /* 0x140fe20000010825 */
[----:B------:R-:W-:-:S01]  /*be20*/  FFMA.FTZ R20, R2, R46, -R37 ;  /* 0x0000002e02147223 */ /* 0x000fc20000010825 */
[C-C-:B------:R-:W-:Y:S01]  /*be30*/  FFMA.FTZ R47, R2.reuse, R47, -R37.reuse ;  /* 0x0000002f022f7223 */ /* 0x140fe20000010825 */
[----:B------:R-:W-:-:S01]  /*be40*/  FFMA.FTZ R51, R2, R51, -R37 ;  /* 0x0000003302337223 */ /* 0x000fc20000010825 */
[----:B------:R-:W2:Y:S01]  /*be50*/  MUFU.EX2 R99, R99 ;  /* 0x0000006300637308 */ /* 0x000ea20000000800 */
[----:B0-----:R-:W-:-:S01]  /*be60*/  FADD.FTZ R71, R95, R94 ;  /* 0x0000005e5f477221 */ /* 0x001fc20000010000 */
[C-C-:B------:R-:W-:Y:S01]  /*be70*/  FFMA.FTZ R55, R2.reuse, R55, -R37.reuse ;  /* 0x0000003702377223 */ /* 0x140fe20000010825 */
[----:B------:R-:W-:-:S01]  /*be80*/  FFMA.FTZ R26, R2, R26, -R37 ;  /* 0x0000001a021a7223 */ /* 0x000fc20000010825 */
[C-C-:B------:R-:W-:Y:S01]  /*be90*/  FFMA.FTZ R27, R2.reuse, R27, -R37.reuse ;  /* 0x0000001b021b7223 */ /* 0x140fe20000010825 */
[----:B------:R-:W-:-:S01]  /*bea0*/  FFMA.FTZ R30, R2, R30, -R37 ;  /* 0x0000001e021e7223 */ /* 0x000fc20000010825 */
[C-C-:B------:R-:W-:Y:S01]  /*beb0*/  FFMA.FTZ R31, R2.reuse, R31, -R37.reuse ;  /* 0x0000001f021f7223 */ /* 0x140fe20000010825 */
[----:B------:R-:W-:-:S01]  /*bec0*/  FFMA.FTZ R34, R2, R34, -R37 ;  /* 0x0000002202227223 */ /* 0x000fc20000010825 */
[----:B------:R-:W0:Y:S01]  /*bed0*/  MUFU.EX2 R76, R76 ;  /* 0x0000004c004c7308 */ /* 0x000e220000000800 */
[----:B-1----:R-:W-:-:S01]  /*bee0*/  FADD.FTZ R94, R74, R71 ;  /* 0x000000474a5e7221 */ /* 0x002fc20000010000 */
[C-C-:B------:R-:W-:Y:S01]  /*bef0*/  FFMA.FTZ R35, R2.reuse, R35, -R37.reuse ;  /* 0x0000002302237223 */ /* 0x140fe20000010825 */
[----:B------:R-:W-:-:S01]  /*bf00*/  FFMA.FTZ R41, R2, R41, -R37 ;  /* 0x0000002902297223 */ /* 0x000fc20000010825 */
[----:B------:R-:W-:-:S04]  /*bf10*/  F2FP.SATFINITE.E4M3.F32.PACK_AB_MERGE_C R153, R95, R72, RZ ;  /* 0x000000485f99723e */ /* 0x000fc800048070ff */
[----:B------:R-:W1:Y:S01]  /*bf20*/  MUFU.EX2 R103, R103 ;  /* 0x0000006700677308 */ /* 0x000e620000000800 */
[----:B--2---:R-:W-:-:S01]  /*bf30*/  FADD.FTZ R71, R99, R94 ;  /* 0x0000005e63477221 */ /* 0x004fc20000010000 */
[----:B------:R-:W-:Y:S01]  /*bf40*/  FADD.FTZ R94, R36, R87 ;  /* 0x00000057245e7221 */ /* 0x000fe20000010000 */
[----:B------:R-:W-:-:S05]  /*bf50*/  F2FP.SATFINITE.E4M3.F32.PACK_AB_MERGE_C R153, R91, R70, R153 ;  /* 0x000000465b99723e */ /* 0x000fca0004807099 */
[----:B------:R-:W2:Y:S01]  /*bf60*/  MUFU.EX2 R40, R117 ;  /* 0x0000007500287308 */ /* 0x000ea20000000800 */
[----:B0-----:R-:W-:-:S01]  /*bf70*/  FADD.FTZ R28, R76, R71 ;  /* 0x000000474c1c7221 */ /* 0x001fc20000010000 */
[----:B------:R-:W-:-:S06]  /*bf80*/  FADD.FTZ R71, R77, R94 ;  /* 0x0000005e4d477221 */ /* 0x000fcc0000010000 */
        /* <DEDUP_REMOVED lines=16> */
[----:B------:R-:W-:-:S06]  /*c090*/  FFMA.FTZ R12, R2, R50, -R37 ;  /* 0x00000032020c7223 */ /* 0x000fcc0000010825 */
[----:B------:R-:W1:Y:S01]  /*c0a0*/  MUFU.EX2 R75, R75 ;  /* 0x0000004b004b7308 */ /* 0x000e620000000800 */
[C---:B--2---:R-:W-:Y:S01]  /*c0b0*/  F2FP.SATFINITE.E4M3.F32.PACK_AB_MERGE_C R150, R85.reuse, R44, RZ ;  /* 0x0000002c5596723e */ /* 0x044fe200048070ff */
[----:B------:R-:W-:-:S03]  /*c0c0*/  FADD.FTZ R85, R85, R24 ;  /* 0x0000001855557221 */ /* 0x000fc60000010000 */
[----:B------:R-:W-:-:S03]  /*c0d0*/  F2FP.SATFINITE.E4M3.F32.PACK_AB_MERGE_C R150, R81, R40, R150 ;  /* 0x000000285196723e */ /* 0x000fc60004807096 */
[----:B------:R-:W2:Y:S01]  /*c0e0*/  MUFU.EX2 R48, R121 ;  /* 0x0000007900307308 */ /* 0x000ea20000000800 */
[----:B0-----:R-:W-:-:S01]  /*c0f0*/  FADD.FTZ R24, R80, R71 ;  /* 0x0000004750187221 */ /* 0x001fc20000010000 */
[----:B------:R-:W-:-:S04]  /*c100*/  F2FP.SATFINITE.E4M3.F32.PACK_AB_MERGE_C R21, R80, R21, RZ ;  /* 0x000000155015723e */ /* 0x000fc800048070ff */
[----:B------:R-:W-:Y:S02]  /*c110*/  F2FP.SATFINITE.E4M3.F32.PACK_AB_MERGE_C R149, R78, R13, R21 ;  /* 0x0000000d4e95723e */ /* 0x000fe40004807015 */
[----:B------:R-:W-:Y:S01]  /*c120*/  MUFU.EX2 R52, R123 ;  /* 0x0000007b00347308 */ /* 0x000fe20000000800 */
[----:B-1----:R-:W-:-:S01]  /*c130*/  FADD.FTZ R71, R75, R24 ;  /* 0x000000184b477221 */ /* 0x002fc20000010000 */
[----:B------:R-:W0:Y:S06]  /*c140*/  @P5 LDC R21, c[0x0][0x44c] ;  /* 0x00011300ff155b82 */ /* 0x000e2c0000000800 */
[----:B------:R-:W1:Y:S01]  /*c150*/  MUFU.EX2 R61, R61 ;  /* 0x0000003d003d7308 */ /* 0x000e620000000800 */
[----:B--2---:R-:W-:-:S07]  /*c160*/  FADD.FTZ R28, R48, R85 ;  /* 0x00000055301c7221 */ /* 0x004fce0000010000 */
[----:B------:R-:W2:Y:S08]  /*c170*/  MUFU.EX2 R82, R82 ;  /* 0x0000005200527308 */ /* 0x000eb00000000800 */
[----:B------:R-:W3:Y:S01]  /*c180*/  MUFU.EX2 R57, R57 ;  /* 0x0000003900397308 */ /* 0x000ee20000000800 */
[----:B-1----:R-:W-:Y:S01]  /*c190*/  F2FP.SATFINITE.E4M3.F32.PACK_AB_MERGE_C R144, R61, R52, RZ ;  /* 0x000000343d90723e */ /* 0x002fe200048070ff */
[----:B0-----:R-:W-:-:S06]  /*c1a0*/  @P5 IMAD.HI.U32 R21, R108, R21, RZ ;  /* 0x000000156c155227 */ /* 0x001fcc00078e00ff */
[----:B------:R-:W0:Y:S01]  /*c1b0*/  MUFU.EX2 R79, R79 ;  /* 0x0000004f004f7308 */ /* 0x000e220000000800 */
[----:B--2---:R-:W-:-:S07]  /*c1c0*/  FADD.FTZ R24, R82, R71 ;  /* 0x0000004752187221 */ /* 0x004fce0000010000 */
[----:B------:R-:W1:Y:S01]  /*c1d0*/  MUFU.EX2 R84, R84 ;  /* 0x0000005400547308 */ /* 0x000e620000000800 */
[----:B---3--:R-:W-:-:S01]  /*c1e0*/  FADD.FTZ R73, R57, R28 ;  /* 0x0000001c39497221 */ /* 0x008fc20000010000 */
[----:B------:R-:W-:-:S03]  /*c1f0*/  F2FP.SATFINITE.E4M3.F32.PACK_AB_MERGE_C R144, R57, R48, R144 ;  /* 0x000000303990723e */ /* 0x000fc60004807090 */
[----:B------:R-:W-:-:S03]  /*c200*/  FADD.FTZ R52, R52, R73 ;  /* 0x0000004934347221 */ /* 0x000fc60000010000 */
[----:B------:R-:W2:Y:S01]  /*c210*/  MUFU.EX2 R83, R83 ;  /* 0x0000005300537308 */ /* 0x000ea20000000800 */
[----:B0-----:R-:W-:-:S01]  /*c220*/  FADD.FTZ R57, R79, R24 ;  /* 0x000000184f397221 */ /* 0x001fc20000010000 */
[----:B------:R-:W-:Y:S01]  /*c230*/  FADD.FTZ R61, R61, R52 ;  /* 0x000000343d3d7221 */ /* 0x000fe20000010000 */
[----:B------:R-:W-:-:S01]  /*c240*/  FFMA.FTZ R24, R2, R54, -R37 ;  /* 0x0000003602187223 */ /* 0x000fc20000010825 */
[----:B------:R-:W-:-:S04]  /*c250*/  FFMA.FTZ R37, R2, R39, -R37 ;  /* 0x0000002702257223 */ /* 0x000fc80000010825 */
[----:B------:R-:W0:Y:S01]  /*c260*/  MUFU.EX2 R86, R86 ;  /* 0x0000005600567308 */ /* 0x000e220000000800 */
[----:B-1----:R-:W-:-:S01]  /*c270*/  FADD.FTZ R28, R84, R57 ;  /* 0x00000039541c7221 */ /* 0x002fc20000010000 */
[----:B------:R-:W-:-:S04]  /*c280*/  F2FP.SATFINITE.E4M3.F32.PACK_AB_MERGE_C R79, R84, R79, RZ ;  /* 0x0000004f544f723e */ /* 0x000fc800048070ff */
[----:B------:R-:W-:Y:S02]  /*c290*/  F2FP.SATFINITE.E4M3.F32.PACK_AB_MERGE_C R151, R82, R75, R79 ;  /* 0x0000004b5297723e */ /* 0x000fe4000480704f */
[----:B------:R-:W1:Y:S01]  /*c2a0*/  MUFU.EX2 R59, R59 ;  /* 0x0000003b003b7308 */ /* 0x000e620000000800 */
[----:B--2---:R-:W-:-:S07]  /*c2b0*/  FADD.FTZ R57, R83, R28 ;  /* 0x0000001c53397221 */ /* 0x004fce0000010000 */
[----:B------:R-:W-:Y:S01]  /*c2c0*/  MUFU.EX2 R58, R58 ;  /* 0x0000003a003a7308 */ /* 0x000fe20000000800 */
[----:B0-----:R-:W-:-:S07]  /*c2d0*/  FADD.FTZ R28, R86, R57 ;  /* 0x00000039561c7221 */ /* 0x001fce0000010000 */
[----:B------:R-:W0:Y:S01]  /*c2e0*/  MUFU.EX2 R69, R69 ;  /* 0x0000004500457308 */ /* 0x000e220000000800 */
[----:B-1----:R-:W-:-:S07]  /*c2f0*/  FADD.FTZ R57, R59, R28 ;  /* 0x0000001c3b397221 */ /* 0x002fce0000010000 */
[----:B------:R-:W1:Y:S08]  /*c300*/  MUFU.EX2 R56, R56 ;  /* 0x0000003800387308 */ /* 0x000e700000000800 */
[----:B------:R-:W2:Y:S01]  /*c310*/  MUFU.EX2 R88, R88 ;  /* 0x0000005800587308 */ /* 0x000ea20000000800 */
[----:B0-----:R-:W-:-:S07]  /*c320*/  F2FP.SATFINITE.E4M3.F32.PACK_AB_MERGE_C R146, R69, R58, RZ ;  /* 0x0000003a4592723e */ /* 0x001fce00048070ff */
[----:B------:R-:W0:Y:S01]  /*c330*/  MUFU.EX2 R65, R65 ;  /* 0x0000004100417308 */ /* 0x000e220000000800 */
[----:B-1----:R-:W-:-:S07]  /*c340*/  FADD.FTZ R32, R56, R61 ;  /* 0x0000003d38207221 */ /* 0x002fce0000010000 */
[----:B------:R-:W1:Y:S01]  /*c350*/  MUFU.EX2 R63, R63 ;  /* 0x0000003f003f7308 */ /* 0x000e620000000800 */
[----:B--2---:R-:W-:-:S01]  /*c360*/  FADD.FTZ R28, R88, R57 ;  /* 0x00000039581c7221 */ /* 0x004fc20000010000 */
[----:B------:R-:W-:-:S04]  /*c370*/  F2FP.SATFINITE.E4M3.F32.PACK_AB_MERGE_C R59, R88, R59, RZ ;  /* 0x0000003b583b723e */ /* 0x000fc800048070ff */
[----:B------:R-:W-:Y:S02]  /*c380*/  F2FP.SATFINITE.E4M3.F32.PACK_AB_MERGE_C R145, R86, R83, R59 ;  /* 0x000000535691723e */ /* 0x000fe4000480703b */
[----:B------:R-:W2:Y:S01]  /*c390*/  MUFU.EX2 R90, R90 ;  /* 0x0000005a005a7308 */ /* 0x000ea20000000800 */
[C---:B0-----:R-:W-:Y:S01]  /*c3a0*/  F2FP.SATFINITE.E4M3.F32.PACK_AB_MERGE_C R146, R65.reuse, R56, R146 ;  /* 0x000000384192723e */ /* 0x041fe20004807092 */
[----:B------:R-:W-:-:S04]  /*c3b0*/  FADD.FTZ R65, R65, R32 ;  /* 0x0000002041417221 */ /* 0x000fc80000010000 */
[----:B------:R-:W-:Y:S02]  /*c3c0*/  FADD.FTZ R58, R58, R65 ;  /* 0x000000413a3a7221 */ /* 0x000fe40000010000 */
[----:B------:R-:W-:Y:S01]  /*c3d0*/  MUFU.EX2 R38, R38 ;  /* 0x0000002600267308 */ /* 0x000fe20000000800 */
[----:B-1----:R-:W-:-:S01]  /*c3e0*/  FADD.FTZ R39, R63, R28 ;  /* 0x0000001c3f277221 */ /* 0x002fc20000010000 */
[----:B------:R-:W-:-:S06]  /*c3f0*/  FADD.FTZ R58, R69, R58 ;  /* 0x0000003a453a7221 */ /* 0x000fcc0000010000 */
[----:B------:R-:W0:Y:S01]  /*c400*/  MUFU.EX2 R45, R45 ;  /* 0x0000002d002d7308 */ /* 0x000e220000000800 */
[----:B--2---:R-:W-:-:S07]  /*c410*/  FADD.FTZ R28, R90, R39 ;  /* 0x000000275a1c7221 */ /* 0x004fce0000010000 */
[----:B------:R-:W1:Y:S08]  /*c420*/  MUFU.EX2 R67, R67 ;  /* 0x0000004300437308 */ /* 0x000e700000000800 */
[----:B------:R-:W2:Y:S01]  /*c430*/  MUFU.EX2 R15, R129 ;  /* 0x00000081000f7308 */ /* 0x000ea20000000800 */
[----:B0-----:R-:W-:-:S07]  /*c440*/  F2FP.SATFINITE.E4M3.F32.PACK_AB_MERGE_C R140, R45, R38, RZ ;  /* 0x000000262d8c723e */ /* 0x001fce00048070ff */
[----:B------:R-:W0:Y:S01]  /*c450*/  MUFU.EX2 R92, R92 ;  /* 0x0000005c005c7308 */ /* 0x000e220000000800 */
[----:B-1----:R-:W-:-:S02]  /*c460*/  FADD.FTZ R39, R67, R28 ;  /* 0x0000001c43277221 */ /* 0x002fc40000010000 */
[----:B------:R-:W1:Y:S05]  /*c470*/  @P5 LDC R28, c[0x0][0x450] ;  /* 0x00011400ff1c5b82 */ /* 0x000e6a0000000800 */
[----:B------:R-:W3:Y:S01]  /*c480*/  MUFU.EX2 R42, R42 ;  /* 0x0000002a002a7308 */ /* 0x000ee20000000800 */
[----:B--2---:R-:W-:Y:S01]  /*c490*/  F2FP.SATFINITE.E4M3.F32.PACK_AB_MERGE_C R140, R14, R15, R140 ;  /* 0x0000000f0e8c723e */ /* 0x004fe2000480708c */
[----:B------:R-:W-:-:S04]  /*c4a0*/  FADD.FTZ R15, R15, R58 ;  /* 0x0000003a0f0f7221 */ /* 0x000fc80000010000 */
[----:B------:R-:W-:Y:S02]  /*c4b0*/  FADD.FTZ R15, R14, R15 ;  /* 0x0000000f0e0f7221 */ /* 0x000fe40000010000 */
[----:B------:R-:W2:Y:S01]  /*c4c0*/  MUFU.EX2 R43, R43 ;  /* 0x0000002b002b7308 */ /* 0x000ea20000000800 */
[----:B0-----:R-:W-:-:S01]  /*c4d0*/  FADD.FTZ R39, R92, R39 ;  /* 0x000000275c277221 */ /* 0x001fc20000010000 */
[----:B------:R-:W-:Y:S01]  /*c4e0*/  FADD.FTZ R38, R38, R15 ;  /* 0x0000000f26267221 */ /* 0x000fe20000010000 */
[----:B------:R-:W-:-:S03]  /*c4f0*/  F2FP.SATFINITE.E4M3.F32.PACK_AB_MERGE_C R67, R92, R67, RZ ;  /* 0x000000435c43723e */ /* 0x000fc600048070ff */
[----:B------:R-:W-:Y:S01]  /*c500*/  FADD.FTZ R45, R45, R38 ;  /* 0x000000262d2d7221 */ /* 0x000fe20000010000 */
[----:B------:R-:W-:Y:S01]  /*c510*/  F2FP.SATFINITE.E4M3.F32.PACK_AB_MERGE_C R147, R90, R63, R67 ;  /* 0x0000003f5a93723e */ /* 0x000fe20004807043 */
[----:B------:R-:W0:Y:S01]  /*c520*/  MUFU.EX2 R20, R20 ;  /* 0x0000001400147308 */ /* 0x000e220000000800 */
[----:B---3--:R-:W-:-:S07]  /*c530*/  FADD.FTZ R14, R42, R39 ;  /* 0x000000272a0e7221 */ /* 0x008fce0000010000 */
[----:B------:R-:W-:Y:S01]  /*c540*/  MUFU.EX2 R62, R62 ;  /* 0x0000003e003e7308 */ /* 0x000fe20000000800 */
[----:B--2---:R-:W-:-:S07]  /*c550*/  FADD.FTZ R15, R43, R14 ;  /* 0x0000000e2b0f7221 */ /* 0x004fce0000010000 */
[----:B------:R-:W2:Y:S01]  /*c560*/  MUFU.EX2 R53, R53 ;  /* 0x0000003500357308 */ /* 0x000ea20000000800 */
[----:B0-----:R-:W-:-:S07]  /*c570*/  FADD.FTZ R14, R20, R15 ;  /* 0x0000000f140e7221 */ /* 0x001fce0000010000 */
[----:B------:R-:W0:Y:S08]  /*c580*/  MUFU.EX2 R47, R47 ;  /* 0x0000002f002f7308 */ /* 0x000e300000000800 */
[----:B------:R-:W-:Y:S01]  /*c590*/  MUFU.EX2 R60, R60 ;  /* 0x0000003c003c7308 */ /* 0x000fe20000000800 */
[----:B--2---:R-:W-:-:S07]  /*c5a0*/  F2FP.SATFINITE.E4M3.F32.PACK_AB_MERGE_C R142, R53, R62, RZ ;  /* 0x0000003e358e723e */ /* 0x004fce00048070ff */
[----:B------:R-:W2:Y:S01]  /*c5b0*/  MUFU.EX2 R49, R49 ;  /* 0x0000003100317308 */ /* 0x000ea20000000800 */
[C---:B0-----:R-:W-:Y:S01]  /*c5c0*/  F2FP.SATFINITE.E4M3.F32.PACK_AB_MERGE_C R15, R47.reuse, R20, RZ ;  /* 0x000000142f0f723e */ /* 0x041fe200048070ff */
[----:B------:R-:W-:-:S03]  /*c5d0*/  FADD.FTZ R47, R47, R14 ;  /* 0x0000000e2f2f7221 */ /* 0x000fc60000010000 */
[----:B------:R-:W-:-:S03]  /*c5e0*/  F2FP.SATFINITE.E4M3.F32.PACK_AB_MERGE_C R141, R43, R42, R15 ;  /* 0x0000002a2b8d723e */ /* 0x000fc6000480700f */
[----:B------:R-:W0:Y:S08]  /*c5f0*/  MUFU.EX2 R12, R12 ;  /* 0x0000000c000c7308 */ /* 0x000e300000000800 */
[----:B------:R-:W3:Y:S01]  /*c600*/  MUFU.EX2 R51, R51 ;  /* 0x0000003300337308 */ /* 0x000ee20000000800 */
[----:B--2---:R-:W-:Y:S01]  /*c610*/  F2FP.SATFINITE.E4M3.F32.PACK_AB_MERGE_C R142, R49, R60, R142 ;  /* 0x0000003c318e723e */ /* 0x004fe2000480708e */
[----:B------:R-:W-:-:S04]  /*c620*/  FADD.FTZ R60, R60, R45 ;  /* 0x0000002d3c3c7221 */ /* 0x000fc80000010000 */
[----:B------:R-:W-:Y:S02]  /*c630*/  FADD.FTZ R49, R49, R60 ;  /* 0x0000003c31317221 */ /* 0x000fe40000010000 */
[----:B------:R-:W2:Y:S01]  /*c640*/  MUFU.EX2 R24, R24 ;  /* 0x0000001800187308 */ /* 0x000ea20000000800 */
[----:B0-----:R-:W-:-:S01]  /*c650*/  FADD.FTZ R14, R12, R47 ;  /* 0x0000002f0c0e7221 */ /* 0x001fc20000010000 */
[----:B------:R-:W-:-:S04]  /*c660*/  FADD.FTZ R62, R62, R49 ;  /* 0x000000313e3e7221 */ /* 0x000fc80000010000 */
[----:B------:R-:W-:Y:S02]  /*c670*/  FADD.FTZ R53, R53, R62 ;  /* 0x0000003e35357221 */ /* 0x000fe40000010000 */
[----:B------:R-:W-:Y:S01]  /*c680*/  MUFU.EX2 R66, R66 ;  /* 0x0000004200427308 */ /* 0x000fe20000000800 */
[----:B---3--:R-:W-:-:S07]  /*c690*/  FADD.FTZ R13, R51, R14 ;  /* 0x0000000e330d7221 */ /* 0x008fce0000010000 */
[----:B------:R-:W0:Y:S01]  /*c6a0*/  MUFU.EX2 R29, R29 ;  /* 0x0000001d001d7308 */ /* 0x000e220000000800 */
[----:B--2---:R-:W-:-:S07]  /*c6b0*/  FADD.FTZ R14, R24, R13 ;  /* 0x0000000d180e7221 */ /* 0x004fce0000010000 */
[----:B------:R-:W2:Y:S08]  /*c6c0*/  MUFU.EX2 R55, R55 ;  /* 0x0000003700377308 */ /* 0x000eb00000000800 */
[----:B------:R-:W-:Y:S01]  /*c6d0*/  MUFU.EX2 R64, R137 ;  /* 0x0000008900407308 */ /* 0x000fe20000000800 */
[----:B0-----:R-:W-:-:S07]  /*c6e0*/  F2FP.SATFINITE.E4M3.F32.PACK_AB_MERGE_C R13, R29, R66, RZ ;  /* 0x000000421d0d723e */ /* 0x001fce00048070ff */
[----:B------:R-:W0:Y:S01]  /*c6f0*/  MUFU.EX2 R25, R25 ;  /* 0x0000001900197308 */ /* 0x000e220000000800 */
[C---:B--2---:R-:W-:Y:S01]  /*c700*/  F2FP.SATFINITE.E4M3.F32.PACK_AB_MERGE_C R24, R55.reuse, R24, RZ ;  /* 0x000000183718723e */ /* 0x044fe200048070ff */
[----:B------:R-:W-:-:S03]  /*c710*/  FADD.FTZ R55, R55, R14 ;  /* 0x0000000e37377221 */ /* 0x000fc60000010000 */
[----:B------:R-:W-:-:S03]  /*c720*/  F2FP.SATFINITE.E4M3.F32.PACK_AB_MERGE_C R143, R51, R12, R24 ;  /* 0x0000000c338f723e */ /* 0x000fc60004807018 */
[----:B------:R-:W2:Y:S08]  /*c730*/  MUFU.EX2 R26, R26 ;  /* 0x0000001a001a7308 */ /* 0x000eb00000000800 */
[----:B------:R-:W3:Y:S01]  /*c740*/  MUFU.EX2 R27, R27 ;  /* 0x0000001b001b7308 */ /* 0x000ee20000000800 */
[----:B0-----:R-:W-:Y:S01]  /*c750*/  F2FP.SATFINITE.E4M3.F32.PACK_AB_MERGE_C R136, R25, R64, R13 ;  /* 0x000000401988723e */ /* 0x001fe2000480700d */
[----:B------:R-:W-:-:S04]  /*c760*/  FADD.FTZ R64, R64, R53 ;  /* 0x0000003540407221 */ /* 0x000fc80000010000 */
[----:B------:R-:W-:Y:S02]  /*c770*/  FADD.FTZ R25, R25, R64 ;  /* 0x0000004019197221 */ /* 0x000fe40000010000 */
[----:B------:R-:W0:Y:S01]  /*c780*/  MUFU.EX2 R30, R30 ;  /* 0x0000001e001e7308 */ /* 0x000e220000000800 */
[----:B--2---:R-:W-:-:S01]  /*c790*/  FADD.FTZ R20, R26, R55 ;  /* 0x000000371a147221 */ /* 0x004fc20000010000 */
[----:B------:R-:W-:-:S04]  /*c7a0*/  FADD.FTZ R66, R66, R25 ;  /* 0x0000001942427221 */ /* 0x000fc80000010000 */
[----:B------:R-:W-:Y:S02]  /*c7b0*/  FADD.FTZ R29, R29, R66 ;  /* 0x000000421d1d7221 */ /* 0x000fe40000010000 */
[----:B------:R-:W-:Y:S01]  /*c7c0*/  MUFU.EX2 R33, R33 ;  /* 0x0000002100217308 */ /* 0x000fe20000000800 */
[----:B---3--:R-:W-:-:S01]  /*c7d0*/  FADD.FTZ R13, R27, R20 ;  /* 0x000000141b0d7221 */ /* 0x008fc20000010000 */
[----:B------:R-:W-:Y:S01]  /*c7e0*/  IMAD.MOV.U32 R20, RZ, RZ, R108 ;  /* 0x000000ffff147224 */ /* 0x000fe200078e006c */
[----:B-1----:R-:W-:Y:S02]  /*c7f0*/  @P5 SHF.R.U32.HI R20, RZ, R28, R21 ;  /* 0x0000001cff145219 */ /* 0x002fe40000011615 */
[----:B------:R-:W-:-:S03]  /*c800*/  ISETP.GE.AND P5, PT, R11, 0x1, PT ;  /* 0x000000010b00780c */ /* 0x000fc60003fa6270 */
        /* <DEDUP_REMOVED lines=15> */
[----:B0-----:R-:W-:-:S01]  /*c900*/  FADD.FTZ R12, R34, R31 ;  /* 0x0000001f220c7221 */ /* 0x001fc20000010000 */
[----:B------:R-:W-:-:S06]  /*c910*/  FADD.FTZ R33, R33, R68 ;  /* 0x0000004421217221 */ /* 0x000fcc0000010000 */
[----:B------:R-:W0:Y:S01]  /*c920*/  MUFU.EX2 R14, R37 ;  /* 0x00000025000e7308 */ /* 0x000e220000000800 */
[----:B--2---:R-:W-:-:S04]  /*c930*/  FADD.FTZ R12, R35, R12 ;  /* 0x0000000c230c7221 */ /* 0x004fc80000010000 */
[----:B-1----:R-:W-:Y:S01]  /*c940*/  FADD.FTZ R21, R41, R12 ;  /* 0x0000000c29157221 */ /* 0x002fe20000010000 */
[----:B------:R-:W-:-:S01]  /*c950*/  FADD.FTZ R12, R0, R33 ;  /* 0x00000021000c7221 */ /* 0x000fc20000010000 */
[----:B------:R-:W-:-:S04]  /*c960*/  VIADD R0, R104, 0xfffffffe ;  /* 0xfffffffe68007836 */ /* 0x000fc80000000000 */
[----:B------:R1:W-:Y:S01]  /*c970*/  STL [R1], R12 ;  /* 0x0000000c01007387 */ /* 0x0003e20000100800 */
[C---:B0-----:R-:W-:Y:S01]  /*c980*/  F2FP.SATFINITE.E4M3.F32.PACK_AB_MERGE_C R13, R14.reuse, R41, RZ ;  /* 0x000000290e0d723e */ /* 0x041fe200048070ff */
[----:B------:R-:W-:-:S03]  /*c990*/  FADD.FTZ R21, R14, R21 ;  /* 0x000000150e157221 */ /* 0x000fc60000010000 */
[----:B------:R-:W-:Y:S01]  /*c9a0*/  F2FP.SATFINITE.E4M3.F32.PACK_AB_MERGE_C R139, R35, R34, R13 ;  /* 0x00000022238b723e */ /* 0x000fe2000480700d */
[----:B------:R-:W-:-:S04]  /*c9b0*/  IMAD.IADD R13, R105, 0x1, R20 ;  /* 0x00000001690d7824 */ /* 0x000fc800078e0214 */
        /* <DEDUP_REMOVED lines=13> */
.L_x_1182:
[----:B------:R-:W-:-:S13]  /*ca90*/  ISETP.NE.AND P1, PT, R11, 0x1, PT ;  /* 0x000000010b00780c */ /* 0x000fda0003f25270 */
[----:B------:R-:W0:Y:S02]  /*caa0*/  @P1 LDC.64 R14, c[0x0][0x9e8] ;  /* 0x00027a00ff0e1b82 */ /* 0x000e240000000a00 */
[----:B0-----:R-:W-:-:S05]  /*cab0*/  @P1 IMAD.HI.U32 R14, R12, R14, RZ ;  /* 0x0000000e0c0e1227 */ /* 0x001fca00078e00ff */
[----:B------:R-:W-:-:S07]  /*cac0*/  @P1 SHF.R.U32.HI R12, RZ, R15, R14 ;  /* 0x0000000fff0c1219 */ /* 0x000fce000001160e */
.L_x_1183:
[----:B------:R-:W-:Y:S05]  /*cad0*/  BSYNC B0 ;  /* 0x0000000000007941 */ /* 0x000fea0003800000 */
.L_x_1181:
[----:B------:R-:W-:-:S05]  /*cae0*/  IMAD R11, R12, R11, R11 ;  /* 0x0000000b0c0b7224 */ /* 0x000fca00078e020b */
[----:B------:R-:W-:-:S07]  /*caf0*/  VIMNMX R10, R10, R11, PT ;  /* 0x0000000b0a0a7248 */ /* 0x000fce0003fe0100 */
.L_x_1180:
[----:B------:R-:W2:Y:S01]  /*cb00*/  LDL R12, [R1+0x4c] ;  /* 0x00004c00010c7983 */ /* 0x000ea20000100800 */
[----:B------:R-:W-:Y:S01]  /*cb10*/  IMAD.HI R10, R10, 0x66666667, RZ ;  /* 0x666666670a0a7827 */ /* 0x000fe200078e02ff */
[----:B------:R-:W-:Y:S01]  /*cb20*/  ULDC UR37, c[0x0][0x9e4] ;  /* 0x0002790000257ab9 */ /* 0x000fe20000000800 */
[----:B------:R-:W-:Y:S01]  /*cb30*/  ULDC UR36, c[0x0][0x9e4] ;  /* 0x0002790000247ab9 */ /* 0x000fe20000000800 */
[----:B------:R0:W-:Y:S01]  /*cb40*/  STL [R1+0x1c], RZ ;  /* 0x00001cff01007387 */ /* 0x0001e20000100800 */
[----:B------:R-:W-:Y:S01]  /*cb50*/  ULDC UR38, c[0x0][0x9dc] ;  /* 0x0002770000267ab9 */ /* 0x000fe20000000800 */
[----:B------:R-:W-:Y:S01]  /*cb60*/  SHF.R.U32.HI R11, RZ, 0x1f, R10 ;  /* 0x0000001fff0b7819 */ /* 0x000fe2000001160a */
[----:B------:R-:W-:Y:S01]  /*cb70*/  ULDC UR42, c[0x0][0x9dc] ;  /* 0x00027700002a7ab9 */ /* 0x000fe20000000800 */
[----:B------:R0:W-:Y:S01]  /*cb80*/  STL [R1+0x18], RZ ;  /* 0x000018ff01007387 */ /* 0x0001e20000100800 */
[----:B------:R-:W-:Y:S01]  /*cb90*/  ULDC UR43, c[0x0][0x9e0] ;  /* 0x00027800002b7ab9 */ /* 0x000fe20000000800 */
[----:B------:R-:W-:Y:S01]  /*cba0*/  LEA.HI.SX32 R11, R10, R11, 0x1a ;  /* 0x0000000b0a0b7211 */ /* 0x000fe200078fd2ff */
[----:B------:R-:W-:Y:S01]  /*cbb0*/  ULDC UR39, c[0x0][0x9e0] ;  /* 0x0002780000277ab9 */ /* 0x000fe20000000800 */
[----:B------:R0:W-:Y:S01]  /*cbc0*/  STL [R1+0x14], RZ ;  /* 0x000014ff01007387 */ /* 0x0001e20000100800 */
[----:B------:R-:W-:Y:S01]  /*cbd0*/  BSSY B1, `(.L_x_1184) ;  /* 0x0000450000017945 */ /* 0x000fe20003800000 */
[----:B------:R-:W-:Y:S01]  /*cbe0*/  CS2R R26, SRZ ;  /* 0x00000000001a7805 */ /* 0x000fe2000001ff00 */
[----:B------:R-:W-:Y:S01]  /*cbf0*/  IMAD.MOV.U32 R29, RZ, RZ, RZ ;  /* 0x000000ffff1d7224 */ /* 0x000fe200078e00ff */
        /* <DEDUP_REMOVED lines=13> */
[----:B--2---:R-:W-:-:S04]  /*ccd0*/  VIMNMX R10, R12, R11, !PT ;  /* 0x0000000b0c0a7248 */ /* 0x004fc80007fe0100 */
[----:B------:R-:W-:Y:S01]  /*cce0*/  ISETP.GE.AND P1, PT, R0, R10, PT ;  /* 0x0000000a0000720c */ /* 0x000fe20003f26270 */
[----:B------:R0:W-:-:S12]  /*ccf0*/  STL [R1+0x30], R10 ;  /* 0x0000300a01007387 */ /* 0x0001d80000100800 */
[----:B0-----:R-:W-:Y:S05]  /*cd00*/  @!P1 BRA `(.L_x_1185) ;  /* 0x0000004000f09947 */ /* 0x001fea0003800000 */
[----:B------:R-:W-:Y:S01]  /*cd10*/  BSSY B0, `(.L_x_1186) ;  /* 0x0000434000007945 */ /* 0x000fe20003800000 */
        /* <DEDUP_REMOVED lines=15> */
[----:B------:R-:W-:-:S07]  /*ce10*/  CS2R R24, SRZ ;  /* 0x0000000000187805 */ /* 0x000fce000001ff00 */
.L_x_1206:
[----:B------:R-:W-:-:S05]  /*ce20*/  VIADD R15, R19, 0x1 ;  /* 0x00000001130f7836 */ /* 0x000fca0000000000 */
[----:B------:R-:W-:-:S04]  /*ce30*/  ISETP.NE.AND P1, PT, R15, 0x2, PT ;  /* 0x000000020f00780c */ /* 0x000fc80003f25270 */
[----:B------:R-:W-:Y:S02]  /*ce40*/  SEL R9, RZ, 0x1, P1 ;  /* 0x00000001ff097807 */ /* 0x000fe40000800000 */
[----:B------:R-:W-:Y:S02]  /*ce50*/  SEL R15, R15, RZ, P1 ;  /* 0x000000ff0f0f7207 */ /* 0x000fe40000800000 */
[----:B------:R-:W-:Y:S01]  /*ce60*/  LOP3.LUT R14, R156, R9, RZ, 0x3c, !PT ;  /* 0x000000099c0e7212 */ /* 0x000fe200078e3cff */
[----:B------:R-:W-:Y:S06]  /*ce70*/  @!P0 BRA `(.L_x_1187) ;  /* 0x0000000000048947 */ /* 0x000fec0003800000 */
[----:B------:R-:W-:Y:S01]  /*ce80*/  BPT.TRAP 0x1 ;  /* 0x000000040000795c */ /* 0x000fe20000300000 */
.L_x_1187:
[----:B------:R-:W-:Y:S01]  /*ce90*/  IMAD R9, R15, 0x8, R18 ;  /* 0x000000080f097824 */ /* 0x000fe200078e0212 */
[----:B------:R-:W-:-:S04]  /*cea0*/  SHF.L.U32 R10, R14, 0x1f, RZ ;  /* 0x0000001f0e0a7819 */ /* 0x000fc800000006ff */
[----:B------:R0:W1:Y:S01]  /*ceb0*/  SYNCS.PHASECHK.TRANS64.TRYWAIT P1, [R9+URZ+0x13230], R10 ;  /* 0x0132300a090075a7 */ /* 0x000062000802017f */
[----:B------:R-:W-:Y:S05]  /*cec0*/  @!P0 BRA `(.L_x_1188) ;  /* 0x0000000000048947 */ /* 0x000fea0003800000 */
[----:B------:R-:W-:Y:S01]  /*ced0*/  BPT.TRAP 0x1 ;  /* 0x000000040000795c */ /* 0x000fe20000300000 */
.L_x_1188:
[----:B------:R-:W2:Y:S01]  /*cee0*/  LDL R11, [R1+0x38] ;  /* 0x00003800010b7983 */ /* 0x000ea20000100800 */
[----:B------:R-:W-:Y:S01]  /*cef0*/  BSSY B2, `(.L_x_1189) ;  /* 0x0000007000027945 */ /* 0x000fe20003800000 */
[----:B--2---:R-:W-:-:S04]  /*cf00*/  IMAD R20, R15, 0x280, R11 ;  /* 0x000002800f147824 */ /* 0x004fc800078e020b */
[C---:B------:R-:W-:Y:S02]  /*cf10*/  VIADD R12, R20.reuse, 0x80 ;  /* 0x00000080140c7836 */ /* 0x040fe40000000000 */
[----:B------:R-:W-:Y:S01]  /*cf20*/  VIADD R56, R20, 0x100 ;  /* 0x0000010014387836 */ /* 0x000fe20000000000 */
[----:B-1----:R-:W-:Y:S06]  /*cf30*/  @P1 BRA `(.L_x_1190) ;  /* 0x0000000000081947 */ /* 0x002fec0003800000 */
[----:B------:R-:W1:Y:S02]  /*cf40*/  SYNCS.PHASECHK.TRANS64.TRYWAIT P1, [R9+URZ+0x13230], R10 ;  /* 0x0132300a090075a7 */ /* 0x000e64000802017f */
[----:B-1----:R-:W-:Y:S05]  /*cf50*/  @!P1 BRA `(.L_x_1191) ;  /* 0x00000158004c9947 */ /* 0x002fea0003800000 */
.L_x_1190:
[----:B------:R-:W-:Y:S05]  /*cf60*/  BSYNC B2 ;  /* 0x0000000000027941 */ /* 0x000fea0003800000 */
.L_x_1189:
[----:B01----:R-:W-:Y:S01]  /*cf70*/  IMAD.MOV.U32 R10, RZ, RZ, R20 ;  /* 0x000000ffff0a7224 */ /* 0x003fe200078e0014 */
[----:B------:R-:W-:Y:S01]  /*cf80*/  R2UR UR16, R4 ;  /* 0x00000000041072ca */ /* 0x000fe200000e0000 */
[----:B------:R-:W-:Y:S01]  /*cf90*/  IMAD.MOV.U32 R11, RZ, RZ, -0x7fffffe0 ;  /* 0x80000020ff0b7424 */ /* 0x000fe200078e00ff */
[----:B------:R-:W-:Y:S01]  /*cfa0*/  R2UR UR17, R5 ;  /* 0x00000000051172ca */ /* 0x000fe200000e0000 */
[----:B------:R-:W-:Y:S01]  /*cfb0*/  WARPGROUP.ARRIVE ;  /* 0x00000000000079c5 */ /* 0x000fe20000000000 */
[----:B------:R-:W-:Y:S01]  /*cfc0*/  R2UR UR18, R10 ;  /* 0x000000000a1272ca */ /* 0x000fe200000e0000 */
[----:B------:R-:W-:Y:S01]  /*cfd0*/  IMAD.MOV.U32 R13, RZ, RZ, -0x7fffffe0 ;  /* 0x80000020ff0d7424 */ /* 0x000fe200078e00ff */
[----:B------:R-:W-:Y:S01]  /*cfe0*/  R2UR UR19, R11 ;  /* 0x000000000b1372ca */ /* 0x000fe200000e0000 */
[----:B------:R-:W-:Y:S01]  /*cff0*/  IMAD.MOV.U32 R10, RZ, RZ, R56 ;  /* 0x000000ffff0a7224 */ /* 0x000fe200078e0038 */
[----:B------:R-:W-:Y:S01]  /*d000*/  R2UR UR22, R12 ;  /* 0x000000000c1672ca */ /* 0x000fe200000e0000 */
[C---:B------:R-:W-:Y:S01]  /*d010*/  VIADD R12, R20.reuse, 0x180 ;  /* 0x00000180140c7836 */ /* 0x040fe20000000000 */
[----:B------:R-:W-:Y:S01]  /*d020*/  R2UR UR23, R13 ;  /* 0x000000000d1772ca */ /* 0x000fe200000e0000 */
[----:B------:R-:W-:Y:S01]  /*d030*/  VIADD R56, R20, 0x182 ;  /* 0x0000018214387836 */ /* 0x000fe20000000000 */
[----:B------:R-:W-:Y:S01]  /*d040*/  R2UR UR20, R4 ;  /* 0x00000000041472ca */ /* 0x000fe200000e0000 */
[----:B------:R-:W-:Y:S01]  /*d050*/  IMAD.MOV.U32 R57, RZ, RZ, -0x7fffffe0 ;  /* 0x80000020ff397424 */ /* 0x000fe200078e00ff */
[----:B------:R-:W-:-:S02]  /*d060*/  R2UR UR21, R5 ;  /* 0x00000000051572ca */ /* 0x000fc400000e0000 */
[----:B------:R-:W-:Y:S01]  /*d070*/  R2UR UR26, R10 ;  /* 0x000000000a1a72ca */ /* 0x000fe200000e0000 */
[----:B------:R-:W-:Y:S01]  /*d080*/  VIADD R10, R20, 0x200 ;  /* 0x00000200140a7836 */ /* 0x000fe20000000000 */
[----:B------:R-:W-:Y:S01]  /*d090*/  R2UR UR27, R11 ;  /* 0x000000000b1b72ca */ /* 0x000fe200000e0000 */
[----:B------:R-:W-:Y:S01]  /*d0a0*/  QGMMA.64x32x32.F32.E4M3.E4M3 R120, gdesc[UR16], RZ, !UPT, gsb0 ;  /* 0x00600000107879f3 */ /* 0x000fe2000c0008ff */
[----:B------:R-:W-:Y:S02]  /*d0b0*/  R2UR UR24, R4 ;  /* 0x00000000041872ca */ /* 0x000fe400000e0000 */
[----:B------:R-:W-:Y:S02]  /*d0c0*/  R2UR UR25, R5 ;  /* 0x00000000051972ca */ /* 0x000fe400000e0000 */
[----:B------:R-:W-:Y:S01]  /*d0d0*/  R2UR UR10, R12 ;  /* 0x000000000c0a72ca */ /* 0x000fe200000e0000 */
[----:B------:R-:W-:Y:S01]  /*d0e0*/  VIADD R12, R20, 0x2 ;  /* 0x00000002140c7836 */ /* 0x000fe20000000000 */
[----:B------:R-:W-:-:S02]  /*d0f0*/  R2UR UR11, R13 ;  /* 0x000000000d0b72ca */ /* 0x000fc400000e0000 */
[----:B------:R-:W-:Y:S02]  /*d100*/  R2UR UR8, R4 ;  /* 0x00000000040872ca */ /* 0x000fe400000e0000 */
[----:B------:R-:W-:Y:S02]  /*d110*/  R2UR UR9, R5 ;  /* 0x00000000050972ca */ /* 0x000fe400000e0000 */
[----:B------:R-:W-:Y:S01]  /*d120*/  R2UR UR6, R10 ;  /* 0x000000000a0672ca */ /* 0x000fe200000e0000 */
[----:B------:R-:W-:Y:S01]  /*d130*/  VIADD R10, R20, 0x82 ;  /* 0x00000082140a7836 */ /* 0x000fe20000000000 */
[----:B------:R-:W-:Y:S01]  /*d140*/  R2UR UR7, R11 ;  /* 0x000000000b0772ca */ /* 0x000fe200000e0000 */
[----:B------:R-:W-:Y:S01]  /*d150*/  IMAD.MOV.U32 R11, RZ, RZ, -0x7fffffe0 ;  /* 0x80000020ff0b7424 */ /* 0x000fe200078e00ff */
[----:B------:R-:W-:Y:S02]  /*d160*/  R2UR UR4, R4 ;  /* 0x00000000040472ca */ /* 0x000fe400000e0000 */
        /* <DEDUP_REMOVED lines=55> */
.L_x_1192:
[----:B------:R-:W-:Y:S01]  /*d4e0*/  SHF.L.U32 R10, R156, 0x1f, RZ ;  /* 0x0000001f9c0a7819 */ /* 0x000fe200000006ff */
[----:B------:R-:W-:-:S04]  /*d4f0*/  IMAD R20, R19, 0x8, R18 ;  /* 0x0000000813147824 */ /* 0x000fc800078e0212 */
[----:B------:R0:W1:Y:S01]  /*d500*/  SYNCS.PHASECHK.TRANS64.TRYWAIT P1, [R20+URZ+0x13250], R10 ;  /* 0x0132500a140075a7 */ /* 0x000062000802017f */
[----:B------:R-:W-:Y:S05]  /*d510*/  @!P0 BRA `(.L_x_1193) ;  /* 0x0000000000048947 */ /* 0x000fea0003800000 */
[----:B------:R-:W-:Y:S01]  /*d520*/  BPT.TRAP 0x1 ;  /* 0x000000040000795c */ /* 0x000fe20000300000 */
.L_x_1193:
[----:B------:R-:W-:Y:S04]  /*d530*/  BSSY B2, `(.L_x_1194) ;  /* 0x0000004000027945 */ /* 0x000fe80003800000 */
[----:B-1----:R-:W-:Y:S05]  /*d540*/  @P1 BRA `(.L_x_1195) ;  /* 0x0000000000081947 */ /* 0x002fea0003800000 */
[----:B------:R-:W1:Y:S02]  /*d550*/  SYNCS.PHASECHK.TRANS64.TRYWAIT P1, [R20+URZ+0x13250], R10 ;  /* 0x0132500a140075a7 */ /* 0x000e64000802017f */
[----:B-1----:R-:W-:Y:S05]  /*d560*/  @!P1 BRA `(.L_x_1196) ;  /* 0x0000015000dc9947 */ /* 0x002fea0003800000 */
.L_x_1195:
[----:B------:R-:W-:Y:S05]  /*d570*/  BSYNC B2 ;  /* 0x0000000000027941 */ /* 0x000fea0003800000 */
.L_x_1194:
[----:B01----:R-:W-:Y:S01]  /*d580*/  VIADD R10, R18, 0x1000 ;  /* 0x00001000120a7836 */ /* 0x003fe20000000000 */
[----:B------:R-:W-:Y:S01]  /*d590*/  WARPGROUP.ARRIVE ;  /* 0x00000000000079c5 */ /* 0x000fe20000000000 */
[----:B------:R-:W-:Y:S01]  /*d5a0*/  IMAD.MOV.U32 R11, RZ, RZ, -0x3ffffff0 ;  /* 0xc0000010ff0b7424 */ /* 0x000fe200078e00ff */
[----:B------:R-:W-:Y:S02]  /*d5b0*/  LOP3.LUT P1, RZ, R17, 0x10, RZ, 0xc0, !PT ;  /* 0x0000001011ff7812 */ /* 0x000fe4000782c0ff */
[----:B------:R-:W-:Y:S02]  /*d5c0*/  SHF.R.U32.HI R10, RZ, 0x4, R10 ;  /* 0x00000004ff0a7819 */ /* 0x000fe4000001160a */
[----:B------:R-:W-:Y:S02]  /*d5d0*/  R2UR UR7, R11 ;  /* 0x000000000b0772ca */ /* 0x000fe400000e0000 */
[----:B------:R-:W-:-:S04]  /*d5e0*/  LOP3.LUT R10, R10, 0x3fff, RZ, 0xc0, !PT ;  /* 0x00003fff0a0a7812 */ /* 0x000fc800078ec0ff */
[----:B------:R-:W-:-:S05]  /*d5f0*/  LOP3.LUT R10, R10, 0x10000, RZ, 0xfc, !PT ;  /* 0x000100000a0a7812 */ /* 0x000fca00078efcff */
[----:B------:R-:W-:Y:S02]  /*d600*/  IMAD R10, R19, 0x280, R10 ;  /* 0x00000280130a7824 */ /* 0x000fe400078e020a */
[----:B------:R-:W-:Y:S01]  /*d610*/  IMAD.MOV.U32 R13, RZ, RZ, -0x3ffffff0 ;  /* 0xc0000010ff0d7424 */ /* 0x000fe200078e00ff */
[----:B------:R-:W0:Y:S02]  /*d620*/  LDC R19, c[0x0][0x448] ;  /* 0x00011200ff137b82 */ /* 0x000e240000000800 */
[----:B------:R-:W-:-:S13]  /*d630*/  R2UR UR6, R10 ;  /* 0x000000000a0672ca */ /* 0x000fda00000e0000 */
[----:B------:R-:W-:Y:S01]  /*d640*/  QGMMA.64x64x32.F32.E4M3.E4M3 R24, R152, gdesc[UR4], R24, gsb0 ;  /* 0x00e0000498187df3 */ /* 0x000fe20008000818 */
[----:B------:R-:W-:Y:S01]  /*d650*/  VIADD R12, R10, 0x80 ;  /* 0x000000800a0c7836 */ /* 0x000fe20000000000 */
[----:B------:R-:W-:-:S04]  /*d660*/  R2UR UR7, R13 ;  /* 0x000000000d0772ca */ /* 0x000fc800000e0000 */
[----:B------:R-:W-:Y:S01]  /*d670*/  R2UR UR6, R12 ;  /* 0x000000000c0672ca */ /* 0x000fe200000e0000 */
[----:B------:R-:W-:Y:S02]  /*d680*/  WARPGROUP.DEPBAR.LE gsb0, 0x0 ;  /* 0x00008000000079c5 */ /* 0x000fe40000010000 */
[----:B------:R-:W-:Y:S01]  /*d690*/  WARPGROUP.ARRIVE ;  /* 0x00000000000079c5 */ /* 0x000fe20000000000 */
[----:B------:R-:W2:Y:S04]  /*d6a0*/  LDL R152, [R1+0x48] ;  /* 0x0000480001987983 */ /* 0x000ea80000100800 */
[----:B------:R-:W3:Y:S05]  /*d6b0*/  LDL R153, [R1+0x24] ;  /* 0x0000240001997983 */ /* 0x000eea0000100800 */
[----:B------:R-:W-:Y:S01]  /*d6c0*/  QGMMA.64x64x32.F32.E4M3.E4M3 R24, R148, gdesc[UR4], R24, gsb0 ;  /* 0x00e0000494187df3 */ /* 0x000fe20008000818 */
[----:B------:R-:W4:Y:S04]  /*d6d0*/  LDL R154, [R1+0x8] ;  /* 0x00000800019a7983 */ /* 0x000f280000100800 */
[----:B------:R-:W4:Y:S01]  /*d6e0*/  LDL R155, [R1+0x4] ;  /* 0x00000400019b7983 */ /* 0x000f220000100800 */
[----:B------:R-:W-:-:S03]  /*d6f0*/  WARPGROUP.DEPBAR.LE gsb0, 0x0 ;  /* 0x00008000000079c5 */ /* 0x000fc60000010000 */
[----:B------:R-:W2:Y:S01]  /*d700*/  LDL R151, [R1+0x34] ;  /* 0x0000340001977983 */ /* 0x000ea20000100800 */
[----:B------:R-:W-:Y:S01]  /*d710*/  VIADD R12, R10, 0x100 ;  /* 0x000001000a0c7836 */ /* 0x000fe20000000000 */
[----:B------:R-:W-:Y:S01]  /*d720*/  WARPGROUP.ARRIVE ;  /* 0x00000000000079c5 */ /* 0x000fe20000000000 */
[----:B------:R-:W-:Y:S01]  /*d730*/  IMAD.MOV.U32 R13, RZ, RZ, -0x3ffffff0 ;  /* 0xc0000010ff0d7424 */ /* 0x000fe200078e00ff */
[----:B0-----:R-:W-:Y:S01]  /*d740*/  ISETP.NE.AND P3, PT, R19, 0x1, PT ;  /* 0x000000011300780c */ /* 0x001fe20003f65270 */
[----:B------:R-:W-:Y:S01]  /*d750*/  IMAD.MOV.U32 R11, RZ, RZ, -0x3ffffff0 ;  /* 0xc0000010ff0b7424 */ /* 0x000fe200078e00ff */
[----:B------:R-:W-:Y:S01]  /*d760*/  R2UR UR6, R12 ;  /* 0x000000000c0672ca */ /* 0x000fe200000e0000 */
[C---:B------:R-:W-:Y:S01]  /*d770*/  VIADD R12, R10.reuse, 0x180 ;  /* 0x000001800a0c7836 */ /* 0x040fe20000000000 */
[----:B------:R-:W-:Y:S01]  /*d780*/  R2UR UR7, R13 ;  /* 0x000000000d0772ca */ /* 0x000fe200000e0000 */
[----:B------:R-:W-:Y:S01]  /*d790*/  IMAD.MOV.U32 R13, RZ, RZ, -0x3ffffff0 ;  /* 0xc0000010ff0d7424 */ /* 0x000fe200078e00ff */
[----:B------:R-:W0:Y:S01]  /*d7a0*/  S2R R19, SR_TID.X ;  /* 0x0000000000137919 */ /* 0x000e220000002100 */
[----:B------:R-:W-:-:S10]  /*d7b0*/  VIADD R10, R10, 0x200 ;  /* 0x000002000a0a7836 */ /* 0x000fd40000000000 */
[----:B------:R-:W-:Y:S01]  /*d7c0*/  QGMMA.64x64x32.F32.E4M3.E4M3 R24, R144, gdesc[UR4], R24, gsb0 ;  /* 0x00e0000490187df3 */ /* 0x000fe20008000818 */
[----:B------:R-:W-:Y:S02]  /*d7d0*/  R2UR UR6, R12 ;  /* 0x000000000c0672ca */ /* 0x000fe400000e0000 */
[----:B------:R-:W-:Y:S01]  /*d7e0*/  R2UR UR7, R13 ;  /* 0x000000000d0772ca */ /* 0x000fe200000e0000 */
[----:B------:R-:W-:Y:S01]  /*d7f0*/  IMAD R13, R0, -0xa0, RZ ;  /* 0xffffff60000d7824 */ /* 0x000fe200078e02ff */
[----:B0-----:R-:W-:-:S04]  /*d800*/  LOP3.LUT R19, R19, 0x7f, RZ, 0xc0, !PT ;  /* 0x0000007f13137812 */ /* 0x001fc800078ec0ff */
[----:B------:R-:W-:-:S13]  /*d810*/  ISETP.NE.AND P2, PT, R19, RZ, PT ;  /* 0x000000ff1300720c */ /* 0x000fda0003f45270 */
[----:B------:R-:W-:-:S05]  /*d820*/  @!P2 VIADD R9, R9, 0x13240 ;  /* 0x000132400909a836 */ /* 0x000fca0000000000 */
[----:B------:R-:W-:Y:S01]  /*d830*/  @!P2 PRMT R9, RZ, 0x654, R9 ;  /* 0x00000654ff09a816 */ /* 0x000fe20000000009 */
[----:B------:R-:W-:Y:S02]  /*d840*/  WARPGROUP.DEPBAR.LE gsb0, 0x0 ;  /* 0x00008000000079c5 */ /* 0x000fe40000010000 */
[----:B------:R-:W-:-:S06]  /*d850*/  WARPGROUP.ARRIVE ;  /* 0x00000000000079c5 */ /* 0x000fcc0000000000 */
[----:B------:R-:W-:Y:S01]  /*d860*/  QGMMA.64x64x32.F32.E4M3.E4M3 R24, R140, gdesc[UR4], R24, gsb0 ;  /* 0x00e000048c187df3 */ /* 0x000fe20008000818 */
[----:B------:R-:W-:Y:S02]  /*d870*/  R2UR UR6, R10 ;  /* 0x000000000a0672ca */ /* 0x000fe400000e0000 */
[----:B------:R-:W-:Y:S01]  /*d880*/  R2UR UR7, R11 ;  /* 0x000000000b0772ca */ /* 0x000fe200000e0000 */
[----:B------:R-:W0:Y:S08]  /*d890*/  @P3 LDC R10, c[0x0][0x44c] ;  /* 0x00011300ff0a3b82 */ /* 0x000e300000000800 */
[----:B------:R-:W1:Y:S01]  /*d8a0*/  @P3 LDC R11, c[0x0][0x450] ;  /* 0x00011400ff0b3b82 */ /* 0x000e620000000800 */
[----:B------:R-:W-:-:S02]  /*d8b0*/  WARPGROUP.DEPBAR.LE gsb0, 0x0 ;  /* 0x00008000000079c5 */ /* 0x000fc40000010000 */
[----:B------:R-:W-:-:S06]  /*d8c0*/  WARPGROUP.ARRIVE ;  /* 0x00000000000079c5 */ /* 0x000fcc0000000000 */
[----:B------:R-:W-:Y:S03]  /*d8d0*/  QGMMA.64x64x32.F32.E4M3.E4M3 R24, R136, gdesc[UR4], R24, gsb0 ;  /* 0x00e0000488187df3 */ /* 0x000fe60008000818 */
[----:B------:R-:W-:Y:S02]  /*d8e0*/  WARPGROUP.DEPBAR.LE gsb0, 0x0 ;  /* 0x00008000000079c5 */ /* 0x000fe40000010000 */
[----:B------:R5:W-:Y:S01]  /*d8f0*/  @!P2 SYNCS.ARRIVE.TRANS64.RED.A1T0 RZ, [R9+URZ], RZ ;  /* 0x000000ff09ffa9a7 */ /* 0x000be2000810043f */
[----:B---3--:R-:W-:Y:S01]  /*d900*/  IADD3 R136, -R153, 0x1, R13 ;  /* 0x0000000199887810 */ /* 0x008fe20007ffe10d */
[----:B------:R-:W-:-:S03]  /*d910*/  IMAD.IADD R137, R13, 0x1, -R153 ;  /* 0x000000010d897824 */ /* 0x000fc600078e0a99 */
[----:B----4-:R-:W-:Y:S01]  /*d920*/  IADD3 R136, -R155, R136, R154 ;  /* 0x000000889b887210 */ /* 0x010fe20007ffe19a */
[----:B-----5:R-:W-:-:S04]  /*d930*/  IMAD.U32 R9, RZ, RZ, UR38 ;  /* 0x00000026ff097e24 */ /* 0x020fc8000f8e00ff */
[----:B------:R-:W-:Y:S02]  /*d940*/  VIADD R19, R136, UR43 ;  /* 0x0000002b88137c36 */ /* 0x000fe40008000000 */
[----:B--2---:R-:W-:-:S04]  /*d950*/  IMAD.IADD R12, R152, 0x1, R151 ;  /* 0x00000001980c7824 */ /* 0x004fc800078e0297 */
[----:B0-----:R-:W-:-:S05]  /*d960*/  @P3 IMAD.HI.U32 R10, R12, R10, RZ ;  /* 0x0000000a0c0a3227 */ /* 0x001fca00078e00ff */
[----:B-1----:R-:W-:Y:S02]  /*d970*/  @P3 SHF.R.U32.HI R12, RZ, R11, R10 ;  /* 0x0000000bff0c3219 */ /* 0x002fe4000001160a */
[----:B------:R-:W-:-:S03]  /*d980*/  LOP3.LUT R10, RZ, R9, RZ, 0x33, !PT ;  /* 0x00000009ff0a7212 */ /* 0x000fc600078e33ff */
[----:B------:R-:W0:Y:S02]  /*d990*/  SHFL.IDX PT, R140, R12, RZ, 0x1c1f ;  /* 0x001c1fff0c8c7589 */ /* 0x000e2400000e0000 */
[----:B------:R-:W-:Y:S02]  /*d9a0*/  IMAD.IADD R136, R10, 0x1, R136 ;  /* 0x000000010a887824 */ /* 0x000fe400078e0288 */
[--C-:B0-----:R-:W-:Y:S02]  /*d9b0*/  IMAD.IADD R138, R19, 0x1, R140.reuse ;  /* 0x00000001138a7824 */ /* 0x101fe400078e028c */
[----:B------:R-:W-:Y:S01]  /*d9c0*/  IMAD.IADD R139, R136, 0x1, R140 ;  /* 0x00000001888b7824 */ /* 0x000fe200078e028c */
[----:B------:R-:W-:Y:S06]  /*d9d0*/  @!P1 BRA `(.L_x_1197) ;  /* 0x0000000000549947 */ /* 0x000fec0003800000 */
        /* <DEDUP_REMOVED lines=12> */
.L_x_1199:
[----:B------:R-:W-:-:S05]  /*daa0*/  IMAD.U32 R141, RZ, RZ, UR37 ;  /* 0x00000025ff8d7e24 */ /* 0x000fca000f8e00ff */
[----:B------:R-:W-:-:S13]  /*dab0*/  ISETP.NE.AND P1, PT, R141, 0x1, PT ;  /* 0x000000018d00780c */ /* 0x000fda0003f25270 */
[----:B------:R-:W0:Y:S02]  /*dac0*/  @P1 LDC.64 R10, c[0x0][0x9e8] ;  /* 0x00027a00ff0a1b82 */ /* 0x000e240000000a00 */
[----:B0-----:R-:W-:-:S05]  /*dad0*/  @P1 IMAD.HI.U32 R10, R140, R10, RZ ;  /* 0x0000000a8c0a1227 */ /* 0x001fca00078e00ff */
[----:B------:R-:W-:-:S07]  /*dae0*/  @P1 SHF.R.U32.HI R140, RZ, R11, R10 ;  /* 0x0000000bff8c1219 */ /* 0x000fce000001160a */
.L_x_1200:
[----:B------:R-:W-:Y:S05]  /*daf0*/  BSYNC B2 ;  /* 0x0000000000027941 */ /* 0x000fea0003800000 */
.L_x_1198:
[----:B------:R-:W-:-:S05]  /*db00*/  IMAD R140, R140, R141, R137 ;  /* 0x0000008d8c8c7224 */ /* 0x000fca00078e0289 */
[----:B------:R-:W-:Y:S02]  /*db10*/  VIMNMX R139, R139, R140, !PT ;  /* 0x0000008c8b8b7248 */ /* 0x000fe40007fe0100 */
[----:B------:R-:W-:-:S07]  /*db20*/  VIADDMNMX R138, R140, R141, R138, PT ;  /* 0x0000008d8c8a7246 */ /* 0x000fce000380018a */
.L_x_1197:
[C---:B------:R-:W-:Y:S01]  /*db30*/  ISETP.GE.AND P1, PT, R13.reuse, 0x2, PT ;  /* 0x000000020d00780c */ /* 0x040fe20003f26270 */
[----:B------:R-:W0:Y:S01]  /*db40*/  SHFL.IDX PT, R12, R12, 0x1, 0x1c1f ;  /* 0x003c1f000c0c7f89 */ /* 0x000e2200000e0000 */
[----:B------:R-:W-:Y:S02]  /*db50*/  LOP3.LUT R16, R16, 0xdfffffff, RZ, 0xc0, !PT ;  /* 0xdfffffff10107812 */ /* 0x000fe400078ec0ff */
[----:B------:R-:W-:Y:S02]  /*db60*/  ISETP.GE.AND P2, PT, R13, 0x9, PT ;  /* 0x000000090d00780c */ /* 0x000fe40003f46270 */
[----:B------:R-:W-:Y:S02]  /*db70*/  LOP3.LUT R17, R17, 0xfffffffe, RZ, 0xc0, !PT ;  /* 0xfffffffe11117812 */ /* 0x000fe400078ec0ff */
[----:B------:R-:W-:-:S05]  /*db80*/  ISETP.GE.AND P6, PT, R13, 0x31, PT ;  /* 0x000000310d00780c */ /* 0x000fca0003fc6270 */
[----:B------:R-:W-:Y:S02]  /*db90*/  @P1 LOP3.LUT R16, R16, 0x20000000, RZ, 0xfc, !PT ;  /* 0x2000000010101812 */ /* 0x000fe400078efcff */
[----:B------:R-:W-:Y:S02]  /*dba0*/  ISETP.GT.AND P1, PT, R139, 0x1, !P1 ;  /* 0x000000018b00780c */ /* 0x000fe40004f24270 */
[----:B------:R-:W-:Y:S02]  /*dbb0*/  LOP3.LUT R16, R16, 0xbfffffff, RZ, 0xc0, !PT ;  /* 0xbfffffff10107812 */ /* 0x000fe400078ec0ff */
[----:B------:R-:W-:Y:S02]  /*dbc0*/  ISETP.LT.OR P1, PT, R138, 0x2, P1 ;  /* 0x000000028a00780c */ /* 0x000fe40000f21670 */
[----:B------:R-:W-:Y:S02]  /*dbd0*/  @P2 LOP3.LUT R16, R16, 0x40000000, RZ, 0xfc, !PT ;  /* 0x4000000010102812 */ /* 0x000fe400078efcff */
[----:B------:R-:W-:-:S02]  /*dbe0*/  FSEL R121, R121, -INF , !P1 ;  /* 0xff80000079797808 */ /* 0x000fc40004800000 */
[----:B------:R-:W-:Y:S01]  /*dbf0*/  ISETP.GT.AND P1, PT, R139, 0x8, !P2 ;  /* 0x000000088b00780c */ /* 0x000fe20005724270 */
[--C-:B0-----:R-:W-:Y:S01]  /*dc00*/  IMAD.IADD R19, R19, 0x1, R12.reuse ;  /* 0x0000000113137824 */ /* 0x101fe200078e020c */
[----:B------:R-:W-:Y:S01]  /*dc10*/  ISETP.GE.AND P2, PT, R13, 0xa, PT ;  /* 0x0000000a0d00780c */ /* 0x000fe20003f46270 */
[----:B------:R-:W-:Y:S01]  /*dc20*/  IMAD.IADD R136, R136, 0x1, R12 ;  /* 0x0000000188887824 */ /* 0x000fe200078e020c */
[----:B------:R-:W-:Y:S02]  /*dc30*/  ISETP.LT.OR P1, PT, R138, 0x9, P1 ;  /* 0x000000098a00780c */ /* 0x000fe40000f21670 */
[----:B------:R-:W-:Y:S02]  /*dc40*/  LOP3.LUT R16, R16, 0x7fffffff, RZ, 0xc0, !PT ;  /* 0x7fffffff10107812 */ /* 0x000fe400078ec0ff */
[----:B------:R-:W-:Y:S02]  /*dc50*/  FSEL R124, R124, -INF , !P1 ;  /* 0xff8000007c7c7808 */ /* 0x000fe40004800000 */
[----:B------:R-:W-:-:S04]  /*dc60*/  ISETP.GT.AND P1, PT, R139, 0x9, !P2 ;  /* 0x000000098b00780c */ /* 0x000fc80005724270 */
[----:B------:R-:W-:Y:S02]  /*dc70*/  ISETP.LT.OR P1, PT, R138, 0xa, P1 ;  /* 0x0000000a8a00780c */ /* 0x000fe40000f21670 */
[----:B------:R-:W-:Y:S02]  /*dc80*/  @P2 LOP3.LUT R16, R16, 0x80000000, RZ, 0xfc, !PT ;  /* 0x8000000010102812 */ /* 0x000fe400078efcff */
[----:B------:R-:W-:Y:S02]  /*dc90*/  ISETP.GE.AND P2, PT, R13, 0x11, PT ;  /* 0x000000110d00780c */ /* 0x000fe40003f46270 */
[----:B------:R-:W-:Y:S02]  /*dca0*/  FSEL R125, R125, -INF , !P1 ;  /* 0xff8000007d7d7808 */ /* 0x000fe40004800000 */
[----:B------:R-:W-:Y:S02]  /*dcb0*/  ISETP.GT.AND P1, PT, R139, 0x10, !P2 ;  /* 0x000000108b00780c */ /* 0x000fe40005724270 */
[----:B------:R-:W-:-:S02]  /*dcc0*/  LOP3.LUT R16, R16, 0xff7fffff, RZ, 0xc0, !PT ;  /* 0xff7fffff10107812 */ /* 0x000fc400078ec0ff */
[----:B------:R-:W-:Y:S02]  /*dcd0*/  ISETP.LT.OR P1, PT, R138, 0x11, P1 ;  /* 0x000000118a00780c */ /* 0x000fe40000f21670 */
[----:B------:R-:W-:Y:S02]  /*dce0*/  @P6 LOP3.LUT R16, R16, 0x800000, RZ, 0xfc, !PT ;  /* 0x0080000010106812 */ /* 0x000fe400078efcff */
[----:B------:R-:W-:Y:S02]  /*dcf0*/  FSEL R128, R128, -INF , !P1 ;  /* 0xff80000080807808 */ /* 0x000fe40004800000 */
[----:B------:R-:W-:Y:S02]  /*dd00*/  @P2 LOP3.LUT R17, R17, 0x1, RZ, 0xfc, !PT ;  /* 0x0000000111112812 */ /* 0x000fe400078efcff */
[----:B------:R-:W-:Y:S02]  /*dd10*/  ISETP.GE.AND P2, PT, R13, 0x12, PT ;  /* 0x000000120d00780c */ /* 0x000fe40003f46270 */
[----:B------:R-:W-:-:S02]  /*dd20*/  LOP3.LUT R17, R17, 0xfffffff7, RZ, 0xc0, !PT ;  /* 0xfffffff711117812 */ /* 0x000fc400078ec0ff */
[----:B------:R-:W-:Y:S02]  /*dd30*/  ISETP.GT.AND P1, PT, R139, 0x11, !P2 ;  /* 0x000000118b00780c */ /* 0x000fe40005724270 */
[----:B------:R-:W-:Y:S02]  /*dd40*/  LOP3.LUT R16, R16, 0xffbfffff, RZ, 0xc0, !PT ;  /* 0xffbfffff10107812 */ /* 0x000fe400078ec0ff */
[----:B------:R-:W-:-:S04]  /*dd50*/  ISETP.LT.OR P1, PT, R138, 0x12, P1 ;  /* 0x000000128a00780c */ /* 0x000fc80000f21670 */
[----:B------:R-:W-:Y:S02]  /*dd60*/  FSEL R129, R129, -INF , !P1 ;  /* 0xff80000081817808 */ /* 0x000fe40004800000 */
[----:B------:R-:W-:Y:S02]  /*dd70*/  @P2 LOP3.LUT R17, R17, 0x8, RZ, 0xfc, !PT ;  /* 0x0000000811112812 */ /* 0x000fe400078efcff */
[----:B------:R-:W-:Y:S02]  /*dd80*/  ISETP.GE.AND P2, PT, R13, 0x19, PT ;  /* 0x000000190d00780c */ /* 0x000fe40003f46270 */
[----:B------:R-:W-:Y:S02]  /*dd90*/  LOP3.LUT R17, R17, 0xfffffffb, RZ, 0xc0, !PT ;  /* 0xfffffffb11117812 */ /* 0x000fe400078ec0ff */
[----:B------:R-:W-:-:S04]  /*dda0*/  ISETP.GT.AND P1, PT, R139, 0x18, !P2 ;  /* 0x000000188b00780c */ /* 0x000fc80005724270 */
        /* <DEDUP_REMOVED lines=8> */
[----:B------:R-:W-:Y:S02]  /*de30*/  ISETP.GE.AND P1, PT, R13, 0x21, PT ;  /* 0x000000210d00780c */ /* 0x000fe40003f26270 */
[----:B------:R-:W-:Y:S02]  /*de40*/  @P2 LOP3.LUT R17, R17, 0x2, RZ, 0xfc, !PT ;  /* 0x0000000211112812 */ /* 0x000fe400078efcff */
        /* <DEDUP_REMOVED lines=183> */
[----:B------:R-:W-:-:S13]  /*e9c0*/  LOP3.LUT P6, RZ, R17, 0x10, RZ, 0xc0, !PT ;  /* 0x0000001011ff7812 */ /* 0x000fda00078cc0ff */
[----:B------:R-:W-:Y:S05]  /*e9d0*/  @!P6 BRA `(.L_x_1201) ;  /* 0x000000000054e947 */ /* 0x000fea0003800000 */
        /* <DEDUP_REMOVED lines=12> */
.L_x_1203:
[----:B------:R-:W-:-:S05]  /*eaa0*/  IMAD.U32 R13, RZ, RZ, UR37 ;  /* 0x00000025ff0d7e24 */ /* 0x000fca000f8e00ff */
[----:B------:R-:W-:-:S13]  /*eab0*/  ISETP.NE.AND P6, PT, R13, 0x1, PT ;  /* 0x000000010d00780c */ /* 0x000fda0003fc5270 */
[----:B------:R-:W0:Y:S02]  /*eac0*/  @P6 LDC.64 R10, c[0x0][0x9e8] ;  /* 0x00027a00ff0a6b82 */ /* 0x000e240000000a00 */
[----:B0-----:R-:W-:-:S05]  /*ead0*/  @P6 IMAD.HI.U32 R10, R12, R10, RZ ;  /* 0x0000000a0c0a6227 */ /* 0x001fca00078e00ff */
[----:B------:R-:W-:-:S07]  /*eae0*/  @P6 SHF.R.U32.HI R12, RZ, R11, R10 ;  /* 0x0000000bff0c6219 */ /* 0x000fce000001160a */
.L_x_1204:
[----:B------:R-:W-:Y:S05]  /*eaf0*/  BSYNC B2 ;  /* 0x0000000000027941 */ /* 0x000fea0003800000 */
.L_x_1202:
[----:B------:R-:W-:-:S05]  /*eb00*/  IMAD R12, R12, R13, R137 ;  /* 0x0000000d0c0c7224 */ /* 0x000fca00078e0289 */
[----:B------:R-:W-:Y:S02]  /*eb10*/  VIMNMX R136, R136, R12, !PT ;  /* 0x0000000c88887248 */ /* 0x000fe40007fe0100 */
[----:B------:R-:W-:-:S07]  /*eb20*/  VIADDMNMX R19, R12, R13, R19, PT ;  /* 0x0000000d0c137246 */ /* 0x000fce0003800113 */
.L_x_1201:
[C---:B------:R-:W-:Y:S01]  /*eb30*/  ISETP.GT.AND P1, PT, R136.reuse, 0x20, !P1 ;  /* 0x000000208800780c */ /* 0x040fe20004f24270 */
[----:B------:R-:W2:Y:S01]  /*eb40*/  LDL.LU R137, [R1] ;  /* 0x0000000001897983 */ /* 0x000ea20000300800 */
[----:B------:R-:W-:Y:S02]  /*eb50*/  ISETP.GT.AND P4, PT, R136, 0x29, !P4 ;  /* 0x000000298800780c */ /* 0x000fe40006784270 */
[C---:B------:R-:W-:Y:S02]  /*eb60*/  ISETP.LT.OR P1, PT, R19.reuse, 0x21, P1 ;  /* 0x000000211300780c */ /* 0x040fe40000f21670 */
[----:B------:R-:W-:Y:S02]  /*eb70*/  ISETP.LT.OR P4, PT, R19, 0x2a, P4 ;  /* 0x0000002a1300780c */ /* 0x000fe40002781670 */
[----:B------:R-:W-:Y:S02]  /*eb80*/  FSEL R106, R106, -INF , !P1 ;  /* 0xff8000006a6a7808 */ /* 0x000fe40004800000 */
[----:B------:R-:W-:-:S02]  /*eb90*/  LOP3.LUT P1, RZ, R16, 0x800000, RZ, 0xc0, !PT ;  /* 0x0080000010ff7812 */ /* 0x000fc4000782c0ff */
[----:B------:R-:W-:Y:S02]  /*eba0*/  FSEL R111, R111, -INF , !P4 ;  /* 0xff8000006f6f7808 */ /* 0x000fe40006000000 */
[C---:B------:R-:W-:Y:S02]  /*ebb0*/  ISETP.GT.AND P1, PT, R136.reuse, 0x30, !P1 ;  /* 0x000000308800780c */ /* 0x040fe40004f24270 */
[----:B------:R-:W-:Y:S02]  /*ebc0*/  ISETP.GT.AND P3, PT, R136, 0x28, !P3 ;  /* 0x000000288800780c */ /* 0x000fe40005f64270 */
[----:B------:R-:W-:Y:S02]  /*ebd0*/  ISETP.LT.OR P1, PT, R19, 0x31, P1 ;  /* 0x000000311300780c */ /* 0x000fe40000f21670 */
[----:B------:R-:W-:Y:S02]  /*ebe0*/  LOP3.LUT P4, RZ, R16, 0x40000, RZ, 0xc0, !PT ;  /* 0x0004000010ff7812 */ /* 0x000fe4000788c0ff */
[----:B------:R-:W-:-:S02]  /*ebf0*/  FSEL R114, R114, -INF , !P1 ;  /* 0xff80000072727808 */ /* 0x000fc40004800000 */
[----:B------:R-:W-:Y:S02]  /*ec00*/  LOP3.LUT P1, RZ, R16, 0x400000, RZ, 0xc0, !PT ;  /* 0x0040000010ff7812 */ /* 0x000fe4000782c0ff */
[C---:B------:R-:W-:Y:S02]  /*ec10*/  ISETP.LT.OR P3, PT, R19.reuse, 0x29, P3 ;  /* 0x000000291300780c */ /* 0x040fe40001f61670 */
[----:B------:R-:W-:Y:S02]  /*ec20*/  ISETP.GT.AND P1, PT, R136, 0x31, !P1 ;  /* 0x000000318800780c */ /* 0x000fe40004f24270 */
[----:B------:R-:W-:Y:S02]  /*ec30*/  FSEL R110, R110, -INF , !P3 ;  /* 0xff8000006e6e7808 */ /* 0x000fe40005800000 */
[----:B------:R-:W-:Y:S02]  /*ec40*/  ISETP.LT.OR P1, PT, R19, 0x32, P1 ;  /* 0x000000321300780c */ /* 0x000fe40000f21670 */
[----:B------:R-:W-:-:S02]  /*ec50*/  ISETP.GT.AND P2, PT, R136, 0x21, !P2 ;  /* 0x000000218800780c */ /* 0x000fc40005744270 */
[----:B------:R-:W-:Y:S02]  /*ec60*/  FSEL R115, R115, -INF , !P1 ;  /* 0xff80000073737808 */ /* 0x000fe40004800000 */
[C---:B------:R-:W-:Y:S02]  /*ec70*/  LOP3.LUT P1, RZ, R16.reuse, 0x200000, RZ, 0xc0, !PT ;  /* 0x0020000010ff7812 */ /* 0x040fe4000782c0ff */
[----:B------:R-:W-:Y:S02]  /*ec80*/  LOP3.LUT P3, RZ, R16, 0x20000, RZ, 0xc0, !PT ;  /* 0x0002000010ff7812 */ /* 0x000fe4000786c0ff */
[----:B------:R-:W-:Y:S02]  /*ec90*/  ISETP.GT.AND P1, PT, R136, 0x38, !P1 ;  /* 0x000000388800780c */ /* 0x000fe40004f24270 */
[C---:B------:R-:W-:Y:S02]  /*eca0*/  ISETP.LT.OR P2, PT, R19.reuse, 0x22, P2 ;  /* 0x000000221300780c */ /* 0x040fe40001741670 */
[----:B------:R-:W-:-:S02]  /*ecb0*/  ISETP.LT.OR P1, PT, R19, 0x39, P1 ;  /* 0x000000391300780c */ /* 0x000fc40000f21670 */
[----:B------:R-:W-:Y:S02]  /*ecc0*/  FSEL R107, R107, -INF , !P2 ;  /* 0xff8000006b6b7808 */ /* 0x000fe40005000000 */
[----:B------:R-:W-:Y:S02]  /*ecd0*/  FSEL R118, R118, -INF , !P1 ;  /* 0xff80000076767808 */ /* 0x000fe40004800000 */
[C---:B------:R-:W-:Y:S02]  /*ece0*/  LOP3.LUT P1, RZ, R16.reuse, 0x100000, RZ, 0xc0, !PT ;  /* 0x0010000010ff7812 */ /* 0x040fe4000782c0ff */
[----:B------:R-:W-:Y:S02]  /*ecf0*/  LOP3.LUT P2, RZ, R16, 0x10000, RZ, 0xc0, !PT ;  /* 0x0001000010ff7812 */ /* 0x000fe4000784c0ff */
[----:B------:R-:W-:Y:S02]  /*ed00*/  ISETP.GT.AND P1, PT, R136, 0x39, !P1 ;  /* 0x000000398800780c */ /* 0x000fe40004f24270 */
[----:B------:R-:W-:-:S02]  /*ed10*/  LOP3.LUT R17, R17, 0xffffffbf, RZ, 0xc0, !PT ;  /* 0xffffffbf11117812 */ /* 0x000fc400078ec0ff */
[----:B------:R-:W-:Y:S02]  /*ed20*/  ISETP.LT.OR P1, PT, R19, 0x3a, P1 ;  /* 0x0000003a1300780c */ /* 0x000fe40000f21670 */
[----:B------:R-:W-:Y:S02]  /*ed30*/  @P0 LOP3.LUT R17, R17, 0x40, RZ, 0xfc, !PT ;  /* 0x0000004011110812 */ /* 0x000fe400078efcff */
[----:B------:R-:W-:Y:S02]  /*ed40*/  FSEL R119, R119, -INF , !P1 ;  /* 0xff80000077777808 */ /* 0x000fe40004800000 */
[C---:B------:R-:W-:Y:S02]  /*ed50*/  LOP3.LUT P1, RZ, R16.reuse, 0x80000, RZ, 0xc0, !PT ;  /* 0x0008000010ff7812 */ /* 0x040fe4000782c0ff */
[----:B------:R-:W-:Y:S02]  /*ed60*/  LOP3.LUT P0, RZ, R16, 0x8000, RZ, 0xc0, !PT ;  /* 0x0000800010ff7812 */ /* 0x000fe4000780c0ff */
[----:B------:R-:W-:-:S02]  /*ed70*/  ISETP.GT.AND P1, PT, R136, 0x40, !P1 ;  /* 0x000000408800780c */ /* 0x000fc40004f24270 */
[----:B------:R-:W-:Y:S02]  /*ed80*/  LOP3.LUT P6, RZ, R16, 0x4000, RZ, 0xc0, !PT ;  /* 0x0000400010ff7812 */ /* 0x000fe400078cc0ff */
[----:B------:R-:W-:Y:S02]  /*ed90*/  ISETP.LT.OR P1, PT, R19, 0x41, P1 ;  /* 0x000000411300780c */ /* 0x000fe40000f21670 */
[----:B------:R-:W-:Y:S02]  /*eda0*/  FMNMX.FTZ R10, R120, R8, !PT ;  /* 0x00000008780a7209 */ /* 0x000fe40007810000 */
[----:B------:R-:W-:Y:S02]  /*edb0*/  FSEL R90, R90, -INF , !P1 ;  /* 0xff8000005a5a7808 */ /* 0x000fe40004800000 */
[----:B------:R-:W-:Y:S02]  /*edc0*/  ISETP.GT.AND P1, PT, R136, 0x41, !P4 ;  /* 0x000000418800780c */ /* 0x000fe40006724270 */
[----:B------:R-:W-:-:S02]  /*edd0*/  FMNMX.FTZ R10, R121, R10, !PT ;  /* 0x0000000a790a7209 */ /* 0x000fc40007810000 */
[----:B------:R-:W-:Y:S02]  /*ede0*/  ISETP.LT.OR P1, PT, R19, 0x42, P1 ;  /* 0x000000421300780c */ /* 0x000fe40000f21670 */
[----:B------:R-:W-:Y:S02]  /*edf0*/  FMNMX.FTZ R10, R124, R10, !PT ;  /* 0x0000000a7c0a7209 */ /* 0x000fe40007810000 */
[----:B------:R-:W-:Y:S02]  /*ee00*/  FSEL R91, R91, -INF , !P1 ;  /* 0xff8000005b5b7808 */ /* 0x000fe40004800000 */
[----:B------:R-:W-:Y:S02]  /*ee10*/  ISETP.GT.AND P1, PT, R136, 0x48, !P3 ;  /* 0x000000488800780c */ /* 0x000fe40005f24270 */
[----:B------:R-:W-:Y:S02]  /*ee20*/  FMNMX.FTZ R10, R125, R10, !PT ;  /* 0x0000000a7d0a7209 */ /* 0x000fe40007810000 */
[----:B------:R-:W-:-:S02]  /*ee30*/  ISETP.LT.OR P1, PT, R19, 0x49, P1 ;  /* 0x000000491300780c */ /* 0x000fc40000f21670 */
[----:B------:R-:W-:Y:S02]  /*ee40*/  FMNMX.FTZ R10, R128, R10, !PT ;  /* 0x0000000a800a7209 */ /* 0x000fe40007810000 */
[----:B------:R-:W-:Y:S02]  /*ee50*/  FSEL R94, R94, -INF , !P1 ;  /* 0xff8000005e5e7808 */ /* 0x000fe40004800000 */
        /* <DEDUP_REMOVED lines=8> */
[----:B------:R-:W-:Y:S02]  /*eee0*/  FMNMX.FTZ R10, R104, R10, !PT ;  /* 0x0000000a680a7209 */ /* 0x000fe40007810000 */
[----:B------:R-:W-:-:S02]  /*eef0*/  FSEL R98, R98, -INF , !P1 ;  /* 0xff80000062627808 */ /* 0x000fc40004800000 */
        /* <DEDUP_REMOVED lines=15> */
[----:B------:R-:W-:Y:S02]  /*eff0*/  LOP3.LUT P4, RZ, R16, 0x80, RZ, 0xc0, !PT ;  /* 0x0000008010ff7812 */ /* 0x000fe4000788c0ff */
[----:B------:R-:W-:Y:S02]  /*f000*/  ISETP.LT.OR P1, PT, R19, 0x5a, P1 ;  /* 0x0000005a1300780c */ /* 0x000fe40000f21670 */
[----:B------:R-:W-:-:S02]  /*f010*/  FMNMX.FTZ R10, R117, R10, !PT ;  /* 0x0000000a750a7209 */ /* 0x000fc40007810000 */
[----:B------:R-:W-:Y:S02]  /*f020*/  FSEL R103, R103, -INF , !P1 ;  /* 0xff80000067677808 */ /* 0x000fe40004800000 */
[----:B------:R-:W-:Y:S02]  /*f030*/  LOP3.LUT P1, RZ, R16, 0x800, RZ, 0xc0, !PT ;  /* 0x0000080010ff7812 */ /* 0x000fe4000782c0ff */
[----:B------:R-:W-:Y:S02]  /*f040*/  FMNMX.FTZ R10, R88, R10, !PT ;  /* 0x0000000a580a7209 */ /* 0x000fe40007810000 */
        /* <DEDUP_REMOVED lines=8> */
[----:B------:R-:W-:-:S02]  /*f0d0*/  LOP3.LUT P2, RZ, R16, 0x20, RZ, 0xc0, !PT ;  /* 0x0000002010ff7812 */ /* 0x000fc4000784c0ff */
[----:B------:R-:W-:Y:S02]  /*f0e0*/  ISETP.LT.OR P1, PT, R19, 0x62, P1 ;  /* 0x000000621300780c */ /* 0x000fe40000f21670 */
[----:B------:R-:W-:Y:S02]  /*f0f0*/  FMNMX.FTZ R10, R93, R10, !PT ;  /* 0x0000000a5d0a7209 */ /* 0x000fe40007810000 */
[----:B------:R-:W-:Y:S02]  /*f100*/  FSEL R75, R75, -INF , !P1 ;  /* 0xff8000004b4b7808 */ /* 0x000fe40004800000 */
[----:B------:R-:W-:Y:S02]  /*f110*/  LOP3.LUT P1, RZ, R16, 0x200, RZ, 0xc0, !PT ;  /* 0x0000020010ff7812 */ /* 0x000fe4000782c0ff */
[----:B------:R-:W-:Y:S02]  /*f120*/  FMNMX.FTZ R10, R96, R10, !PT ;  /* 0x0000000a600a7209 */ /* 0x000fe40007810000 */
[----:B------:R-:W-:-:S02]  /*f130*/  ISETP.GT.AND P1, PT, R136, 0x68, !P1 ;  /* 0x000000688800780c */ /* 0x000fc40004f24270 */
[----:B------:R-:W-:Y:S02]  /*f140*/  LOP3.LUT P0, RZ, R16, 0x10, RZ, 0xc0, !PT ;  /* 0x0000001010ff7812 */ /* 0x000fe4000780c0ff */
        /* <DEDUP_REMOVED lines=8> */
[----:B------:R-:W-:Y:S02]  /*f1d0*/  LOP3.LUT P6, RZ, R16, 0x20000000, RZ, 0xc0, !PT ;  /* 0x2000000010ff7812 */ /* 0x000fe400078cc0ff */
[----:B------:R-:W-:Y:S02]  /*f1e0*/  FSEL R79, R79, -INF , !P1 ;  /* 0xff8000004f4f7808 */ /* 0x000fe40004800000 */
[----:B------:R-:W-:-:S02]  /*f1f0*/  ISETP.GT.AND P1, PT, R136, 0x70, !P4 ;  /* 0x000000708800780c */ /* 0x000fc40006724270 */
[----:B------:R-:W-:Y:S02]  /*f200*/  FMNMX.FTZ R10, R72, R10, !PT ;  /* 0x0000000a480a7209 */ /* 0x000fe40007810000 */
        /* <DEDUP_REMOVED lines=37> */
[----:B------:R-:W-:Y:S01]  /*f460*/  LOP3.LUT P1, RZ, R17, 0x1, RZ, 0xc0, !PT ;  /* 0x0000000111ff7812 */ /* 0x000fe2000782c0ff */
[----:B------:R-:W0:Y:S01]  /*f470*/  SHFL.BFLY PT, R11, R10, 0x2, 0x1f ;  /* 0x0c401f000a0b7f89 */ /* 0x000e2200000e0000 */
[----:B------:R-:W-:Y:S02]  /*f480*/  LOP3.LUT P0, RZ, R16, 0x10000000, RZ, 0xc0, !PT ;  /* 0x1000000010ff7812 */ /* 0x000fe4000780c0ff */
[C---:B------:R-:W-:Y:S02]  /*f490*/  ISETP.GT.AND P1, PT, R136.reuse, 0x10, !P1 ;  /* 0x000000108800780c */ /* 0x040fe40004f24270 */
[----:B------:R-:W-:-:S02]  /*f4a0*/  ISETP.GT.AND P5, PT, R136, RZ, !P5 ;  /* 0x000000ff8800720c */ /* 0x000fc40006fa4270 */
[----:B------:R-:W-:Y:S02]  /*f4b0*/  ISETP.LT.OR P1, PT, R19, 0x11, P1 ;  /* 0x000000111300780c */ /* 0x000fe40000f21670 */
[----:B------:R-:W-:Y:S02]  /*f4c0*/  ISETP.GT.AND P0, PT, R136, 0x99, !P0 ;  /* 0x000000998800780c */ /* 0x000fe40004704270 */
[----:B------:R-:W-:Y:S02]  /*f4d0*/  FSEL R130, R130, -INF , !P1 ;  /* 0xff80000082827808 */ /* 0x000fe40004800000 */
[----:B------:R-:W-:Y:S02]  /*f4e0*/  LOP3.LUT P1, RZ, R17, 0x8, RZ, 0xc0, !PT ;  /* 0x0000000811ff7812 */ /* 0x000fe4000782c0ff */
[----:B------:R-:W-:Y:S02]  /*f4f0*/  ISETP.LT.OR P5, PT, R19, 0x1, P5 ;  /* 0x000000011300780c */ /* 0x000fe40002fa1670 */
[----:B------:R-:W-:-:S02]  /*f500*/  ISETP.GT.AND P1, PT, R136, 0x11, !P1 ;  /* 0x000000118800780c */ /* 0x000fc40004f24270 */
[----:B------:R-:W-:Y:S02]  /*f510*/  LOP3.LUT P4, RZ, R16, 0x4000000, RZ, 0xc0, !PT ;  /* 0x0400000010ff7812 */ /* 0x000fe4000788c0ff */
[----:B------:R-:W-:Y:S02]  /*f520*/  ISETP.LT.OR P1, PT, R19, 0x12, P1 ;  /* 0x000000121300780c */ /* 0x000fe40000f21670 */
[----:B------:R-:W-:Y:S02]  /*f530*/  FSEL R122, R122, -INF , !P5 ;  /* 0xff8000007a7a7808 */ /* 0x000fe40006800000 */
[----:B------:R-:W-:Y:S02]  /*f540*/  FSEL R131, R131, -INF , !P1 ;  /* 0xff80000083837808 */ /* 0x000fe40004800000 */
[----:B------:R-:W-:Y:S02]  /*f550*/  LOP3.LUT P1, RZ, R17, 0x4, RZ, 0xc0, !PT ;  /* 0x0000000411ff7812 */ /* 0x000fe4000782c0ff */
[----:B0-----:R-:W-:-:S02]  /*f560*/  FMNMX.FTZ R10, R10, R11, !PT ;  /* 0x0000000b0a0a7209 */ /* 0x001fc40007810000 */
[----:B------:R-:W-:Y:S02]  /*f570*/  ISETP.GT.AND P1, PT, R136, 0x18, !P1 ;  /* 0x000000188800780c */ /* 0x000fe40004f24270 */
[C---:B------:R-:W-:Y:S01]  /*f580*/  LOP3.LUT P6, RZ, R16.reuse, 0x1000000, RZ, 0xc0, !PT ;  /* 0x0100000010ff7812 */ /* 0x040fe200078cc0ff */
[----:B------:R-:W0:Y:S01]  /*f590*/  SHFL.BFLY PT, R11, R10, 0x1, 0x1f ;  /* 0x0c201f000a0b7f89 */ /* 0x000e2200000e0000 */
[----:B------:R-:W-:Y:S02]  /*f5a0*/  ISETP.LT.OR P1, PT, R19, 0x19, P1 ;  /* 0x000000191300780c */ /* 0x000fe40000f21670 */
[----:B------:R-:W-:Y:S02]  /*f5b0*/  LOP3.LUT P3, RZ, R16, 0x8, RZ, 0xc0, !PT ;  /* 0x0000000810ff7812 */ /* 0x000fe4000786c0ff */
[----:B------:R-:W-:Y:S02]  /*f5c0*/  FSEL R134, R134, -INF , !P1 ;  /* 0xff80000086867808 */ /* 0x000fe40004800000 */
[----:B------:R-:W-:-:S02]  /*f5d0*/  LOP3.LUT P1, RZ, R17, 0x2, RZ, 0xc0, !PT ;  /* 0x0000000211ff7812 */ /* 0x000fc4000782c0ff */
[----:B------:R-:W-:Y:S02]  /*f5e0*/  LOP3.LUT P2, RZ, R16, 0x4, RZ, 0xc0, !PT ;  /* 0x0000000410ff7812 */ /* 0x000fe4000784c0ff */
[----:B------:R-:W-:Y:S02]  /*f5f0*/  ISETP.GT.AND P1, PT, R136, 0x19, !P1 ;  /* 0x000000198800780c */ /* 0x000fe40004f24270 */
        /* <DEDUP_REMOVED lines=8> */
[----:B------:R-:W-:Y:S02]  /*f680*/  ISETP.LT.OR P1, PT, R19, 0x81, P1 ;  /* 0x000000811300780c */ /* 0x000fe40000f21670 */
[----:B------:R-:W-:-:S02]  /*f690*/  ISETP.GT.AND P6, PT, R136, 0x89, !P6 ;  /* 0x000000898800780c */ /* 0x000fc400077c4270 */
[----:B------:R-:W-:Y:S02]  /*f6a0*/  FSEL R58, R58, -INF , !P1 ;  /* 0xff8000003a3a7808 */ /* 0x000fe40004800000 */
[C---:B------:R-:W-:Y:S02]  /*f6b0*/  LOP3.LUT P1, RZ, R16.reuse, 0x2, RZ, 0xc0, !PT ;  /* 0x0000000210ff7812 */ /* 0x040fe4000782c0ff */
[----:B------:R-:W-:Y:S02]  /*f6c0*/  LOP3.LUT R16, R16, 0xfffffffd, RZ, 0xc0, !PT ;  /* 0xfffffffd10107812 */ /* 0x000fe400078ec0ff */
[----:B------:R-:W-:Y:S02]  /*f6d0*/  ISETP.GT.AND P3, PT, R136, 0x90, !P3 ;  /* 0x000000908800780c */ /* 0x000fe40005f64270 */
[----:B------:R-:W-:Y:S02]  /*f6e0*/  @P0 LOP3.LUT R16, R16, 0x2, RZ, 0xfc, !PT ;  /* 0x0000000210100812 */ /* 0x000fe400078efcff */
[----:B------:R-:W-:-:S02]  /*f6f0*/  ISETP.LT.OR P0, PT, R19, 0x82, P4 ;  /* 0x000000821300780c */ /* 0x000fc40002701670 */
[C---:B------:R-:W-:Y:S02]  /*f700*/  LOP3.LUT P4, RZ, R16.reuse, 0x2, RZ, 0xc0, !PT ;  /* 0x0000000210ff7812 */ /* 0x040fe4000788c0ff */
[----:B------:R-:W-:Y:S02]  /*f710*/  LOP3.LUT R16, R16, 0xfffffff7, RZ, 0xc0, !PT ;  /* 0xfffffff710107812 */ /* 0x000fe400078ec0ff */
[C---:B------:R-:W-:Y:S02]  /*f720*/  ISETP.LT.OR P6, PT, R19.reuse, 0x8a, P6 ;  /* 0x0000008a1300780c */ /* 0x040fe400037c1670 */
[----:B------:R-:W-:Y:S02]  /*f730*/  ISETP.GT.AND P2, PT, R136, 0x91, !P2 ;  /* 0x000000918800780c */ /* 0x000fe40005744270 */
[----:B------:R-:W-:Y:S02]  /*f740*/  ISETP.LT.OR P3, PT, R19, 0x91, P3 ;  /* 0x000000911300780c */ /* 0x000fe40001f61670 */
[----:B------:R-:W-:-:S02]  /*f750*/  FSEL R63, R63, -INF , !P6 ;  /* 0xff8000003f3f7808 */ /* 0x000fc40007000000 */
[----:B------:R-:W-:Y:S02]  /*f760*/  @P0 LOP3.LUT R16, R16, 0x8, RZ, 0xfc, !PT ;  /* 0x0000000810100812 */ /* 0x000fe400078efcff */
[----:B------:R-:W-:Y:S02]  /*f770*/  ISETP.LT.OR P0, PT, R19, 0x89, P5 ;  /* 0x000000891300780c */ /* 0x000fe40002f01670 */
[----:B------:R-:W-:Y:S02]  /*f780*/  FSETP.NEU.FTZ.AND P5, PT, R10, -INF , PT ;  /* 0xff8000000a00780b */ /* 0x000fe40003fbd000 */
[----:B------:R-:W-:Y:S02]  /*f790*/  FSEL R62, R62, -INF , !P0 ;  /* 0xff8000003e3e7808 */ /* 0x000fe40004000000 */
[----:B------:R-:W-:Y:S02]  /*f7a0*/  FSEL R11, R10, RZ, P5 ;  /* 0x000000ff0a0b7208 */ /* 0x000fe40002800000 */
[----:B------:R-:W-:-:S02]  /*f7b0*/  ISETP.GT.AND P1, PT, R136, 0x98, !P1 ;  /* 0x000000988800780c */ /* 0x000fc40004f24270 */
[----:B------:R-:W-:Y:S01]  /*f7c0*/  ISETP.LT.OR P2, PT, R19, 0x92, P2 ;  /* 0x000000921300780c */ /* 0x000fe20001741670 */
[----:B------:R-:W-:-:S01]  /*f7d0*/  FADD.FTZ R8, -R11, R8 ;  /* 0x000000080b087221 */ /* 0x000fc20000010100 */
[----:B------:R-:W-:Y:S01]  /*f7e0*/  FFMA.FTZ R11, R2, R10, -8 ;  /* 0xc1000000020b7423 */ /* 0x000fe2000001000a */
[----:B------:R-:W-:Y:S02]  /*f7f0*/  FSEL R66, R66, -INF , !P3 ;  /* 0xff80000042427808 */ /* 0x000fe40005800000 */
[----:B------:R-:W-:Y:S01]  /*f800*/  ISETP.LT.OR P1, PT, R19, 0x99, P1 ;  /* 0x000000991300780c */ /* 0x000fe20000f21670 */
[----:B------:R-:W-:Y:S01]  /*f810*/  FMUL.FTZ R8, R2, R8 ;  /* 0x0000000802087220 */ /* 0x000fe20000410000 */
[----:B------:R-:W-:Y:S02]  /*f820*/  FSEL R11, R11, RZ, P5 ;  /* 0x000000ff0b0b7208 */ /* 0x000fe40002800000 */
[----:B------:R-:W-:Y:S02]  /*f830*/  LOP3.LUT P5, RZ, R16, 0x8, RZ, 0xc0, !PT ;  /* 0x0000000810ff7812 */ /* 0x000fe400078ac0ff */
[----:B------:R-:W-:Y:S01]  /*f840*/  FSEL R67, R67, -INF , !P2 ;  /* 0xff80000043437808 */ /* 0x000fe20005000000 */
        /* <DEDUP_REMOVED lines=39> */
[----:B------:R-:W-:Y:S01]  /*fac0*/  FFMA.FTZ R69, R2, R69, -R11 ;  /* 0x0000004502457223 */ /* 0x000fe2000001080b */
[----:B------:R-:W-:Y:S01]  /*fad0*/  FMNMX.FTZ R11, R122, R3, !PT ;  /* 0x000000037a0b7209 */ /* 0x000fe20007810000 */
[----:B------:R-:W-:Y:S01]  /*fae0*/  MUFU.EX2 R120, R120 ;  /* 0x0000007800787308 */ /* 0x000fe20000000800 */
[----:B------:R-:W-:-:S02]  /*faf0*/  FSEL R59, R59, -INF , !P5 ;  /* 0xff8000003b3b7808 */ /* 0x000fc40006800000 */
[----:B------:R-:W-:Y:S02]  /*fb00*/  FMNMX.FTZ R11, R123, R11, !PT ;  /* 0x0000000b7b0b7209 */ /* 0x000fe40007810000 */
[----:B------:R-:W-:Y:S02]  /*fb10*/  ISETP.LT.OR P4, PT, R19, 0x9a, P4 ;  /* 0x0000009a1300780c */ /* 0x000fe40002781670 */
[----:B------:R-:W-:Y:S01]  /*fb20*/  FMNMX.FTZ R11, R126, R11, !PT ;  /* 0x0000000b7e0b7209 */ /* 0x000fe20007810000 */
[----:B------:R-:W2:Y:S01]  /*fb30*/  MUFU.EX2 R8, R8 ;  /* 0x0000000800087308 */ /* 0x000ea20000000800 */
[----:B------:R-:W-:Y:S02]  /*fb40*/  FSEL R70, R70, -INF , !P1 ;  /* 0xff80000046467808 */ /* 0x000fe40004800000 */
[----:B------:R-:W-:Y:S02]  /*fb50*/  FMNMX.FTZ R11, R127, R11, !PT ;  /* 0x0000000b7f0b7209 */ /* 0x000fe40007810000 */
[----:B------:R-:W-:-:S02]  /*fb60*/  FSEL R71, R71, -INF , !P4 ;  /* 0xff80000047477808 */ /* 0x000fc40006000000 */
[----:B------:R-:W-:Y:S01]  /*fb70*/  FMNMX.FTZ R11, R130, R11, !PT ;  /* 0x0000000b820b7209 */ /* 0x000fe20007810000 */
[----:B------:R-:W0:Y:S01]  /*fb80*/  MUFU.EX2 R121, R121 ;  /* 0x0000007900797308 */ /* 0x000e220000000800 */
[----:B------:R-:W-:Y:S02]  /*fb90*/  LOP3.LUT P0, RZ, R17, 0x40, RZ, 0xc0, !PT ;  /* 0x0000004011ff7812 */ /* 0x000fe4000780c0ff */
[----:B------:R-:W-:-:S04]  /*fba0*/  FMNMX.FTZ R11, R131, R11, !PT ;  /* 0x0000000b830b7209 */ /* 0x000fc80007810000 */
[----:B------:R-:W-:Y:S01]  /*fbb0*/  FMNMX.FTZ R11, R134, R11, !PT ;  /* 0x0000000b860b7209 */ /* 0x000fe20007810000 */
[----:B------:R-:W1:Y:S03]  /*fbc0*/  MUFU.EX2 R124, R124 ;  /* 0x0000007c007c7308 */ /* 0x000e660000000800 */
        /* <DEDUP_REMOVED lines=49> */
[----:B------:R-:W2:Y:S01]  /*fee0*/  SHFL.BFLY PT, R12, R11, 0x2, 0x1f ;  /* 0x0c401f000b0c7f89 */ /* 0x000ea200000e0000 */
[----:B------:R-:W-:Y:S08]  /*fef0*/  MUFU.EX2 R93, R93 ;  /* 0x0000005d005d7308 */ /* 0x000ff00000000800 */
[----:B------:R-:W-:Y:S08]  /*ff00*/  MUFU.EX2 R96, R96 ;  /* 0x0000006000607308 */ /* 0x000ff00000000800 */
[----:B------:R-:W-:Y:S01]  /*ff10*/  MUFU.EX2 R97, R97 ;  /* 0x0000006100617308 */ /* 0x000fe20000000800 */
[----:B--2---:R-:W-:-:S07]  /*ff20*/  FMNMX.FTZ R11, R11, R12, !PT ;  /* 0x0000000c0b0b7209 */ /* 0x004fce0007810000 */
[----:B------:R-:W-:Y:S01]  /*ff30*/  MUFU.EX2 R100, R100 ;  /* 0x0000006400647308 */ /* 0x000fe20000000800 */
[----:B------:R-:W2:Y:S07]  /*ff40*/  SHFL.BFLY PT, R12, R11, 0x1, 0x1f ;  /* 0x0c201f000b0c7f89 */ /* 0x000eae00000e0000 */
[----:B------:R-:W-:Y:S08]  /*ff50*/  MUFU.EX2 R101, R101 ;  /* 0x0000006500657308 */ /* 0x000ff00000000800 */
[----:B------:R-:W-:Y:S08]  /*ff60*/  MUFU.EX2 R72, R72 ;  /* 0x0000004800487308 */ /* 0x000ff00000000800 */
[----:B------:R-:W-:Y:S01]  /*ff70*/  MUFU.EX2 R73, R73 ;  /* 0x0000004900497308 */ /* 0x000fe20000000800 */
[----:B--2---:R-:W-:-:S04]  /*ff80*/  FMNMX.FTZ R11, R11, R12, !PT ;  /* 0x0000000c0b0b7209 */ /* 0x004fc80007810000 */
[----:B------:R-:W-:-:S03]  /*ff90*/  FSETP.NEU.FTZ.AND P1, PT, R11, -INF , PT ;  /* 0xff8000000b00780b */ /* 0x000fc60003f3d000 */
[----:B------:R-:W-:Y:S01]  /*ffa0*/  MUFU.EX2 R76, R76 ;  /* 0x0000004c004c7308 */ /* 0x000fe20000000800 */
[----:B------:R-:W-:-:S05]  /*ffb0*/  FSEL R12, R11, RZ, P1 ;  /* 0x000000ff0b0c7208 */ /* 0x000fca0000800000 */
[----:B------:R-:W-:Y:S01]  /*ffc0*/  FADD.FTZ R3, -R12, R3 ;  /* 0x000000030c037221 */ /* 0x000fe20000010100 */
[----:B------:R-:W-:-:S01]  /*ffd0*/  FFMA.FTZ R12, R2, R11, -8 ;  /* 0xc1000000020c7423 */ /* 0x000fc2000001000b */
[----:B------:R-:W-:Y:S02]  /*ffe0*/  MUFU.EX2 R77, R77 ;  /* 0x0000004d004d7308 */ /* 0x000fe40000000800 */
[----:B------:R-:W-:Y:S02]  /*fff0*/  FMUL.FTZ R3, R2, R3 ;  /* 0x0000000302037220 */ /* 0x000fe40000410000 */
[----:B------:R-:W-:Y:S01]  /*10000*/  FSEL R13, R12, RZ, P1 ;  /* 0x000000ff0c0d7208 */ /* 0x000fe20000800000 */
[----:B------:R-:W-:-:S03]  /*10010*/  FFMA.FTZ R12, R8, R137, R120 ;  /* 0x00000089080c7223 */ /* 0x000fc60000010078 */
[----:B------:R-:W-:Y:S01]  /*10020*/  MUFU.EX2 R3, R3 ;  /* 0x0000000300037308 */ /* 0x000fe20000000800 */
[----:B------:R-:W-:-:S01]  /*10030*/  FFMA.FTZ R122, R2, R122, -R13 ;  /* 0x0000007a027a7223 */ /* 0x000fc2000001080d */
[----:B0-----:R-:W-:Y:S01]  /*10040*/  FADD.FTZ R12, R121, R12 ;  /* 0x0000000c790c7221 */ /* 0x001fe20000010000 */
[----:B------:R-:W-:-:S01]  /*10050*/  FFMA.FTZ R123, R2, R123, -R13 ;  /* 0x0000007b027b7223 */ /* 0x000fc2000001080d */
[C-C-:B------:R-:W-:Y:S01]  /*10060*/  FFMA.FTZ R126, R2.reuse, R126, -R13.reuse ;  /* 0x0000007e027e7223 */ /* 0x140fe2000001080d */
[----:B------:R-:W-:-:S01]  /*10070*/  FFMA.FTZ R127, R2, R127, -R13 ;  /* 0x0000007f027f7223 */ /* 0x000fc2000001080d */
[----:B-1----:R-:W-:Y:S01]  /*10080*/  FADD.FTZ R12, R124, R12 ;  /* 0x0000000c7c0c7221 */ /* 0x002fe20000010000 */
[----:B------:R-:W-:-:S01]  /*10090*/  FFMA.FTZ R130, R2, R130, -R13 ;  /* 0x0000008202827223 */ /* 0x000fc2000001080d */
[----:B------:R-:W0:Y:S01]  /*100a0*/  MUFU.EX2 R122, R122 ;  /* 0x0000007a007a7308 */ /* 0x000e220000000800 */
[----:B------:R-:W-:-:S01]  /*100b0*/  FFMA.FTZ R131, R2, R131, -R13 ;  /* 0x0000008302837223 */ /* 0x000fc2000001080d */
[----:B---3--:R-:W-:Y:S01]  /*100c0*/  FADD.FTZ R12, R125, R12 ;  /* 0x0000000c7d0c7221 */ /* 0x008fe20000010000 */
[----:B------:R-:W-:-:S01]  /*100d0*/  FFMA.FTZ R134, R2, R134, -R13 ;  /* 0x0000008602867223 */ /* 0x000fc2000001080d */
[C-C-:B------:R-:W-:Y:S01]  /*100e0*/  FFMA.FTZ R135, R2.reuse, R135, -R13.reuse ;  /* 0x0000008702877223 */ /* 0x140fe2000001080d */
[----:B------:R-:W-:-:S01]  /*100f0*/  FFMA.FTZ R106, R2, R106, -R13 ;  /* 0x0000006a026a7223 */ /* 0x000fc2000001080d */
[----:B----4-:R-:W-:Y:S01]  /*10100*/  FADD.FTZ R12, R128, R12 ;  /* 0x0000000c800c7221 */ /* 0x010fe20000010000 */
[----:B------:R-:W-:-:S01]  /*10110*/  FFMA.FTZ R107, R2, R107, -R13 ;  /* 0x0000006b026b7223 */ /* 0x000fc2000001080d */
[----:B------:R-:W1:Y:S01]  /*10120*/  MUFU.EX2 R123, R123 ;  /* 0x0000007b007b7308 */ /* 0x000e620000000800 */
[----:B------:R-:W-:-:S01]  /*10130*/  FFMA.FTZ R110, R2, R110, -R13 ;  /* 0x0000006e026e7223 */ /* 0x000fc2000001080d */
[----:B-----5:R-:W-:Y:S01]  /*10140*/  FADD.FTZ R12, R129, R12 ;  /* 0x0000000c810c7221 */ /* 0x020fe20000010000 */
[----:B------:R-:W-:-:S01]  /*10150*/  FFMA.FTZ R111, R2, R111, -R13 ;  /* 0x0000006f026f7223 */ /* 0x000fc2000001080d */
[C-C-:B------:R-:W-:Y:S01]  /*10160*/  FFMA.FTZ R114, R2.reuse, R114, -R13.reuse ;  /* 0x0000007202727223 */ /* 0x140fe2000001080d */
[----:B------:R-:W-:-:S01]  /*10170*/  FFMA.FTZ R115, R2, R115, -R13 ;  /* 0x0000007302737223 */ /* 0x000fc2000001080d */
[----:B------:R-:W-:Y:S01]  /*10180*/  FADD.FTZ R12, R132, R12 ;  /* 0x0000000c840c7221 */ /* 0x000fe20000010000 */
[----:B------:R-:W-:-:S01]  /*10190*/  FFMA.FTZ R118, R2, R118, -R13 ;  /* 0x0000007602767223 */ /* 0x000fc2000001080d */
[----:B------:R-:W2:Y:S01]  /*101a0*/  MUFU.EX2 R126, R126 ;  /* 0x0000007e007e7308 */ /* 0x000ea20000000800 */
[----:B0-----:R-:W-:-:S01]  /*101b0*/  FFMA.FTZ R21, R3, R21, R122 ;  /* 0x0000001503157223 */ /* 0x001fc2000001007a */
[----:B------:R-:W-:Y:S01]  /*101c0*/  FADD.FTZ R12, R133, R12 ;  /* 0x0000000c850c7221 */ /* 0x000fe20000010000 */
[----:B------:R-:W-:-:S01]  /*101d0*/  FFMA.FTZ R119, R2, R119, -R13 ;  /* 0x0000007702777223 */ /* 0x000fc2000001080d */
[C-C-:B------:R-:W-:Y:S01]  /*101e0*/  FFMA.FTZ R90, R2.reuse, R90, -R13.reuse ;  /* 0x0000005a025a7223 */ /* 0x140fe2000001080d */
[----:B------:R-:W-:-:S01]  /*101f0*/  FFMA.FTZ R91, R2, R91, -R13 ;  /* 0x0000005b025b7223 */ /* 0x000fc2000001080d */
[----:B------:R-:W-:Y:S01]  /*10200*/  FADD.FTZ R12, R104, R12 ;  /* 0x0000000c680c7221 */ /* 0x000fe20000010000 */
[----:B------:R-:W-:-:S01]  /*10210*/  FFMA.FTZ R94, R2, R94, -R13 ;  /* 0x0000005e025e7223 */ /* 0x000fc2000001080d */
[----:B------:R-:W0:Y:S01]  /*10220*/  MUFU.EX2 R127, R127 ;  /* 0x0000007f007f7308 */ /* 0x000e220000000800 */
[----:B-1----:R-:W-:-:S01]  /*10230*/  FADD.FTZ R19, R123, R21 ;  /* 0x000000157b137221 */ /* 0x002fc20000010000 */
[----:B------:R-:W-:Y:S01]  /*10240*/  FADD.FTZ R12, R105, R12 ;  /* 0x0000000c690c7221 */ /* 0x000fe20000010000 */
[----:B------:R-:W-:-:S01]  /*10250*/  FFMA.FTZ R95, R2, R95, -R13 ;  /* 0x0000005f025f7223 */ /* 0x000fc2000001080d */
[C-C-:B------:R-:W-:Y:S01]  /*10260*/  FFMA.FTZ R98, R2.reuse, R98, -R13.reuse ;  /* 0x0000006202627223 */ /* 0x140fe2000001080d */
[----:B------:R-:W-:-:S01]  /*10270*/  FFMA.FTZ R99, R2, R99, -R13 ;  /* 0x0000006302637223 */ /* 0x000fc2000001080d */
[----:B------:R-:W-:Y:S01]  /*10280*/  FADD.FTZ R12, R108, R12 ;  /* 0x0000000c6c0c7221 */ /* 0x000fe20000010000 */
[----:B------:R-:W-:-:S01]  /*10290*/  FFMA.FTZ R102, R2, R102, -R13 ;  /* 0x0000006602667223 */ /* 0x000fc2000001080d */
[----:B------:R-:W1:Y:S01]  /*102a0*/  MUFU.EX2 R130, R130 ;  /* 0x0000008200827308 */ /* 0x000e620000000800 */
[----:B--2---:R-:W-:-:S01]  /*102b0*/  FADD.FTZ R19, R126, R19 ;  /* 0x000000137e137221 */ /* 0x004fc20000010000 */
[----:B------:R-:W-:Y:S01]  /*102c0*/  FADD.FTZ R12, R109, R12 ;  /* 0x0000000c6d0c7221 */ /* 0x000fe20000010000 */
[----:B------:R-:W-:-:S01]  /*102d0*/  FFMA.FTZ R103, R2, R103, -R13 ;  /* 0x0000006702677223 */ /* 0x000fc2000001080d */
[C-C-:B------:R-:W-:Y:S01]  /*102e0*/  FFMA.FTZ R74, R2.reuse, R74, -R13.reuse ;  /* 0x0000004a024a7223 */ /* 0x140fe2000001080d */
[----:B------:R-:W-:-:S01]  /*102f0*/  FFMA.FTZ R75, R2, R75, -R13 ;  /* 0x0000004b024b7223 */ /* 0x000fc2000001080d */
[----:B------:R-:W-:Y:S01]  /*10300*/  FADD.FTZ R12, R112, R12 ;  /* 0x0000000c700c7221 */ /* 0x000fe20000010000 */
[----:B------:R-:W-:-:S01]  /*10310*/  FFMA.FTZ R78, R2, R78, -R13 ;  /* 0x0000004e024e7223 */ /* 0x000fc2000001080d */
[----:B------:R-:W2:Y:S01]  /*10320*/  MUFU.EX2 R131, R131 ;  /* 0x0000008300837308 */ /* 0x000ea20000000800 */
[----:B0-----:R-:W-:-:S01]  /*10330*/  FADD.FTZ R19, R127, R19 ;  /* 0x000000137f137221 */ /* 0x001fc20000010000 */
        /* <DEDUP_REMOVED lines=25> */
[----:B------:R-:W-:-:S03]  /*104d0*/  FFMA.FTZ R13, R2, R71, -R13 ;  /* 0x00000047020d7223 */ /* 0x000fc6000001080d */
        /* <DEDUP_REMOVED lines=83> */
[----:B--2---:R-:W-:-:S05]  /*10a10*/  FADD.FTZ R12, R69, R12 ;  /* 0x0000000c450c7221 */ /* 0x004fca0000010000 */
[----:B------:R2:W-:Y:S02]  /*10a20*/  STL [R1], R12 ;  /* 0x0000000c01007387 */ /* 0x0005e40000100800 */
[----:B------:R-:W3:Y:S01]  /*10a30*/  MUFU.EX2 R63, R63 ;  /* 0x0000003f003f7308 */ /* 0x000ee20000000800 */
[----:B0-----:R-:W-:-:S07]  /*10a40*/  FADD.FTZ R19, R59, R19 ;  /* 0x000000133b137221 */ /* 0x001fce0000010000 */
[----:B------:R-:W0:Y:S01]  /*10a50*/  MUFU.EX2 R66, R66 ;  /* 0x0000004200427308 */ /* 0x000e220000000800 */
[----:B-1----:R-:W-:-:S07]  /*10a60*/  FADD.FTZ R19, R62, R19 ;  /* 0x000000133e137221 */ /* 0x002fce0000010000 */
[----:B------:R-:W1:Y:S01]  /*10a70*/  MUFU.EX2 R67, R67 ;  /* 0x0000004300437308 */ /* 0x000e620000000800 */
[----:B---3--:R-:W-:-:S07]  /*10a80*/  FADD.FTZ R19, R63, R19 ;  /* 0x000000133f137221 */ /* 0x008fce0000010000 */
[----:B------:R-:W3:Y:S01]  /*10a90*/  MUFU.EX2 R70, R70 ;  /* 0x0000004600467308 */ /* 0x000ee20000000800 */
[----:B0-----:R-:W-:-:S07]  /*10aa0*/  FADD.FTZ R19, R66, R19 ;  /* 0x0000001342137221 */ /* 0x001fce0000010000 */
[----:B------:R-:W0:Y:S01]  /*10ab0*/  MUFU.EX2 R13, R13 ;  /* 0x0000000d000d7308 */ /* 0x000e220000000800 */
[----:B-1----:R-:W-:-:S04]  /*10ac0*/  FADD.FTZ R19, R67, R19 ;  /* 0x0000001343137221 */ /* 0x002fc80000010000 */
[----:B---3--:R-:W-:-:S04]  /*10ad0*/  FADD.FTZ R19, R70, R19 ;  /* 0x0000001346137221 */ /* 0x008fc80000010000 */
[----:B0-----:R-:W-:Y:S01]  /*10ae0*/  FADD.FTZ R21, R13, R19 ;  /* 0x000000130d157221 */ /* 0x001fe20000010000 */
[----:B--2---:R-:W-:Y:S06]  /*10af0*/  @!P0 BRA `(.L_x_1205) ;  /* 0x0000000000048947 */ /* 0x004fec0003800000 */
[----:B------:R-:W-:Y:S01]  /*10b00*/  BPT.TRAP 0x1 ;  /* 0x000000040000795c */ /* 0x000fe20000300000 */
.L_x_1205:
[----:B------:R-:W2:Y:S01]  /*10b10*/  LDL R12, [R1+0x3c] ;  /* 0x00003c00010c7983 */ /* 0x000ea20000100800 */
[----:B------:R-:W-:-:S05]  /*10b20*/  VIADD R20, R20, 0x13260 ;  /* 0x0001326014147836 */ /* 0x000fca0000000000 */
[----:B--2---:R-:W-:Y:S02]  /*10b30*/  PRMT R20, R12, 0x654, R20 ;  /* 0x000006540c147816 */ /* 0x004fe40000000014 */
[----:B------:R-:W2:Y:S01]  /*10b40*/  LDL R12, [R1+0x30] ;  /* 0x00003000010c7983 */ /* 0x000ea20000100800 */
[----:B------:R-:W-:Y:S01]  /*10b50*/  F2FP.SATFINITE.E4M3.F32.PACK_AB_MERGE_C R124, R125, R124, RZ ;  /* 0x0000007c7d7c723e */ /* 0x000fe200048070ff */
[----:B------:R0:W-:Y:S01]  /*10b60*/  SYNCS.ARRIVE.TRANS64.RED.A1T0 RZ, [R20+URZ], RZ ;  /* 0x000000ff14ff79a7 */ /* 0x0001e2000810043f */
        /* <DEDUP_REMOVED lines=75> */
[C---:B--2---:R-:W-:Y:S01]  /*11020*/  ISETP.GT.AND P1, PT, R0.reuse, R12, PT ;  /* 0x0000000c0000720c */ /* 0x044fe20003f24270 */
[----:B------:R-:W-:-:S12]  /*11030*/  VIADD R0, R0, 0xffffffff ;  /* 0xffffffff00007836 */ /* 0x000fd80000000000 */
[----:B0-----:R-:W-:Y:S05]  /*11040*/  @P1 BRA `(.L_x_1206) ;  /* 0xffffffbc00741947 */ /* 0x001fea000383ffff */
[----:B------:R-:W-:Y:S05]  /*11050*/  BSYNC B0 ;  /* 0x0000000000007941 */ /* 0x000fea0003800000 */
.L_x_1186:
[----:B------:R0:W-:Y:S01]  /*11060*/  STL [R1+0x18], R24 ;  /* 0x0000181801007387 */ /* 0x0001e20000100800 */
[----:B------:R-:W-:Y:S02]  /*11070*/  IMAD.MOV.U32 R3, RZ, RZ, R11 ;  /* 0x000000ffff037224 */ /* 0x000fe400078e000b */
[----:B------:R-:W-:Y:S01]  /*11080*/  IMAD.MOV.U32 R8, RZ, RZ, R10 ;  /* 0x000000ffff087224 */ /* 0x000fe200078e000a */
[----:B------:R0:W-:Y:S01]  /*11090*/  STL [R1+0x1c], R25 ;  /* 0x00001c1901007387 */ /* 0x0001e20000100800 */
[----:B------:R-:W-:Y:S02]  /*110a0*/  IMAD.MOV.U32 R19, RZ, RZ, R15 ;  /* 0x000000ffff137224 */ /* 0x000fe400078e000f */
[----:B------:R-:W-:Y:S01]  /*110b0*/  IMAD.MOV.U32 R156, RZ, RZ, R14 ;  /* 0x000000ffff9c7224 */ /* 0x000fe200078e000e */
[----:B------:R0:W-:Y:S06]  /*110c0*/  STL [R1+0x14], R28 ;  /* 0x0000141c01007387 */ /* 0x0001ec0000100800 */
.L_x_1185:
[----:B------:R-:W-:Y:S05]  /*110d0*/  BSYNC B1 ;  /* 0x0000000000017941 */ /* 0x000fea0003800000 */
.L_x_1184:
[----:B------:R-:W2:Y:S01]  /*110e0*/  LDL R10, [R1+0x34] ;  /* 0x00003400010a7983 */ /* 0x000ea20000100800 */
[----:B------:R-:W1:Y:S03]  /*110f0*/  LDC R11, c[0x0][0x448] ;  /* 0x00011200ff0b7b82 */ /* 0x000e660000000800 */
[----:B------:R-:W3:Y:S04]  /*11100*/  LDL R15, [R1+0x4] ;  /* 0x00000400010f7983 */ /* 0x000ee80000100800 */
[----:B------:R-:W3:Y:S01]  /*11110*/  LDL R13, [R1+0x8] ;  /* 0x00000800010d7983 */ /* 0x000ee20000100800 */
[----:B------:R-:W4:Y:S01]  /*11120*/  LDC R14, c[0x0][0x9e4] ;  /* 0x00027900ff0e7b82 */ /* 0x000f220000000800 */
[----:B------:R-:W-:-:S02]  /*11130*/  LOP3.LUT R17, R17, 0xffffffef, RZ, 0xc0, !PT ;  /* 0xffffffef11117812 */ /* 0x000fc400078ec0ff */
[----:B-1----:R-:W-:-:S13]  /*11140*/  ISETP.NE.AND P1, PT, R11, 0x1, PT ;  /* 0x000000010b00780c */ /* 0x002fda0003f25270 */
[----:B------:R-:W1:Y:S01]  /*11150*/  @P1 LDC R11, c[0x0][0x44c] ;  /* 0x00011300ff0b1b82 */ /* 0x000e620000000800 */
[----:B------:R-:W-:-:S04]  /*11160*/  @P1 LOP3.LUT R17, R17, 0x10, RZ, 0xfc, !PT ;  /* 0x0000001011111812 */ /* 0x000fc800078efcff */
[----:B------:R-:W-:-:S03]  /*11170*/  LOP3.LUT R17, R17, 0xffffffdf, RZ, 0xc0, !PT ;  /* 0xffffffdf11117812 */ /* 0x000fc600078ec0ff */
[----:B------:R-:W5:Y:S01]  /*11180*/  @P1 LDC R12, c[0x0][0x450] ;  /* 0x00011400ff0c1b82 */ /* 0x000f620000000800 */
[----:B--2---:R-:W-:-:S04]  /*11190*/  VIADD R10, R10, 0xbf ;  /* 0x000000bf0a0a7836 */ /* 0x004fc80000000000 */
[----:B-1----:R-:W-:Y:S01]  /*111a0*/  @P1 IMAD.HI.U32 R11, R10, R11, RZ ;  /* 0x0000000b0a0b1227 */ /* 0x002fe200078e00ff */
[----:B---3--:R-:W-:-:S04]  /*111b0*/  IADD3 R13, R13, 0x1, -R15 ;  /* 0x000000010d0d7810 */ /* 0x008fc80007ffe80f */
[----:B-----5:R-:W-:Y:S02]  /*111c0*/  @P1 SHF.R.U32.HI R10, RZ, R12, R11 ;  /* 0x0000000cff0a1219 */ /* 0x020fe4000001160b */
[----:B----4-:R-:W-:-:S03]  /*111d0*/  ISETP.GE.AND P1, PT, R14, 0x1, PT ;  /* 0x000000010e00780c */ /* 0x010fc60003f26270 */
[----:B------:R-:W-:-:S04]  /*111e0*/  IMAD.IADD R10, R10, 0x1, R13 ;  /* 0x000000010a0a7824 */ /* 0x000fc800078e020d */
[----:B------:R-:W-:-:S06]  /*111f0*/  IMAD.IADD R12, R10, 0x1, -R9 ;  /* 0x000000010a0c7824 */ /* 0x000fcc00078e0a09 */
[----:B------:R-:W-:Y:S01]  /*11200*/  @P1 LOP3.LUT R17, R17, 0x20, RZ, 0xfc, !PT ;  /* 0x0000002011111812 */ /* 0x000fe200078efcff */
[----:B------:R-:W-:Y:S06]  /*11210*/  @!P1 BRA `(.L_x_1207) ;  /* 0x0000000000489947 */ /* 0x000fec0003800000 */
[----:B------:R-:W-:Y:S01]  /*11220*/  IMAD.MOV.U32 R9, RZ, RZ, R10 ;  /* 0x000000ffff097224 */ /* 0x000fe200078e000a */
[----:B------:R-:W-:Y:S04]  /*11230*/  BSSY B0, `(.L_x_1208) ;  /* 0x000000e000007945 */ /* 0x000fe80003800000 */
        /* <DEDUP_REMOVED lines=9> */
.L_x_1209:
[----:B------:R-:W-:-:S13]  /*112d0*/  ISETP.NE.AND P1, PT, R14, 0x1, PT ;  /* 0x000000010e00780c */ /* 0x000fda0003f25270 */
[----:B------:R-:W1:Y:S02]  /*112e0*/  @P1 LDC.64 R10, c[0x0][0x9e8] ;  /* 0x00027a00ff0a1b82 */ /* 0x000e640000000a00 */
[----:B-1----:R-:W-:-:S05]  /*112f0*/  @P1 IMAD.HI.U32 R10, R9, R10, RZ ;  /* 0x0000000a090a1227 */ /* 0x002fca00078e00ff */
[----:B------:R-:W-:-:S07]  /*11300*/  @P1 SHF.R.U32.HI R9, RZ, R11, R10 ;  /* 0x0000000bff091219 */ /* 0x000fce000001160a */
.L_x_1210:
[----:B------:R-:W-:Y:S05]  /*11310*/  BSYNC B0 ;  /* 0x0000000000007941 */ /* 0x000fea0003800000 */
.L_x_1208:
[----:B------:R-:W-:-:S05]  /*11320*/  IMAD R9, R9, R14, RZ ;  /* 0x0000000e09097224 */ /* 0x000fca00078e02ff */
[----:B------:R-:W-:-:S07]  /*11330*/  VIMNMX R12, R12, R9, !PT ;  /* 0x000000090c0c7248 */ /* 0x000fce0007fe0100 */
.L_x_1207:
[----:B------:R-:W2:Y:S01]  /*11340*/  LDL R10, [R1+0x4c] ;  /* 0x00004c00010a7983 */ /* 0x000ea20000100800 */
[----:B------:R-:W-:Y:S01]  /*11350*/  VIADD R12, R12, 0x9f ;  /* 0x0000009f0c0c7836 */ /* 0x000fe20000000000 */
[----:B------:R-:W-:Y:S03]  /*11360*/  BSSY B0, `(.L_x_1211) ;  /* 0x0000262000007945 */ /* 0x000fe60003800000 */
[----:B------:R-:W-:-:S05]  /*11370*/  IMAD.HI R12, R12, 0x66666667, RZ ;  /* 0x666666670c0c7827 */ /* 0x000fca00078e02ff */
[----:B------:R-:W-:-:S04]  /*11380*/  SHF.R.U32.HI R9, RZ, 0x1f, R12 ;  /* 0x0000001fff097819 */ /* 0x000fc8000001160c */
[----:B------:R-:W-:-:S04]  /*11390*/  LEA.HI.SX32 R9, R12, R9, 0x1a ;  /* 0x000000090c097211 */ /* 0x000fc800078fd2ff */
[----:B--2---:R-:W-:-:S04]  /*113a0*/  VIMNMX R10, R10, R9, !PT ;  /* 0x000000090a0a7248 */ /* 0x004fc80007fe0100 */
[----:B------:R-:W-:Y:S01]  /*113b0*/  ISETP.GE.AND P1, PT, R0, R10, PT ;  /* 0x0000000a0000720c */ /* 0x000fe20003f26270 */
[----:B------:R1:W-:-:S12]  /*113c0*/  STL [R1+0x30], R10 ;  /* 0x0000300a01007387 */ /* 0x0003d80000100800 */
[----:B-1----:R-:W-:Y:S05]  /*113d0*/  @!P1 BRA `(.L_x_1212) ;  /* 0x0000002400689947 */ /* 0x002fea0003800000 */
[----:B------:R-:W-:Y:S01]  /*113e0*/  BSSY B1, `(.L_x_1212) ;  /* 0x0000259000017945 */ /* 0x000fe20003800000 */
[----:B------:R-:W-:Y:S02]  /*113f0*/  IMAD.MOV.U32 R12, RZ, RZ, R3 ;  /* 0x000000ffff0c7224 */ /* 0x000fe400078e0003 */
[----:B------:R-:W-:Y:S02]  /*11400*/  IMAD.MOV.U32 R9, RZ, RZ, R8 ;  /* 0x000000ffff097224 */ /* 0x000fe400078e0008 */
[----:B------:R-:W-:Y:S02]  /*11410*/  IMAD.MOV.U32 R20, RZ, RZ, R156 ;  /* 0x000000ffff147224 */ /* 0x000fe400078e009c */
[----:B0-----:R-:W-:-:S07]  /*11420*/  IMAD.MOV.U32 R28, RZ, RZ, R19 ;  /* 0x000000ffff1c7224 */ /* 0x001fce00078e0013 */
.L_x_1224:
[----:B------:R-:W-:-:S04]  /*11430*/  ISETP.NE.AND P1, PT, R28, 0x1, PT ;  /* 0x000000011c00780c */ /* 0x000fc80003f25270 */
[----:B------:R-:W-:-:S04]  /*11440*/  SEL R3, RZ, 0x1, P1 ;  /* 0x00000001ff037807 */ /* 0x000fc80000800000 */
[----:B------:R-:W-:Y:S01]  /*11450*/  LOP3.LUT R156, R20, R3, RZ, 0x3c, !PT ;  /* 0x00000003149c7212 */ /* 0x000fe200078e3cff */
[----:B------:R-:W-:Y:S06]  /*11460*/  @!P0 BRA `(.L_x_1213) ;  /* 0x0000000000048947 */ /* 0x000fec0003800000 */
[----:B------:R-:W-:Y:S01]  /*11470*/  BPT.TRAP 0x1 ;  /* 0x000000040000795c */ /* 0x000fe20000300000 */
.L_x_1213:
[----:B------:R-:W-:Y:S01]  /*11480*/  VIADD R19, R28, 0x1 ;  /* 0x000000011c137836 */ /* 0x000fe20000000000 */
[----:B------:R-:W-:-:S04]  /*11490*/  SHF.L.U32 R8, R156, 0x1f, RZ ;  /* 0x0000001f9c087819 */ /* 0x000fc800000006ff */
[----:B------:R-:W-:-:S04]  /*114a0*/  ISETP.NE.AND P1, PT, R19, 0x2, PT ;  /* 0x000000021300780c */ /* 0x000fc80003f25270 */
[----:B------:R-:W-:-:S05]  /*114b0*/  SEL R19, R19, RZ, P1 ;  /* 0x000000ff13137207 */ /* 0x000fca0000800000 */
[----:B------:R-:W-:-:S04]  /*114c0*/  IMAD R13, R19, 0x8, R18 ;  /* 0x00000008130d7824 */ /* 0x000fc800078e0212 */
[----:B------:R0:W1:Y:S01]  /*114d0*/  SYNCS.PHASECHK.TRANS64.TRYWAIT P1, [R13+URZ+0x13230], R8 ;  /* 0x013230080d0075a7 */ /* 0x000062000802017f */
[----:B------:R-:W-:Y:S05]  /*114e0*/  @!P0 BRA `(.L_x_1214) ;  /* 0x0000000000048947 */ /* 0x000fea0003800000 */
[----:B------:R-:W-:Y:S01]  /*114f0*/  BPT.TRAP 0x1 ;  /* 0x000000040000795c */ /* 0x000fe20000300000 */
.L_x_1214:
        /* <DEDUP_REMOVED lines=8> */
.L_x_1216:
[----:B------:R-:W-:Y:S05]  /*11580*/  BSYNC B2 ;  /* 0x0000000000027941 */ /* 0x000fea0003800000 */
.L_x_1215:
[----:B------:R-:W-:Y:S01]  /*11590*/  IMAD.MOV.U32 R10, RZ, RZ, R3 ;  /* 0x000000ffff0a7224 */ /* 0x000fe200078e0003 */
        /* <DEDUP_REMOVED lines=9> */
[----:B------:R-:W-:Y:S01]  /*11630*/  VIADD R14, R3, 0x180 ;  /* 0x00000180030e7836 */ /* 0x000fe20000000000 */
        /* <DEDUP_REMOVED lines=76> */
.L_x_1218:
[----:B------:R-:W-:Y:S01]  /*11b00*/  SHF.L.U32 R3, R20, 0x1f, RZ ;  /* 0x0000001f14037819 */ /* 0x000fe200000006ff */
[----:B------:R-:W-:-:S04]  /*11b10*/  IMAD R20, R28, 0x8, R18 ;  /* 0x000000081c147824 */ /* 0x000fc800078e0212 */
[----:B------:R2:W3:Y:S01]  /*11b20*/  SYNCS.PHASECHK.TRANS64.TRYWAIT P1, [R20+URZ+0x13250], R3 ;  /* 0x01325003140075a7 */ /* 0x0004e2000802017f */
[----:B------:R-:W-:Y:S05]  /*11b30*/  @!P0 BRA `(.L_x_1219) ;  /* 0x0000000000048947 */ /* 0x000fea0003800000 */
[----:B------:R-:W-:Y:S01]  /*11b40*/  BPT.TRAP 0x1 ;  /* 0x000000040000795c */ /* 0x000fe20000300000 */
.L_x_1219:
[----:B------:R-:W-:Y:S04]  /*11b50*/  BSSY B2, `(.L_x_1220) ;  /* 0x0000004000027945 */ /* 0x000fe80003800000 */
[----:B---3--:R-:W-:Y:S05]  /*11b60*/  @P1 BRA `(.L_x_1221) ;  /* 0x0000000000081947 */ /* 0x008fea0003800000 */
[----:B------:R-:W3:Y:S02]  /*11b70*/  SYNCS.PHASECHK.TRANS64.TRYWAIT P1, [R20+URZ+0x13250], R3 ;  /* 0x01325003140075a7 */ /* 0x000ee4000802017f */
[----:B---3--:R-:W-:Y:S05]  /*11b80*/  @!P1 BRA `(.L_x_1222) ;  /* 0x0000010c007c9947 */ /* 0x008fea0003800000 */
.L_x_1221:
[----:B------:R-:W-:Y:S05]  /*11b90*/  BSYNC B2 ;  /* 0x0000000000027941 */ /* 0x000fea0003800000 */
.L_x_1220:
[----:B--23--:R-:W-:Y:S01]  /*11ba0*/  VIADD R3, R18, 0x1000 ;  /* 0x0000100012037836 */ /* 0x00cfe20000000000 */
[----:B------:R-:W2:Y:S01]  /*11bb0*/  LDL.LU R24, [R1+0x18] ;  /* 0x0000180001187983 */ /* 0x000ea20000300800 */
[----:B------:R-:W-:-:S03]  /*11bc0*/  IMAD.MOV.U32 R11, RZ, RZ, -0x3ffffff0 ;  /* 0xc0000010ff0b7424 */ /* 0x000fc600078e00ff */
[----:B------:R-:W-:Y:S01]  /*11bd0*/  SHF.R.U32.HI R3, RZ, 0x4, R3 ;  /* 0x00000004ff037819 */ /* 0x000fe20000011603 */
[----:B------:R-:W2:Y:S01]  /*11be0*/  LDL.LU R25, [R1+0x1c] ;  /* 0x00001c0001197983 */ /* 0x000ea20000300800 */
[----:B------:R-:W-:Y:S02]  /*11bf0*/  R2UR UR7, R11 ;  /* 0x000000000b0772ca */ /* 0x000fe400000e0000 */
[----:B------:R-:W-:-:S04]  /*11c00*/  LOP3.LUT R3, R3, 0x3fff, RZ, 0xc0, !PT ;  /* 0x00003fff03037812 */ /* 0x000fc800078ec0ff */
[----:B------:R-:W-:-:S05]  /*11c10*/  LOP3.LUT R3, R3, 0x10000, RZ, 0xfc, !PT ;  /* 0x0001000003037812 */ /* 0x000fca00078efcff */
[----:B------:R-:W-:Y:S02]  /*11c20*/  IMAD R10, R28, 0x280, R3 ;  /* 0x000002801c0a7824 */ /* 0x000fe400078e0203 */
[----:B------:R-:W2:Y:S03]  /*11c30*/  LDL.LU R28, [R1+0x14] ;  /* 0x00001400011c7983 */ /* 0x000ea60000300800 */
[----:B------:R-:W-:Y:S02]  /*11c40*/  R2UR UR6, R10 ;  /* 0x000000000a0672ca */ /* 0x000fe400000e0000 */
[----:B------:R-:W-:-:S04]  /*11c50*/  FMNMX.FTZ R3, R120, R9, !PT ;  /* 0x0000000978037209 */ /* 0x000fc80007810000 */
        /* <DEDUP_REMOVED lines=8> */
[----:B------:R-:W-:Y:S01]  /*11ce0*/  FMNMX.FTZ R11, R105, R11, !PT ;  /* 0x0000000b690b7209 */ /* 0x000fe20007810000 */
[----:B------:R-:W-:Y:S02]  /*11cf0*/  VIADD R14, R10, 0x80 ;  /* 0x000000800a0e7836 */ /* 0x000fe40000000000 */
[----:B------:R-:W-:Y:S01]  /*11d00*/  IMAD.MOV.U32 R15, RZ, RZ, -0x3ffffff0 ;  /* 0xc0000010ff0f7424 */ /* 0x000fe200078e00ff */
[----:B------:R-:W-:-:S04]  /*11d10*/  FMNMX.FTZ R11, R108, R11, !PT ;  /* 0x0000000b6c0b7209 */ /* 0x000fc80007810000 */
[----:B------:R-:W-:-:S04]  /*11d20*/  FMNMX.FTZ R11, R109, R11, !PT ;  /* 0x0000000b6d0b7209 */ /* 0x000fc80007810000 */
[----:B------:R-:W-:-:S04]  /*11d30*/  FMNMX.FTZ R11, R112, R11, !PT ;  /* 0x0000000b700b7209 */ /* 0x000fc80007810000 */
        /* <DEDUP_REMOVED lines=28> */
[----:B------:R-:W-:Y:S01]  /*11f00*/  FMNMX.FTZ R11, R77, R11, !PT ;  /* 0x0000000b4d0b7209 */ /* 0x000fe20007810000 */
[----:B--2---:R-:W-:-:S06]  /*11f10*/  WARPGROUP.ARRIVE ;  /* 0x00000000000079c5 */ /* 0x004fcc0000000000 */
[----:B------:R-:W-:Y:S01]  /*11f20*/  QGMMA.64x64x32.F32.E4M3.E4M3 R24, R152, gdesc[UR4], R24, gsb0 ;  /* 0x00e0000498187df3 */ /* 0x000fe20008000818 */
[----:B------:R-:W-:Y:S02]  /*11f30*/  R2UR UR6, R14 ;  /* 0x000000000e0672ca */ /* 0x000fe400000e0000 */
[----:B------:R-:W-:Y:S01]  /*11f40*/  R2UR UR7, R15 ;  /* 0x000000000f0772ca */ /* 0x000fe200000e0000 */
[----:B------:R-:W-:Y:S02]  /*11f50*/  WARPGROUP.DEPBAR.LE gsb0, 0x0 ;  /* 0x00008000000079c5 */ /* 0x000fe40000010000 */
[----:B------:R-:W2:Y:S01]  /*11f60*/  LDL.LU R155, [R1] ;  /* 0x00000000019b7983 */ /* 0x000ea20000300800 */
[----:B------:R-:W-:-:S09]  /*11f70*/  WARPGROUP.ARRIVE ;  /* 0x00000000000079c5 */ /* 0x000fd20000000000 */
[----:B------:R-:W-:Y:S01]  /*11f80*/  QGMMA.64x64x32.F32.E4M3.E4M3 R24, R148, gdesc[UR4], R24, gsb0 ;  /* 0x00e0000494187df3 */ /* 0x000fe20008000818 */
[----:B------:R-:W-:Y:S01]  /*11f90*/  FMNMX.FTZ R3, R118, R3, !PT ;  /* 0x0000000376037209 */ /* 0x000fe20007810000 */
[----:B------:R-:W-:Y:S01]  /*11fa0*/  VIADD R14, R10, 0x100 ;  /* 0x000001000a0e7836 */ /* 0x000fe20000000000 */
[----:B------:R-:W-:Y:S01]  /*11fb0*/  FMNMX.FTZ R11, R80, R11, !PT ;  /* 0x0000000b500b7209 */ /* 0x000fe20007810000 */
[----:B------:R-:W-:Y:S01]  /*11fc0*/  IMAD.MOV.U32 R15, RZ, RZ, -0x3ffffff0 ;  /* 0xc0000010ff0f7424 */ /* 0x000fe200078e00ff */
[----:B------:R-:W-:Y:S02]  /*11fd0*/  FMNMX.FTZ R3, R119, R3, !PT ;  /* 0x0000000377037209 */ /* 0x000fe40007810000 */
[----:B------:R-:W-:Y:S02]  /*11fe0*/  FMNMX.FTZ R11, R81, R11, !PT ;  /* 0x0000000b510b7209 */ /* 0x000fe40007810000 */
[----:B------:R-:W-:Y:S02]  /*11ff0*/  R2UR UR6, R14 ;  /* 0x000000000e0672ca */ /* 0x000fe400000e0000 */
[----:B------:R-:W-:-:S02]  /*12000*/  R2UR UR7, R15 ;  /* 0x000000000f0772ca */ /* 0x000fc400000e0000 */
        /* <DEDUP_REMOVED lines=17> */
[----:B------:R-:W-:Y:S01]  /*12120*/  FMNMX.FTZ R11, R68, R11, !PT ;  /* 0x0000000b440b7209 */ /* 0x000fe20007810000 */
[----:B------:R-:W-:-:S02]  /*12130*/  WARPGROUP.DEPBAR.LE gsb0, 0x0 ;  /* 0x00008000000079c5 */ /* 0x000fc40000010000 */
[----:B------:R-:W-:-:S06]  /*12140*/  WARPGROUP.ARRIVE ;  /* 0x00000000000079c5 */ /* 0x000fcc0000000000 */
[----:B------:R-:W-:Y:S01]  /*12150*/  QGMMA.64x64x32.F32.E4M3.E4M3 R24, R144, gdesc[UR4], R24, gsb0 ;  /* 0x00e0000490187df3 */ /* 0x000fe20008000818 */
[----:B------:R-:W-:Y:S02]  /*12160*/  FMNMX.FTZ R3, R75, R3, !PT ;  /* 0x000000034b037209 */ /* 0x000fe40007810000 */
[----:B------:R-:W-:Y:S02]  /*12170*/  FMNMX.FTZ R11, R69, R11, !PT ;  /* 0x0000000b450b7209 */ /* 0x000fe40007810000 */
[----:B------:R-:W-:-:S03]  /*12180*/  FMNMX.FTZ R3, R78, R3, !PT ;  /* 0x000000034e037209 */ /* 0x000fc60007810000 */
[----:B------:R-:W3:Y:S01]  /*12190*/  SHFL.BFLY PT, R14, R11, 0x2, 0x1f ;  /* 0x0c401f000b0e7f89 */ /* 0x000ee200000e0000 */
[----:B------:R-:W-:-:S04]  /*121a0*/  FMNMX.FTZ R3, R79, R3, !PT ;  /* 0x000000034f037209 */ /* 0x000fc80007810000 */
[----:B------:R-:W-:-:S04]  /*121b0*/  FMNMX.FTZ R3, R82, R3, !PT ;  /* 0x0000000352037209 */ /* 0x000fc80007810000 */
[----:B------:R-:W-:-:S04]  /*121c0*/  FMNMX.FTZ R3, R83, R3, !PT ;  /* 0x0000000353037209 */ /* 0x000fc80007810000 */
[----:B------:R-:W-:-:S04]  /*121d0*/  FMNMX.FTZ R3, R86, R3, !PT ;  /* 0x0000000356037209 */ /* 0x000fc80007810000 */
[----:B------:R-:W-:Y:S01]  /*121e0*/  FMNMX.FTZ R3, R87, R3, !PT ;  /* 0x0000000357037209 */ /* 0x000fe20007810000 */
[----:B------:R-:W-:-:S03]  /*121f0*/  IMAD.MOV.U32 R15, RZ, RZ, -0x3ffffff0 ;  /* 0xc0000010ff0f7424 */ /* 0x000fc600078e00ff */
[----:B------:R-:W-:Y:S02]  /*12200*/  FMNMX.FTZ R3, R58, R3, !PT ;  /* 0x000000033a037209 */ /* 0x000fe40007810000 */
[----:B---3--:R-:W-:Y:S01]  /*12210*/  FMNMX.FTZ R11, R11, R14, !PT ;  /* 0x0000000e0b0b7209 */ /* 0x008fe20007810000 */
[----:B------:R-:W-:Y:S01]  /*12220*/  VIADD R14, R10, 0x180 ;  /* 0x000001800a0e7836 */ /* 0x000fe20000000000 */
[----:B------:R-:W-:Y:S02]  /*12230*/  FMNMX.FTZ R3, R59, R3, !PT ;  /* 0x000000033b037209 */ /* 0x000fe40007810000 */
[----:B------:R-:W-:Y:S02]  /*12240*/  R2UR UR7, R15 ;  /* 0x000000000f0772ca */ /* 0x000fe400000e0000 */
[----:B------:R-:W-:Y:S02]  /*12250*/  R2UR UR6, R14 ;  /* 0x000000000e0672ca */ /* 0x000fe400000e0000 */
[----:B------:R-:W-:-:S04]  /*12260*/  FMNMX.FTZ R3, R62, R3, !PT ;  /* 0x000000033e037209 */ /* 0x000fc80007810000 */
[----:B------:R-:W-:-:S04]  /*12270*/  FMNMX.FTZ R3, R63, R3, !PT ;  /* 0x000000033f037209 */ /* 0x000fc80007810000 */
[----:B------:R-:W-:-:S04]  /*12280*/  FMNMX.FTZ R3, R66, R3, !PT ;  /* 0x0000000342037209 */ /* 0x000fc80007810000 */
[----:B------:R-:W-:-:S04]  /*12290*/  FMNMX.FTZ R3, R67, R3, !PT ;  /* 0x0000000343037209 */ /* 0x000fc80007810000 */
[----:B------:R-:W-:-:S04]  /*122a0*/  FMNMX.FTZ R3, R70, R3, !PT ;  /* 0x0000000346037209 */ /* 0x000fc80007810000 */
[----:B------:R-:W-:Y:S01]  /*122b0*/  FMNMX.FTZ R3, R71, R3, !PT ;  /* 0x0000000347037209 */ /* 0x000fe20007810000 */
[----:B------:R-:W-:Y:S02]  /*122c0*/  WARPGROUP.DEPBAR.LE gsb0, 0x0 ;  /* 0x00008000000079c5 */ /* 0x000fe40000010000 */
[----:B------:R-:W-:-:S06]  /*122d0*/  WARPGROUP.ARRIVE ;  /* 0x00000000000079c5 */ /* 0x000fcc0000000000 */
[----:B------:R-:W-:Y:S01]  /*122e0*/  QGMMA.64x64x32.F32.E4M3.E4M3 R24, R140, gdesc[UR4], R24, gsb0 ;  /* 0x00e000048c187df3 */ /* 0x000fe20008000818 */
[----:B01----:R-:W0:Y:S02]  /*122f0*/  SHFL.BFLY PT, R8, R3, 0x2, 0x1f ;  /* 0x0c401f0003087f89 */ /* 0x003e2400000e0000 */
[----:B0-----:R-:W-:Y:S02]  /*12300*/  FMNMX.FTZ R3, R3, R8, !PT ;  /* 0x0000000803037209 */ /* 0x001fe40007810000 */
[----:B------:R-:W0:Y:S04]  /*12310*/  SHFL.BFLY PT, R8, R11, 0x1, 0x1f ;  /* 0x0c201f000b087f89 */ /* 0x000e2800000e0000 */
[----:B------:R-:W1:Y:S01]  /*12320*/  SHFL.BFLY PT, R14, R3, 0x1, 0x1f ;  /* 0x0c201f00030e7f89 */ /* 0x000e6200000e0000 */
[----:B0-----:R-:W-:-:S02]  /*12330*/  FMNMX.FTZ R8, R11, R8, !PT ;  /* 0x000000080b087209 */ /* 0x001fc40007810000 */
[----:B-1----:R-:W-:Y:S01]  /*12340*/  FMNMX.FTZ R3, R3, R14, !PT ;  /* 0x0000000e03037209 */ /* 0x002fe20007810000 */
[----:B------:R-:W-:Y:S02]  /*12350*/  WARPGROUP.DEPBAR.LE gsb0, 0x0 ;  /* 0x00008000000079c5 */ /* 0x000fe40000010000 */
[----:B------:R-:W-:-:S01]  /*12360*/  FADD.FTZ R140, -R8, R9 ;  /* 0x00000009088c7221 */ /* 0x000fc20000010100 */
[----:B------:R-:W-:-:S03]  /*12370*/  FFMA.FTZ R141, R2, R8, -8 ;  /* 0xc1000000028d7423 */ /* 0x000fc60000010008 */
[C---:B------:R-:W-:Y:S01]  /*12380*/  FMUL.FTZ R140, R2.reuse, R140 ;  /* 0x0000008c028c7220 */ /* 0x040fe20000410000 */
[----:B------:R-:W-:-:S01]  /*12390*/  FFMA.FTZ R11, R2, R120, -R141 ;  /* 0x00000078020b7223 */ /* 0x000fc2000001088d */
[----:B------:R-:W-:Y:S01]  /*123a0*/  FADD.FTZ R9, -R3, R12 ;  /* 0x0000000c03097221 */ /* 0x000fe20000010100 */
[----:B------:R-:W-:-:S01]  /*123b0*/  FFMA.FTZ R12, R2, R121, -R141 ;  /* 0x00000079020c7223 */ /* 0x000fc2000001088d */
[C-C-:B------:R-:W-:Y:S02]  /*123c0*/  FFMA.FTZ R120, R2.reuse, R124, -R141.reuse ;  /* 0x0000007c02787223 */ /* 0x140fe4000001088d */
[----:B------:R-:W-:Y:S01]  /*123d0*/  MUFU.EX2 R140, R140 ;  /* 0x0000008c008c7308 */ /* 0x000fe20000000800 */
[----:B------:R-:W-:-:S07]  /*123e0*/  FFMA.FTZ R121, R2, R125, -R141 ;  /* 0x0000007d02797223 */ /* 0x000fce000001088d */
[----:B------:R-:W2:Y:S01]  /*123f0*/  MUFU.EX2 R11, R11 ;  /* 0x0000000b000b7308 */ /* 0x000ea20000000800 */
[----:B------:R-:W-:-:S01]  /*12400*/  FFMA.FTZ R14, R2, R128, -R141 ;  /* 0x00000080020e7223 */ /* 0x000fc2000001088d */
[----:B------:R-:W-:-:S06]  /*12410*/  FFMA.FTZ R142, R2, R60, -R141 ;  /* 0x0000003c028e7223 */ /* 0x000fcc000001088d */
[----:B------:R-:W0:Y:S01]  /*12420*/  MUFU.EX2 R12, R12 ;  /* 0x0000000c000c7308 */ /* 0x000e220000000800 */
[----:B------:R-:W-:Y:S02]  /*12430*/  VIADD R60, R10, 0x200 ;  /* 0x000002000a3c7836 */ /* 0x000fe40000000000 */
[----:B------:R-:W-:-:S05]  /*12440*/  FFMA.FTZ R15, R2, R129, -R141 ;  /* 0x00000081020f7223 */ /* 0x000fca000001088d */
[----:B------:R-:W1:Y:S01]  /*12450*/  MUFU.EX2 R120, R120 ;  /* 0x0000007800787308 */ /* 0x000e620000000800 */
[----:B------:R-:W-:-:S01]  /*12460*/  FFMA.FTZ R128, R2, R108, -R141 ;  /* 0x0000006c02807223 */ /* 0x000fc2000001088d */
[C-C-:B------:R-:W-:Y:S01]  /*12470*/  FFMA.FTZ R129, R2.reuse, R109, -R141.reuse ;  /* 0x0000006d02817223 */ /* 0x140fe2000001088d */
[----:B------:R-:W-:-:S01]  /*12480*/  FFMA.FTZ R108, R2, R112, -R141 ;  /* 0x00000070026c7223 */ /* 0x000fc2000001088d */
[C---:B------:R-:W-:Y:S01]  /*12490*/  FFMA.FTZ R109, R2.reuse, R113, -R141 ;  /* 0x00000071026d7223 */ /* 0x040fe2000001088d */
[----:B------:R-:W-:-:S03]  /*124a0*/  FFMA.FTZ R145, R2, R3, -8 ;  /* 0xc100000002917423 */ /* 0x000fc60000010003 */
[----:B------:R-:W3:Y:S01]  /*124b0*/  MUFU.EX2 R121, R121 ;  /* 0x0000007900797308 */ /* 0x000ee20000000800 */
[----:B------:R-:W-:-:S01]  /*124c0*/  FFMA.FTZ R112, R2, R116, -R141 ;  /* 0x0000007402707223 */ /* 0x000fc2000001088d */
[--C-:B------:R-:W-:Y:S01]  /*124d0*/  FFMA.FTZ R113, R2, R117, -R141.reuse ;  /* 0x0000007502717223 */ /* 0x100fe2000001088d */
[----:B------:R-:W-:Y:S01]  /*124e0*/  R2UR UR6, R60 ;  /* 0x000000003c0672ca */ /* 0x000fe200000e0000 */
[C-C-:B------:R-:W-:Y:S01]  /*124f0*/  FFMA.FTZ R116, R2.reuse, R92, -R141.reuse ;  /* 0x0000005c02747223 */ /* 0x140fe2000001088d */
[----:B------:R-:W-:-:S01]  /*12500*/  FFMA.FTZ R117, R2, R93, -R141 ;  /* 0x0000005d02757223 */ /* 0x000fc2000001088d */
[----:B--2---:R-:W-:Y:S02]  /*12510*/  FFMA.FTZ R60, R140, R155, R11 ;  /* 0x0000009b8c3c7223 */ /* 0x004fe4000001000b */
[----:B------:R-:W2:Y:S01]  /*12520*/  MUFU.EX2 R14, R14 ;  /* 0x0000000e000e7308 */ /* 0x000ea20000000800 */
[----:B------:R-:W-:-:S01]  /*12530*/  FFMA.FTZ R124, R2, R132, -R141 ;  /* 0x00000084027c7223 */ /* 0x000fc2000001088d */
[C-C-:B------:R-:W-:Y:S01]  /*12540*/  FFMA.FTZ R92, R2.reuse, R96, -R141.reuse ;  /* 0x00000060025c7223 */ /* 0x140fe2000001088d */
[----:B------:R-:W-:-:S01]  /*12550*/  FFMA.FTZ R93, R2, R97, -R141 ;  /* 0x00000061025d7223 */ /* 0x000fc2000001088d */
[C-C-:B------:R-:W-:Y:S01]  /*12560*/  FFMA.FTZ R144, R2.reuse, R68, -R141.reuse ;  /* 0x0000004402907223 */ /* 0x140fe2000001088d */
[C---:B------:R-:W-:Y:S01]  /*12570*/  FMUL.FTZ R9, R2.reuse, R9 ;  /* 0x0000000902097220 */ /* 0x040fe20000410000 */
[C-C-:B------:R-:W-:Y:S01]  /*12580*/  FFMA.FTZ R96, R2.reuse, R100, -R141.reuse ;  /* 0x0000006402607223 */ /* 0x140fe2000001088d */
[----:B------:R-:W-:-:S01]  /*12590*/  FFMA.FTZ R97, R2, R101, -R141 ;  /* 0x0000006502617223 */ /* 0x000fc2000001088d */
[C---:B------:R-:W-:Y:S01]  /*125a0*/  FFMA.FTZ R68, R2.reuse, R122, -R145 ;  /* 0x0000007a02447223 */ /* 0x040fe20000010891 */
[----:B------:R-:W4:Y:S01]  /*125b0*/  MUFU.EX2 R15, R15 ;  /* 0x0000000f000f7308 */ /* 0x000f220000000800 */
        /* <DEDUP_REMOVED lines=18> */
[----:B0-----:R-:W-:-:S01]  /*126e0*/  FADD.FTZ R60, R12, R60 ;  /* 0x0000003c0c3c7221 */ /* 0x001fc20000010000 */
[C---:B------:R-:W-:Y:S01]  /*126f0*/  FFMA.FTZ R141, R2.reuse, R69, -R141 ;  /* 0x00000045028d7223 */ /* 0x040fe2000001088d */
[----:B------:R-:W-:-:S01]  /*12700*/  FFMA.FTZ R69, R2, R123, -R145 ;  /* 0x0000007b02457223 */ /* 0x000fc20000010891 */
[----:B------:R-:W-:Y:S01]  /*12710*/  MUFU.EX2 R124, R124 ;  /* 0x0000007c007c7308 */ /* 0x000fe20000000800 */
[----:B-1----:R-:W-:-:S01]  /*12720*/  FADD.FTZ R60, R120, R60 ;  /* 0x0000003c783c7221 */ /* 0x002fc20000010000 */
[----:B------:R-:W-:Y:S01]  /*12730*/  FFMA.FTZ R122, R2, R126, -R145 ;  /* 0x0000007e027a7223 */ /* 0x000fe20000010891 */
[----:B------:R-:W-:-:S05]  /*12740*/  IMAD.MOV.U32 R61, RZ, RZ, -0x3ffffff0 ;  /* 0xc0000010ff3d7424 */ /* 0x000fca00078e00ff */
[----:B------:R-:W-:Y:S01]  /*12750*/  MUFU.EX2 R9, R9 ;  /* 0x0000000900097308 */ /* 0x000fe20000000800 */
[----:B---3--:R-:W-:-:S01]  /*12760*/  FADD.FTZ R60, R121, R60 ;  /* 0x0000003c793c7221 */ /* 0x008fc20000010000 */
[----:B------:R-:W-:-:S06]  /*12770*/  FFMA.FTZ R123, R2, R127, -R145 ;  /* 0x0000007f027b7223 */ /* 0x000fcc0000010891 */
[----:B------:R-:W0:Y:S01]  /*12780*/  MUFU.EX2 R68, R68 ;  /* 0x0000004400447308 */ /* 0x000e220000000800 */
[----:B------:R-:W-:Y:S01]  /*12790*/  R2UR UR7, R61 ;  /* 0x000000003d0772ca */ /* 0x000fe200000e0000 */
[----:B--2---:R-:W-:-:S06]  /*127a0*/  FADD.FTZ R61, R14, R60 ;  /* 0x0000003c0e3d7221 */ /* 0x004fcc0000010000 */
[----:B------:R-:W-:Y:S01]  /*127b0*/  MUFU.EX2 R125, R125 ;  /* 0x0000007d007d7308 */ /* 0x000fe20000000800 */
[----:B------:R-:W-:-:S07]  /*127c0*/  FFMA.FTZ R80, R2, R130, -R145 ;  /* 0x0000008202507223 */ /* 0x000fce0000010891 */
[----:B------:R-:W1:Y:S01]  /*127d0*/  MUFU.EX2 R69, R69 ;  /* 0x0000004500457308 */ /* 0x000e620000000800 */
[----:B------:R-:W-:-:S01]  /*127e0*/  FFMA.FTZ R74, R2, R74, -R145 ;  /* 0x0000004a024a7223 */ /* 0x000fc20000010891 */
[----:B----4-:R-:W-:-:S06]  /*127f0*/  FADD.FTZ R61, R15, R61 ;  /* 0x0000003d0f3d7221 */ /* 0x010fcc0000010000 */
[----:B------:R-:W2:Y:S01]  /*12800*/  MUFU.EX2 R104, R104 ;  /* 0x0000006800687308 */ /* 0x000ea20000000800 */
[----:B------:R-:W-:-:S07]  /*12810*/  FFMA.FTZ R81, R2, R131, -R145 ;  /* 0x0000008302517223 */ /* 0x000fce0000010891 */
[----:B------:R-:W3:Y:S01]  /*12820*/  MUFU.EX2 R122, R122 ;  /* 0x0000007a007a7308 */ /* 0x000ee20000000800 */
[----:B0-----:R-:W-:-:S07]  /*12830*/  FFMA.FTZ R21, R9, R21, R68 ;  /* 0x0000001509157223 */ /* 0x001fce0000010044 */
[----:B------:R-:W0:Y:S01]  /*12840*/  MUFU.EX2 R105, R105 ;  /* 0x0000006900697308 */ /* 0x000e220000000800 */
[----:B------:R-:W-:-:S07]  /*12850*/  FFMA.FTZ R126, R2, R134, -R145 ;  /* 0x00000086027e7223 */ /* 0x000fce0000010891 */
[----:B------:R-:W4:Y:S01]  /*12860*/  MUFU.EX2 R123, R123 ;  /* 0x0000007b007b7308 */ /* 0x000f220000000800 */
[----:B-1----:R-:W-:-:S07]  /*12870*/  FADD.FTZ R21, R69, R21 ;  /* 0x0000001545157221 */ /* 0x002fce0000010000 */
[----:B------:R-:W1:Y:S01]  /*12880*/  MUFU.EX2 R128, R128 ;  /* 0x0000008000807308 */ /* 0x000e620000000800 */
[----:B------:R-:W-:-:S07]  /*12890*/  FFMA.FTZ R127, R2, R135, -R145 ;  /* 0x00000087027f7223 */ /* 0x000fce0000010891 */
[----:B------:R5:W-:Y:S08]  /*128a0*/  MUFU.EX2 R60, R74 ;  /* 0x0000004a003c7308 */ /* 0x000bf00000000800 */
[----:B------:R-:W1:Y:S01]  /*128b0*/  MUFU.EX2 R80, R80 ;  /* 0x0000005000507308 */ /* 0x000e620000000800 */
[----:B-----5:R-:W-:-:S04]  /*128c0*/  FADD.FTZ R74, R124, R61 ;  /* 0x0000003d7c4a7221 */ /* 0x020fc80000010000 */
[----:B------:R-:W-:-:S03]  /*128d0*/  FADD.FTZ R74, R125, R74 ;  /* 0x0000004a7d4a7221 */ /* 0x000fc60000010000 */
[----:B------:R-:W5:Y:S01]  /*128e0*/  MUFU.EX2 R129, R129 ;  /* 0x0000008100817308 */ /* 0x000f620000000800 */
[----:B--2---:R-:W-:-:S01]  /*128f0*/  FADD.FTZ R74, R104, R74 ;  /* 0x0000004a684a7221 */ /* 0x004fc20000010000 */
[----:B---3--:R-:W-:-:S06]  /*12900*/  FADD.FTZ R21, R122, R21 ;  /* 0x000000157a157221 */ /* 0x008fcc0000010000 */
[----:B------:R-:W2:Y:S01]  /*12910*/  MUFU.EX2 R81, R81 ;  /* 0x0000005100517308 */ /* 0x000ea20000000800 */
[----:B------:R-:W-:-:S01]  /*12920*/  FFMA.FTZ R84, R2, R106, -R145 ;  /* 0x0000006a02547223 */ /* 0x000fc20000010891 */
[----:B0-----:R-:W-:-:S06]  /*12930*/  FADD.FTZ R74, R105, R74 ;  /* 0x0000004a694a7221 */ /* 0x001fcc0000010000 */
[----:B------:R-:W-:Y:S01]  /*12940*/  MUFU.EX2 R108, R108 ;  /* 0x0000006c006c7308 */ /* 0x000fe20000000800 */
[----:B----4-:R-:W-:-:S01]  /*12950*/  FADD.FTZ R21, R123, R21 ;  /* 0x000000157b157221 */ /* 0x010fc20000010000 */
[----:B------:R-:W-:-:S06]  /*12960*/  FFMA.FTZ R85, R2, R107, -R145 ;  /* 0x0000006b02557223 */ /* 0x000fcc0000010891 */
[----:B------:R-:W0:Y:S01]  /*12970*/  MUFU.EX2 R126, R126 ;  /* 0x0000007e007e7308 */ /* 0x000e220000000800 */
[----:B-1----:R-:W-:-:S01]  /*12980*/  FADD.FTZ R74, R128, R74 ;  /* 0x0000004a804a7221 */ /* 0x002fc20000010000 */
[----:B------:R-:W-:-:S06]  /*12990*/  FADD.FTZ R21, R80, R21 ;  /* 0x0000001550157221 */ /* 0x000fcc0000010000 */
[----:B------:R-:W-:Y:S01]  /*129a0*/  MUFU.EX2 R109, R109 ;  /* 0x0000006d006d7308 */ /* 0x000fe20000000800 */
[----:B------:R-:W-:-:S07]  /*129b0*/  FFMA.FTZ R110, R2, R110, -R145 ;  /* 0x0000006e026e7223 */ /* 0x000fce0000010891 */
[----:B------:R-:W1:Y:S01]  /*129c0*/  MUFU.EX2 R127, R127 ;  /* 0x0000007f007f7308 */ /* 0x000e620000000800 */
[----:B------:R-:W-:-:S01]  /*129d0*/  FFMA.FTZ R75, R2, R75, -R145 ;  /* 0x0000004b024b7223 */ /* 0x000fc20000010891 */
[----:B-----5:R-:W-:-:S06]  /*129e0*/  FADD.FTZ R74, R129, R74 ;  /* 0x0000004a814a7221 */ /* 0x020fcc0000010000 */
[----:B------:R-:W-:Y:S01]  /*129f0*/  MUFU.EX2 R112, R112 ;  /* 0x0000007000707308 */ /* 0x000fe20000000800 */
[----:B--2---:R-:W-:-:S01]  /*12a00*/  FADD.FTZ R21, R81, R21 ;  /* 0x0000001551157221 */ /* 0x004fc20000010000 */
[----:B------:R-:W-:-:S06]  /*12a10*/  FFMA.FTZ R111, R2, R111, -R145 ;  /* 0x0000006f026f7223 */ /* 0x000fcc0000010891 */
[----:B------:R-:W2:Y:S01]  /*12a20*/  MUFU.EX2 R84, R84 ;  /* 0x0000005400547308 */ /* 0x000ea20000000800 */
[----:B0-----:R-:W-:-:S07]  /*12a30*/  FADD.FTZ R21, R126, R21 ;  /* 0x000000157e157221 */ /* 0x001fce0000010000 */
[----:B------:R-:W-:Y:S01]  /*12a40*/  MUFU.EX2 R113, R113 ;  /* 0x0000007100717308 */ /* 0x000fe20000000800 */
[----:B------:R-:W-:-:S07]  /*12a50*/  FFMA.FTZ R106, R2, R114, -R145 ;  /* 0x00000072026a7223 */ /* 0x000fce0000010891 */
[----:B------:R-:W0:Y:S01]  /*12a60*/  MUFU.EX2 R85, R85 ;  /* 0x0000005500557308 */ /* 0x000e220000000800 */
[----:B------:R-:W-:-:S01]  /*12a70*/  FFMA.FTZ R82, R2, R82, -R145 ;  /* 0x0000005202527223 */ /* 0x000fc20000010891 */
[----:B-1----:R-:W-:-:S06]  /*12a80*/  FADD.FTZ R21, R127, R21 ;  /* 0x000000157f157221 */ /* 0x002fcc0000010000 */
[----:B------:R-:W-:Y:S01]  /*12a90*/  MUFU.EX2 R88, R88 ;  /* 0x0000005800587308 */ /* 0x000fe20000000800 */
[----:B------:R-:W-:-:S07]  /*12aa0*/  FFMA.FTZ R107, R2, R115, -R145 ;  /* 0x00000073026b7223 */ /* 0x000fce0000010891 */
[----:B------:R1:W-:Y:S08]  /*12ab0*/  MUFU.EX2 R61, R75 ;  /* 0x0000004b003d7308 */ /* 0x0003f00000000800 */
[----:B------:R-:W3:Y:S01]  /*12ac0*/  MUFU.EX2 R110, R110 ;  /* 0x0000006e006e7308 */ /* 0x000ee20000000800 */
[----:B-1----:R-:W-:-:S04]  /*12ad0*/  FADD.FTZ R75, R108, R74 ;  /* 0x0000004a6c4b7221 */ /* 0x002fc80000010000 */
[----:B------:R-:W-:-:S03]  /*12ae0*/  FADD.FTZ R75, R109, R75 ;  /* 0x0000004b6d4b7221 */ /* 0x000fc60000010000 */
[----:B------:R-:W-:Y:S01]  /*12af0*/  MUFU.EX2 R89, R89 ;  /* 0x0000005900597308 */ /* 0x000fe20000000800 */
[----:B--2---:R-:W-:-:S01]  /*12b00*/  FADD.FTZ R21, R84, R21 ;  /* 0x0000001554157221 */ /* 0x004fc20000010000 */
[----:B------:R-:W-:-:S06]  /*12b10*/  FFMA.FTZ R114, R2, R118, -R145 ;  /* 0x0000007602727223 */ /* 0x000fcc0000010891 */
[----:B------:R-:W1:Y:S01]  /*12b20*/  MUFU.EX2 R111, R111 ;  /* 0x0000006f006f7308 */ /* 0x000e620000000800 */
[----:B------:R-:W-:-:S01]  /*12b30*/  FFMA.FTZ R83, R2, R83, -R145 ;  /* 0x0000005302537223 */ /* 0x000fc20000010891 */
[----:B0-----:R-:W-:-:S06]  /*12b40*/  FADD.FTZ R21, R85, R21 ;  /* 0x0000001555157221 */ /* 0x001fcc0000010000 */
[----:B------:R-:W-:Y:S01]  /*12b50*/  MUFU.EX2 R116, R116 ;  /* 0x0000007400747308 */ /* 0x000fe20000000800 */
[----:B------:R-:W-:-:S07]  /*12b60*/  FFMA.FTZ R115, R2, R119, -R145 ;  /* 0x0000007702737223 */ /* 0x000fce0000010891 */
[----:B------:R0:W-:Y:S08]  /*12b70*/  MUFU.EX2 R74, R82 ;  /* 0x00000052004a7308 */ /* 0x0001f00000000800 */
[----:B------:R-:W2:Y:S01]  /*12b80*/  MUFU.EX2 R106, R106 ;  /* 0x0000006a006a7308 */ /* 0x000ea20000000800 */
[----:B0-----:R-:W-:-:S04]  /*12b90*/  FADD.FTZ R82, R112, R75 ;  /* 0x0000004b70527221 */ /* 0x001fc80000010000 */
[----:B------:R-:W-:-:S03]  /*12ba0*/  FADD.FTZ R82, R113, R82 ;  /* 0x0000005271527221 */ /* 0x000fc60000010000 */
[----:B------:R-:W-:Y:S01]  /*12bb0*/  MUFU.EX2 R117, R117 ;  /* 0x0000007500757308 */ /* 0x000fe20000000800 */
[----:B---3--:R-:W-:-:S01]  /*12bc0*/  FADD.FTZ R21, R110, R21 ;  /* 0x000000156e157221 */ /* 0x008fc20000010000 */
[----:B------:R-:W-:-:S06]  /*12bd0*/  FFMA.FTZ R90, R2, R90, -R145 ;  /* 0x0000005a025a7223 */ /* 0x000fcc0000010891 */
[----:B------:R-:W0:Y:S01]  /*12be0*/  MUFU.EX2 R107, R107 ;  /* 0x0000006b006b7308 */ /* 0x000e220000000800 */
[----:B------:R-:W-:-:S01]  /*12bf0*/  FFMA.FTZ R86, R2, R86, -R145 ;  /* 0x0000005602567223 */ /* 0x000fc20000010891 */
[----:B-1----:R-:W-:-:S06]  /*12c00*/  FADD.FTZ R21, R111, R21 ;  /* 0x000000156f157221 */ /* 0x002fcc0000010000 */
[----:B------:R-:W1:Y:S01]  /*12c10*/  MUFU.EX2 R92, R92 ;  /* 0x0000005c005c7308 */ /* 0x000e620000000800 */
[----:B------:R-:W-:-:S07]  /*12c20*/  FFMA.FTZ R91, R2, R91, -R145 ;  /* 0x0000005b025b7223 */ /* 0x000fce0000010891 */
[----:B------:R3:W-:Y:S08]  /*12c30*/  MUFU.EX2 R75, R83 ;  /* 0x00000053004b7308 */ /* 0x0007f00000000800 */
[----:B------:R-:W4:Y:S01]  /*12c40*/  MUFU.EX2 R114, R114 ;  /* 0x0000007200727308 */ /* 0x000f220000000800 */
[----:B---3--:R-:W-:-:S04]  /*12c50*/  FADD.FTZ R83, R88, R82 ;  /* 0x0000005258537221 */ /* 0x008fc80000010000 */
[----:B------:R-:W-:-:S03]  /*12c60*/  FADD.FTZ R83, R89, R83 ;  /* 0x0000005359537221 */ /* 0x000fc60000010000 */
[----:B------:R-:W3:Y:S01]  /*12c70*/  MUFU.EX2 R93, R93 ;  /* 0x0000005d005d7308 */ /* 0x000ee20000000800 */
[----:B--2---:R-:W-:-:S01]  /*12c80*/  FADD.FTZ R21, R106, R21 ;  /* 0x000000156a157221 */ /* 0x004fc20000010000 */
[----:B------:R-:W-:-:S06]  /*12c90*/  FFMA.FTZ R118, R2, R94, -R145 ;  /* 0x0000005e02767223 */ /* 0x000fcc0000010891 */
[----:B------:R-:W2:Y:S01]  /*12ca0*/  MUFU.EX2 R115, R115 ;  /* 0x0000007300737308 */ /* 0x000ea20000000800 */
[----:B0-----:R-:W-:-:S07]  /*12cb0*/  FADD.FTZ R21, R107, R21 ;  /* 0x000000156b157221 */ /* 0x001fce0000010000 */
[----:B------:R-:W0:Y:S01]  /*12cc0*/  MUFU.EX2 R96, R96 ;  /* 0x0000006000607308 */ /* 0x000e220000000800 */
[----:B------:R-:W-:-:S07]  /*12cd0*/  FFMA.FTZ R95, R2, R95, -R145 ;  /* 0x0000005f025f7223 */ /* 0x000fce0000010891 */
[----:B------:R5:W-:Y:S08]  /*12ce0*/  MUFU.EX2 R82, R86 ;  /* 0x0000005600527308 */ /* 0x000bf00000000800 */
[----:B------:R-:W0:Y:S01]  /*12cf0*/  MUFU.EX2 R90, R90 ;  /* 0x0000005a005a7308 */ /* 0x000e220000000800 */
[----:B-----5:R-:W-:-:S04]  /*12d00*/  FADD.FTZ R86, R116, R83 ;  /* 0x0000005374567221 */ /* 0x020fc80000010000 */
[----:B------:R-:W-:-:S03]  /*12d10*/  FADD.FTZ R86, R117, R86 ;  /* 0x0000005675567221 */ /* 0x000fc60000010000 */
[----:B------:R-:W5:Y:S01]  /*12d20*/  MUFU.EX2 R97, R97 ;  /* 0x0000006100617308 */ /* 0x000f620000000800 */
[----:B-1----:R-:W-:-:S01]  /*12d30*/  FADD.FTZ R86, R92, R86 ;  /* 0x000000565c567221 */ /* 0x002fc20000010000 */
[----:B----4-:R-:W-:-:S06]  /*12d40*/  FADD.FTZ R21, R114, R21 ;  /* 0x0000001572157221 */ /* 0x010fcc0000010000 */
[----:B------:R-:W1:Y:S01]  /*12d50*/  MUFU.EX2 R91, R91 ;  /* 0x0000005b005b7308 */ /* 0x000e620000000800 */
[----:B------:R-:W-:-:S01]  /*12d60*/  FFMA.FTZ R94, R2, R98, -R145 ;  /* 0x00000062025e7223 */ /* 0x000fc20000010891 */
[----:B------:R-:W-:Y:S01]  /*12d70*/  WARPGROUP.ARRIVE ;  /* 0x00000000000079c5 */ /* 0x000fe20000000000 */
[----:B---3--:R-:W-:-:S05]  /*12d80*/  FADD.FTZ R86, R93, R86 ;  /* 0x000000565d567221 */ /* 0x008fca0000010000 */
[----:B------:R-:W-:Y:S01]  /*12d90*/  MUFU.EX2 R72, R72 ;  /* 0x0000004800487308 */ /* 0x000fe20000000800 */
[----:B--2---:R-:W-:-:S01]  /*12da0*/  FADD.FTZ R21, R115, R21 ;  /* 0x0000001573157221 */ /* 0x004fc20000010000 */
[----:B------:R-:W2:Y:S06]  /*12db0*/  S2R R155, SR_TID.X ;  /* 0x00000000009b7919 */ /* 0x000eac0000002100 */
[----:B------:R-:W3:Y:S01]  /*12dc0*/  MUFU.EX2 R118, R118 ;  /* 0x0000007600767308 */ /* 0x000ee20000000800 */
[----:B------:R-:W-:-:S01]  /*12dd0*/  FFMA.FTZ R10, R2, R99, -R145 ;  /* 0x00000063020a7223 */ /* 0x000fc20000010891 */
[----:B0-----:R-:W-:Y:S01]  /*12de0*/  FADD.FTZ R86, R96, R86 ;  /* 0x0000005660567221 */ /* 0x001fe20000010000 */
[----:B------:R-:W-:Y:S05]  /*12df0*/  QGMMA.64x64x32.F32.E4M3.E4M3 R24, R136, gdesc[UR4], R24, gsb0 ;  /* 0x00e0000488187df3 */ /* 0x000fea0008000818 */
[----:B------:R-:W-:Y:S01]  /*12e00*/  MUFU.EX2 R73, R73 ;  /* 0x0000004900497308 */ /* 0x000fe20000000800 */
[----:B------:R-:W-:-:S01]  /*12e10*/  FADD.FTZ R21, R90, R21 ;  /* 0x000000155a157221 */ /* 0x000fc20000010000 */
[----:B------:R-:W-:-:S06]  /*12e20*/  FFMA.FTZ R98, R2, R102, -R145 ;  /* 0x0000006602627223 */ /* 0x000fcc0000010891 */
[----:B------:R-:W0:Y:S01]  /*12e30*/  MUFU.EX2 R95, R95 ;  /* 0x0000005f005f7308 */ /* 0x000e220000000800 */
[----:B------:R-:W-:-:S01]  /*12e40*/  FFMA.FTZ R87, R2, R87, -R145 ;  /* 0x0000005702577223 */ /* 0x000fc20000010891 */
[----:B-----5:R-:W-:-:S06]  /*12e50*/  FADD.FTZ R86, R97, R86 ;  /* 0x0000005661567221 */ /* 0x020fcc0000010000 */
[----:B------:R-:W-:Y:S01]  /*12e60*/  MUFU.EX2 R100, R100 ;  /* 0x0000006400647308 */ /* 0x000fe20000000800 */
[----:B-1----:R-:W-:-:S01]  /*12e70*/  FADD.FTZ R21, R91, R21 ;  /* 0x000000155b157221 */ /* 0x002fc20000010000 */
[----:B------:R-:W-:-:S06]  /*12e80*/  FFMA.FTZ R99, R2, R103, -R145 ;  /* 0x0000006702637223 */ /* 0x000fcc0000010891 */
[----:B------:R-:W1:Y:S01]  /*12e90*/  MUFU.EX2 R94, R94 ;  /* 0x0000005e005e7308 */ /* 0x000e620000000800 */
[----:B---3--:R-:W-:-:S07]  /*12ea0*/  FADD.FTZ R21, R118, R21 ;  /* 0x0000001576157221 */ /* 0x008fce0000010000 */
[----:B------:R-:W-:Y:S01]  /*12eb0*/  MUFU.EX2 R101, R101 ;  /* 0x0000006500657308 */ /* 0x000fe20000000800 */
[----:B------:R-:W-:-:S07]  /*12ec0*/  FFMA.FTZ R62, R2, R62, -R145 ;  /* 0x0000003e023e7223 */ /* 0x000fce0000010891 */
[----:B------:R-:W3:Y:S01]  /*12ed0*/  MUFU.EX2 R10, R10 ;  /* 0x0000000a000a7308 */ /* 0x000ee20000000800 */
[----:B0-----:R-:W-:-:S07]  /*12ee0*/  FADD.FTZ R21, R95, R21 ;  /* 0x000000155f157221 */ /* 0x001fce0000010000 */
[----:B------:R-:W-:Y:S08]  /*12ef0*/  MUFU.EX2 R76, R76 ;  /* 0x0000004c004c7308 */ /* 0x000ff00000000800 */
[----:B------:R0:W-:Y:S08]  /*12f00*/  MUFU.EX2 R83, R87 ;  /* 0x0000005700537308 */ /* 0x0001f00000000800 */
[----:B------:R-:W4:Y:S01]  /*12f10*/  MUFU.EX2 R98, R98 ;  /* 0x0000006200627308 */ /* 0x000f220000000800 */
[----:B0-----:R-:W-:-:S04]  /*12f20*/  FADD.FTZ R87, R72, R86 ;  /* 0x0000005648577221 */ /* 0x001fc80000010000 */
[----:B------:R-:W-:-:S03]  /*12f30*/  FADD.FTZ R87, R73, R87 ;  /* 0x0000005749577221 */ /* 0x000fc60000010000 */
[----:B------:R-:W-:Y:S01]  /*12f40*/  MUFU.EX2 R77, R77 ;  /* 0x0000004d004d7308 */ /* 0x000fe20000000800 */
[----:B-1----:R-:W-:-:S01]  /*12f50*/  FADD.FTZ R21, R94, R21 ;  /* 0x000000155e157221 */ /* 0x002fc20000010000 */
[----:B------:R-:W-:-:S06]  /*12f60*/  FFMA.FTZ R78, R2, R78, -R145 ;  /* 0x0000004e024e7223 */ /* 0x000fcc0000010891 */
[----:B------:R-:W0:Y:S01]  /*12f70*/  MUFU.EX2 R99, R99 ;  /* 0x0000006300637308 */ /* 0x000e220000000800 */
[----:B------:R-:W-:-:S01]  /*12f80*/  FFMA.FTZ R63, R2, R63, -R145 ;  /* 0x0000003f023f7223 */ /* 0x000fc20000010891 */
[----:B---3--:R-:W-:-:S06]  /*12f90*/  FADD.FTZ R21, R10, R21 ;  /* 0x000000150a157221 */ /* 0x008fcc0000010000 */
[----:B------:R-:W1:Y:S01]  /*12fa0*/  MUFU.EX2 R132, R132 ;  /* 0x0000008400847308 */ /* 0x000e620000000800 */
[----:B------:R-:W-:-:S07]  /*12fb0*/  FFMA.FTZ R79, R2, R79, -R145 ;  /* 0x0000004f024f7223 */ /* 0x000fce0000010891 */
[----:B------:R3:W-:Y:S02]  /*12fc0*/  MUFU.EX2 R86, R62 ;  /* 0x0000003e00567308 */ /* 0x0007e40000000800 */
[----:B---3--:R-:W-:-:S06]  /*12fd0*/  FADD.FTZ R62, R100, R87 ;  /* 0x00000057643e7221 */ /* 0x008fcc0000010000 */
[----:B------:R-:W3:Y:S01]  /*12fe0*/  MUFU.EX2 R133, R133 ;  /* 0x0000008500857308 */ /* 0x000ee20000000800 */
[----:B------:R-:W-:-:S01]  /*12ff0*/  FADD.FTZ R62, R101, R62 ;  /* 0x0000003e653e7221 */ /* 0x000fc20000010000 */
[----:B----4-:R-:W-:-:S06]  /*13000*/  FADD.FTZ R21, R98, R21 ;  /* 0x0000001562157221 */ /* 0x010fcc0000010000 */
[----:B------:R-:W-:Y:S01]  /*13010*/  MUFU.EX2 R56, R56 ;  /* 0x0000003800387308 */ /* 0x000fe20000000800 */
[----:B------:R-:W-:-:S01]  /*13020*/  FFMA.FTZ R66, R2, R66, -R145 ;  /* 0x0000004202427223 */ /* 0x000fc20000010891 */
[----:B0-----:R-:W-:-:S06]  /*13030*/  FADD.FTZ R21, R99, R21 ;  /* 0x0000001563157221 */ /* 0x001fcc0000010000 */
[----:B------:R0:W-:Y:S01]  /*13040*/  MUFU.EX2 R87, R63 ;  /* 0x0000003f00577308 */ /* 0x0001e20000000800 */
[----:B--2---:R-:W-:-:S07]  /*13050*/  LOP3.LUT R102, R155, 0x7f, RZ, 0xc0, !PT ;  /* 0x0000007f9b667812 */ /* 0x004fce00078ec0ff */
[----:B------:R-:W2:Y:S01]  /*13060*/  MUFU.EX2 R78, R78 ;  /* 0x0000004e004e7308 */ /* 0x000ea20000000800 */
[----:B0-----:R-:W-:-:S04]  /*13070*/  FADD.FTZ R63, R76, R62 ;  /* 0x0000003e4c3f7221 */ /* 0x001fc80000010000 */
[----:B------:R-:W-:-:S03]  /*13080*/  FADD.FTZ R63, R77, R63 ;  /* 0x0000003f4d3f7221 */ /* 0x000fc60000010000 */
[----:B------:R-:W0:Y:S01]  /*13090*/  MUFU.EX2 R57, R57 ;  /* 0x0000003900397308 */ /* 0x000e220000000800 */
[----:B------:R-:W-:-:S01]  /*130a0*/  FADD.FTZ R21, R60, R21 ;  /* 0x000000153c157221 */ /* 0x000fc20000010000 */
[----:B------:R-:W-:-:S06]  /*130b0*/  ISETP.NE.AND P1, PT, R102, RZ, PT ;  /* 0x000000ff6600720c */ /* 0x000fcc0003f25270 */
[----:B------:R-:W4:Y:S01]  /*130c0*/  MUFU.EX2 R79, R79 ;  /* 0x0000004f004f7308 */ /* 0x000f220000000800 */
[----:B------:R-:W-:-:S07]  /*130d0*/  FADD.FTZ R21, R61, R21 ;  /* 0x000000153d157221 */ /* 0x000fce0000010000 */
[----:B------:R-:W5:Y:S08]  /*130e0*/  MUFU.EX2 R142, R142 ;  /* 0x0000008e008e7308 */ /* 0x000f700000000800 */
[----:B------:R1:W-:Y:S02]  /*130f0*/  MUFU.EX2 R62, R66 ;  /* 0x00000042003e7308 */ /* 0x0003e40000000800 */
[----:B-1----:R-:W-:-:S06]  /*13100*/  FADD.FTZ R66, R132, R63 ;  /* 0x0000003f84427221 */ /* 0x002fcc0000010000 */
[----:B------:R-:W1:Y:S01]  /*13110*/  MUFU.EX2 R143, R143 ;  /* 0x0000008f008f7308 */ /* 0x000e620000000800 */
[----:B---3--:R-:W-:-:S01]  /*13120*/  FADD.FTZ R66, R133, R66 ;  /* 0x0000004285427221 */ /* 0x008fc20000010000 */
[----:B--2---:R-:W-:Y:S01]  /*13130*/  FADD.FTZ R21, R78, R21 ;  /* 0x000000154e157221 */ /* 0x004fe20000010000 */
[----:B------:R-:W-:-:S02]  /*13140*/  FFMA.FTZ R67, R2, R67, -R145 ;  /* 0x0000004302437223 */ /* 0x000fc40000010891 */
[----:B------:R-:W-:-:S03]  /*13150*/  FADD.FTZ R66, R56, R66 ;  /* 0x0000004238427221 */ /* 0x000fc60000010000 */
[----:B------:R-:W2:Y:S01]  /*13160*/  MUFU.EX2 R64, R64 ;  /* 0x0000004000407308 */ /* 0x000ea20000000800 */
[----:B------:R-:W-:-:S01]  /*13170*/  FFMA.FTZ R58, R2, R58, -R145 ;  /* 0x0000003a023a7223 */ /* 0x000fc20000010891 */
[----:B------:R-:W-:Y:S01]  /*13180*/  FFMA.FTZ R70, R2, R70, -R145 ;  /* 0x0000004602467223 */ /* 0x000fe20000010891 */
[----:B0-----:R-:W-:-:S01]  /*13190*/  FADD.FTZ R66, R57, R66 ;  /* 0x0000004239427221 */ /* 0x001fc20000010000 */
[----:B----4-:R-:W-:Y:S01]  /*131a0*/  FADD.FTZ R21, R79, R21 ;  /* 0x000000154f157221 */ /* 0x010fe20000010000 */
[----:B------:R-:W-:-:S03]  /*131b0*/  FFMA.FTZ R59, R2, R59, -R145 ;  /* 0x0000003b023b7223 */ /* 0x000fc60000010891 */
[----:B------:R-:W0:Y:S01]  /*131c0*/  MUFU.EX2 R65, R65 ;  /* 0x0000004100417308 */ /* 0x000e220000000800 */
[----:B------:R-:W-:-:S07]  /*131d0*/  FADD.FTZ R21, R74, R21 ;  /* 0x000000154a157221 */ /* 0x000fce0000010000 */
[----:B------:R3:W-:Y:S01]  /*131e0*/  MUFU.EX2 R63, R67 ;  /* 0x00000043003f7308 */ /* 0x0007e20000000800 */
[----:B------:R-:W-:-:S07]  /*131f0*/  FADD.FTZ R21, R75, R21 ;  /* 0x000000154b157221 */ /* 0x000fce0000010000 */
[----:B------:R-:W4:Y:S01]  /*13200*/  MUFU.EX2 R144, R144 ;  /* 0x0000009000907308 */ /* 0x000f220000000800 */
[----:B---3--:R-:W-:-:S07]  /*13210*/  @!P1 VIADD R67, R13, 0x13240 ;  /* 0x000132400d439836 */ /* 0x008fce0000000000 */
[----:B------:R5:W-:Y:S08]  /*13220*/  MUFU.EX2 R13, R70 ;  /* 0x00000046000d7308 */ /* 0x000bf00000000800 */
[----:B------:R-:W3:Y:S01]  /*13230*/  MUFU.EX2 R58, R58 ;  /* 0x0000003a003a7308 */ /* 0x000ee20000000800 */
[----:B-----5:R-:W-:-:S04]  /*13240*/  FADD.FTZ R70, R142, R66 ;  /* 0x000000428e467221 */ /* 0x020fc80000010000 */
[----:B-1----:R-:W-:-:S03]  /*13250*/  FADD.FTZ R70, R143, R70 ;  /* 0x000000468f467221 */ /* 0x002fc60000010000 */
[----:B------:R-:W1:Y:S01]  /*13260*/  MUFU.EX2 R141, R141 ;  /* 0x0000008d008d7308 */ /* 0x000e620000000800 */
[----:B--2---:R-:W-:-:S01]  /*13270*/  FADD.FTZ R70, R64, R70 ;  /* 0x0000004640467221 */ /* 0x004fc20000010000 */
[----:B------:R-:W-:-:S06]  /*13280*/  FADD.FTZ R21, R82, R21 ;  /* 0x0000001552157221 */ /* 0x000fcc0000010000 */
[----:B------:R-:W2:Y:S01]  /*13290*/  MUFU.EX2 R59, R59 ;  /* 0x0000003b003b7308 */ /* 0x000ea20000000800 */
[----:B0-----:R-:W-:-:S01]  /*132a0*/  FADD.FTZ R70, R65, R70 ;  /* 0x0000004641467221 */ /* 0x001fc20000010000 */
[----:B------:R-:W-:Y:S01]  /*132b0*/  FADD.FTZ R21, R83, R21 ;  /* 0x0000001553157221 */ /* 0x000fe20000010000 */
[----:B------:R-:W-:Y:S02]  /*132c0*/  @!P1 PRMT R67, RZ, 0x654, R67 ;  /* 0x00000654ff439816 */ /* 0x000fe40000000043 */
[----:B----4-:R-:W-:Y:S01]  /*132d0*/  FADD.FTZ R70, R144, R70 ;  /* 0x0000004690467221 */ /* 0x010fe20000010000 */
[----:B---3--:R-:W-:-:S01]  /*132e0*/  FADD.FTZ R21, R58, R21 ;  /* 0x000000153a157221 */ /* 0x008fc20000010000 */
[----:B------:R-:W-:Y:S02]  /*132f0*/  WARPGROUP.DEPBAR.LE gsb0, 0x0 ;  /* 0x00008000000079c5 */ /* 0x000fe40000010000 */
[----:B------:R1:W-:Y:S01]  /*13300*/  @!P1 SYNCS.ARRIVE.TRANS64.RED.A1T0 RZ, [R67+URZ], RZ ;  /* 0x000000ff43ff99a7 */ /* 0x0003e2000810043f */
[----:B------:R-:W-:-:S01]  /*13310*/  FFMA.FTZ R71, R2, R71, -R145 ;  /* 0x0000004702477223 */ /* 0x000fc20000010891 */
[----:B-1----:R-:W-:Y:S01]  /*13320*/  FADD.FTZ R67, R141, R70 ;  /* 0x000000468d437221 */ /* 0x002fe20000010000 */
[----:B--2---:R-:W-:-:S02]  /*13330*/  FADD.FTZ R21, R59, R21 ;  /* 0x000000153b157221 */ /* 0x004fc40000010000 */
[----:B------:R-:W0:Y:S02]  /*13340*/  MUFU.EX2 R66, R71 ;  /* 0x0000004700427308 */ /* 0x000e240000000800 */
[----:B------:R-:W-:-:S01]  /*13350*/  FADD.FTZ R21, R86, R21 ;  /* 0x0000001556157221 */ /* 0x000fc20000010000 */
[----:B------:R1:W-:Y:S03]  /*13360*/  STL [R1], R67 ;  /* 0x0000004301007387 */ /* 0x0003e60000100800 */
[----:B------:R-:W-:-:S04]  /*13370*/  FADD.FTZ R21, R87, R21 ;  /* 0x0000001557157221 */ /* 0x000fc80000010000 */
[----:B------:R-:W-:-:S04]  /*13380*/  FADD.FTZ R21, R62, R21 ;  /* 0x000000153e157221 */ /* 0x000fc80000010000 */
[----:B------:R-:W-:-:S04]  /*13390*/  FADD.FTZ R21, R63, R21 ;  /* 0x000000153f157221 */ /* 0x000fc80000010000 */
[----:B------:R-:W-:-:S04]  /*133a0*/  FADD.FTZ R21, R13, R21 ;  /* 0x000000150d157221 */ /* 0x000fc80000010000 */
[----:B0-----:R-:W-:Y:S01]  /*133b0*/  FADD.FTZ R21, R66, R21 ;  /* 0x0000001542157221 */ /* 0x001fe20000010000 */
[----:B-1----:R-:W-:Y:S06]  /*133c0*/  @!P0 BRA `(.L_x_1223) ;  /* 0x0000000000048947 */ /* 0x002fec0003800000 */
[----:B------:R-:W-:Y:S01]  /*133d0*/  BPT.TRAP 0x1 ;  /* 0x000000040000795c */ /* 0x000fe20000300000 */
.L_x_1223:
[----:B------:R-:W2:Y:S01]  /*133e0*/  LDL R67, [R1+0x3c] ;  /* 0x00003c0001437983 */ /* 0x000ea20000100800 */
[----:B------:R-:W-:Y:S02]  /*133f0*/  VIADD R20, R20, 0x13260 ;  /* 0x0001326014147836 */ /* 0x000fe40000000000 */
[----:B------:R-:W-:Y:S01]  /*13400*/  FMUL.FTZ R25, R25, R140 ;  /* 0x0000008c19197220 */ /* 0x000fe20000410000 */
[----:B------:R-:W-:Y:S02]  /*13410*/  F2FP.SATFINITE.E4M3.F32.PACK_AB_MERGE_C R78, R79, R78, RZ ;  /* 0x0000004e4f4e723e */ /* 0x000fe400048070ff */
[----:B------:R-:W-:Y:S02]  /*13420*/  F2FP.SATFINITE.E4M3.F32.PACK_AB_MERGE_C R132, R133, R132, RZ ;  /* 0x000000848584723e */ /* 0x000fe400048070ff */
[----:B------:R-:W-:Y:S02]  /*13430*/  F2FP.SATFINITE.E4M3.F32.PACK_AB_MERGE_C R120, R121, R120, RZ ;  /* 0x000000787978723e */ /* 0x000fe400048070ff */
[----:B------:R-:W-:-:S02]  /*13440*/  F2FP.SATFINITE.E4M3.F32.PACK_AB_MERGE_C R142, R143, R142, RZ ;  /* 0x0000008e8f8e723e */ /* 0x000fc400048070ff */
[----:B------:R-:W-:Y:S02]  /*13450*/  F2FP.SATFINITE.E4M3.F32.PACK_AB_MERGE_C R141, R141, R144, RZ ;  /* 0x000000908d8d723e */ /* 0x000fe400048070ff */
[----:B------:R-:W-:Y:S02]  /*13460*/  F2FP.SATFINITE.E4M3.F32.PACK_AB_MERGE_C R122, R123, R122, RZ ;  /* 0x0000007a7b7a723e */ /* 0x000fe400048070ff */
        /* <DEDUP_REMOVED lines=14> */
[----:B--2---:R-:W-:-:S04]  /*13550*/  PRMT R20, R67, 0x654, R20 ;  /* 0x0000065443147816 */ /* 0x004fc80000000014 */
[----:B------:R0:W-:Y:S02]  /*13560*/  SYNCS.ARRIVE.TRANS64.RED.A1T0 RZ, [R20+URZ], RZ ;  /* 0x000000ff14ff79a7 */ /* 0x0001e4000810043f */
[-C--:B0-----:R-:W-:Y:S01]  /*13570*/  FMUL.FTZ R20, R24, R140.reuse ;  /* 0x0000008c18147220 */ /* 0x081fe20000410000 */
[----:B------:R-:W-:-:S04]  /*13580*/  FMUL.FTZ R24, R28, R140 ;  /* 0x0000008c1c187220 */ /* 0x000fc80000410000 */
[----:B------:R0:W-:Y:S04]  /*13590*/  STL [R1+0x18], R20 ;  /* 0x0000181401007387 */ /* 0x0001e80000100800 */
[----:B0-----:R-:W2:Y:S01]  /*135a0*/  LDL R20, [R1+0x30] ;  /* 0x0000300001147983 */ /* 0x001ea20000100800 */
[----:B------:R-:W-:Y:S01]  /*135b0*/  F2FP.SATFINITE.E4M3.F32.PACK_AB_MERGE_C R78, R61, R60, R78 ;  /* 0x0000003c3d4e723e */ /* 0x000fe2000480704e */
[----:B------:R-:W-:Y:S01]  /*135c0*/  FMUL.FTZ R29, R29, R140 ;  /* 0x0000008c1d1d7220 */ /* 0x000fe20000410000 */
[----:B------:R-:W-:Y:S01]  /*135d0*/  F2FP.SATFINITE.E4M3.F32.PACK_AB_MERGE_C R132, R77, R76, R132 ;  /* 0x0000004c4d84723e */ /* 0x000fe20004807084 */
[----:B------:R0:W-:Y:S01]  /*135e0*/  STL [R1+0x1c], R25 ;  /* 0x00001c1901007387 */ /* 0x0001e20000100800 */
[-C--:B------:R-:W-:Y:S01]  /*135f0*/  FMUL.FTZ R32, R32, R140.reuse ;  /* 0x0000008c20207220 */ /* 0x080fe20000410000 */
[-C--:B------:R-:W-:Y:S01]  /*13600*/  FMUL.FTZ R33, R33, R140.reuse ;  /* 0x0000008c21217220 */ /* 0x080fe20000410000 */
[-C--:B------:R-:W-:Y:S01]  /*13610*/  FMUL.FTZ R36, R36, R140.reuse ;  /* 0x0000008c24247220 */ /* 0x080fe20000410000 */
[----:B------:R0:W-:Y:S01]  /*13620*/  STL [R1+0x14], R24 ;  /* 0x0000141801007387 */ /* 0x0001e20000100800 */
        /* <DEDUP_REMOVED lines=48> */
[C---:B--2---:R-:W-:Y:S01]  /*13930*/  ISETP.GT.AND P1, PT, R0.reuse, R20, PT ;  /* 0x000000140000720c */ /* 0x044fe20003f24270 */
[----:B------:R-:W-:Y:S02]  /*13940*/  VIADD R0, R0, 0xffffffff ;  /* 0xffffffff00007836 */ /* 0x000fe40000000000 */
[----:B------:R-:W-:-:S10]  /*13950*/  IMAD.MOV.U32 R20, RZ, RZ, R156 ;  /* 0x000000ffff147224 */ /* 0x000fd400078e009c */
[----:B0-----:R-:W-:Y:S05]  /*13960*/  @P1 BRA `(.L_x_1224) ;  /* 0xffffffd800b01947 */ /* 0x001fea000383ffff */
[----:B------:R-:W-:Y:S05]  /*13970*/  BSYNC B1 ;  /* 0x0000000000017941 */ /* 0x000fea0003800000 */
.L_x_1212:
[----:B------:R-:W-:Y:S05]  /*13980*/  BSYNC B0 ;  /* 0x0000000000007941 */ /* 0x000fea0003800000 */
.L_x_1211:
[----:B------:R-:W2:Y:S01]  /*13990*/  LDL R9, [R1+0x4c] ;  /* 0x00004c0001097983 */ /* 0x000ea20000100800 */
[----:B------:R-:W-:Y:S01]  /*139a0*/  BSSY B1, `(.L_x_1225) ;  /* 0x0000433000017945 */ /* 0x000fe20003800000 */
[----:B--2---:R-:W-:-:S13]  /*139b0*/  ISETP.GE.AND P1, PT, R0, R9, PT ;  /* 0x000000090000720c */ /* 0x004fda0003f26270 */
[----:B------:R-:W-:Y:S05]  /*139c0*/  @!P1 BRA `(.L_x_1226) ;  /* 0x0000004000c09947 */ /* 0x000fea0003800000 */
[----:B0-----:R0:W5:Y:S04]  /*139d0*/  LDL.LU R24, [R1+0x18] ;  /* 0x0000180001187983 */ /* 0x0011680000300800 */
[----:B------:R0:W5:Y:S04]  /*139e0*/  LDL.LU R25, [R1+0x1c] ;  /* 0x00001c0001197983 */ /* 0x0001680000300800 */
[----:B------:R0:W5:Y:S01]  /*139f0*/  LDL.LU R28, [R1+0x14] ;  /* 0x00001400011c7983 */ /* 0x0001620000300800 */
[----:B------:R-:W-:Y:S01]  /*13a00*/  BSSY B0, `(.L_x_1227) ;  /* 0x0000425000007945 */ /* 0x000fe20003800000 */
.L_x_1247:
[----:B------:R-:W-:-:S05]  /*13a10*/  VIADD R14, R19, 0x1 ;  /* 0x00000001130e7836 */ /* 0x000fca0000000000 */
[----:B------:R-:W-:-:S04]  /*13a20*/  ISETP.NE.AND P1, PT, R14, 0x2, PT ;  /* 0x000000020e00780c */ /* 0x000fc80003f25270 */
[----:B------:R-:W-:Y:S02]  /*13a30*/  SEL R9, RZ, 0x1, P1 ;  /* 0x00000001ff097807 */ /* 0x000fe40000800000 */
[----:B------:R-:W-:Y:S02]  /*13a40*/  SEL R14, R14, RZ, P1 ;  /* 0x000000ff0e0e7207 */ /* 0x000fe40000800000 */
[----:B------:R-:W-:Y:S01]  /*13a50*/  LOP3.LUT R9, R156, R9, RZ, 0x3c, !PT ;  /* 0x000000099c097212 */ /* 0x000fe200078e3cff */
[----:B------:R-:W-:Y:S06]  /*13a60*/  @!P0 BRA `(.L_x_1228) ;  /* 0x0000000000048947 */ /* 0x000fec0003800000 */
[----:B------:R-:W-:Y:S01]  /*13a70*/  BPT.TRAP 0x1 ;  /* 0x000000040000795c */ /* 0x000fe20000300000 */
.L_x_1228:
[----:B------:R-:W-:Y:S01]  /*13a80*/  IMAD R11, R14, 0x8, R18 ;  /* 0x000000080e0b7824 */ /* 0x000fe200078e0212 */
[----:B------:R-:W-:-:S04]  /*13a90*/  SHF.L.U32 R10, R9, 0x1f, RZ ;  /* 0x0000001f090a7819 */ /* 0x000fc800000006ff */
[----:B------:R1:W2:Y:S01]  /*13aa0*/  SYNCS.PHASECHK.TRANS64.TRYWAIT P1, [R11+URZ+0x13230], R10 ;  /* 0x0132300a0b0075a7 */ /* 0x0002a2000802017f */
[----:B------:R-:W-:Y:S05]  /*13ab0*/  @!P0 BRA `(.L_x_1229) ;  /* 0x0000000000048947 */ /* 0x000fea0003800000 */
[----:B------:R-:W-:Y:S01]  /*13ac0*/  BPT.TRAP 0x1 ;  /* 0x000000040000795c */ /* 0x000fe20000300000 */
.L_x_1229:
[----:B------:R-:W3:Y:S01]  /*13ad0*/  LDL R12, [R1+0x38] ;  /* 0x00003800010c7983 */ /* 0x000ee20000100800 */
[----:B------:R-:W-:Y:S01]  /*13ae0*/  BSSY B2, `(.L_x_1230) ;  /* 0x0000007000027945 */ /* 0x000fe20003800000 */
[----:B---3--:R-:W-:-:S04]  /*13af0*/  IMAD R15, R14, 0x280, R12 ;  /* 0x000002800e0f7824 */ /* 0x008fc800078e020c */
[C---:B------:R-:W-:Y:S02]  /*13b00*/  VIADD R12, R15.reuse, 0x80 ;  /* 0x000000800f0c7836 */ /* 0x040fe40000000000 */
[----:B------:R-:W-:Y:S01]  /*13b10*/  VIADD R20, R15, 0x100 ;  /* 0x000001000f147836 */ /* 0x000fe20000000000 */
[----:B--2---:R-:W-:Y:S06]  /*13b20*/  @P1 BRA `(.L_x_1231) ;  /* 0x0000000000081947 */ /* 0x004fec0003800000 */
[----:B------:R-:W2:Y:S02]  /*13b30*/  SYNCS.PHASECHK.TRANS64.TRYWAIT P1, [R11+URZ+0x13230], R10 ;  /* 0x0132300a0b0075a7 */ /* 0x000ea4000802017f */
[----:B--2---:R-:W-:Y:S05]  /*13b40*/  @!P1 BRA `(.L_x_1232) ;  /* 0x000000ec00a09947 */ /* 0x004fea0003800000 */
.L_x_1231:
[----:B------:R-:W-:Y:S05]  /*13b50*/  BSYNC B2 ;  /* 0x0000000000027941 */ /* 0x000fea0003800000 */
.L_x_1230:
[----:B-12---:R-:W-:Y:S01]  /*13b60*/  IMAD.MOV.U32 R10, RZ, RZ, R15 ;  /* 0x000000ffff0a7224 */ /* 0x006fe200078e000f */
        /* <DEDUP_REMOVED lines=86> */
.L_x_1233:
[----:B------:R-:W-:Y:S01]  /*140d0*/  SHF.L.U32 R10, R156, 0x1f, RZ ;  /* 0x0000001f9c0a7819 */ /* 0x000fe200000006ff */
[----:B------:R-:W-:-:S04]  /*140e0*/  IMAD R15, R19, 0x8, R18 ;  /* 0x00000008130f7824 */ /* 0x000fc800078e0212 */
[----:B------:R1:W2:Y:S01]  /*140f0*/  SYNCS.PHASECHK.TRANS64.TRYWAIT P1, [R15+URZ+0x13250], R10 ;  /* 0x0132500a0f0075a7 */ /* 0x0002a2000802017f */
[----:B------:R-:W-:Y:S05]  /*14100*/  @!P0 BRA `(.L_x_1234) ;  /* 0x0000000000048947 */ /* 0x000fea0003800000 */
[----:B------:R-:W-:Y:S01]  /*14110*/  BPT.TRAP 0x1 ;  /* 0x000000040000795c */ /* 0x000fe20000300000 */
.L_x_1234:
[----:B------:R-:W-:Y:S04]  /*14120*/  BSSY B2, `(.L_x_1235) ;  /* 0x0000004000027945 */ /* 0x000fe80003800000 */
[----:B--2---:R-:W-:Y:S05]  /*14130*/  @P1 BRA `(.L_x_1236) ;  /* 0x0000000000081947 */ /* 0x004fea0003800000 */
[----:B------:R-:W2:Y:S02]  /*14140*/  SYNCS.PHASECHK.TRANS64.TRYWAIT P1, [R15+URZ+0x13250], R10 ;  /* 0x0132500a0f0075a7 */ /* 0x000ea4000802017f */
[----:B--2---:R-:W-:Y:S05]  /*14150*/  @!P1 BRA `(.L_x_1237) ;  /* 0x000000e800309947 */ /* 0x004fea0003800000 */
.L_x_1236:
[----:B------:R-:W-:Y:S05]  /*14160*/  BSYNC B2 ;  /* 0x0000000000027941 */ /* 0x000fea0003800000 */
.L_x_1235:
[----:B-12---:R-:W-:Y:S01]  /*14170*/  VIADD R10, R18, 0x1000 ;  /* 0x00001000120a7836 */ /* 0x006fe20000000000 */
[----:B------:R-:W2:Y:S04]  /*14180*/  LDL R20, [R1+0x48] ;  /* 0x0000480001147983 */ /* 0x000ea80000100800 */
[----:B------:R-:W-:-:S04]  /*14190*/  SHF.R.U32.HI R10, RZ, 0x4, R10 ;  /* 0x00000004ff0a7819 */ /* 0x000fc8000001160a */
[----:B------:R-:W-:-:S04]  /*141a0*/  LOP3.LUT R10, R10, 0x3fff, RZ, 0xc0, !PT ;  /* 0x00003fff0a0a7812 */ /* 0x000fc800078ec0ff */
[----:B------:R-:W-:Y:S01]  /*141b0*/  LOP3.LUT R10, R10, 0x10000, RZ, 0xfc, !PT ;  /* 0x000100000a0a7812 */ /* 0x000fe200078efcff */
[----:B------:R-:W-:-:S04]  /*141c0*/  IMAD.MOV.U32 R11, RZ, RZ, -0x3ffffff0 ;  /* 0xc0000010ff0b7424 */ /* 0x000fc800078e00ff */
[----:B------:R-:W-:Y:S01]  /*141d0*/  IMAD R10, R19, 0x280, R10 ;  /* 0x00000280130a7824 */ /* 0x000fe200078e020a */
[----:B------:R-:W-:Y:S01]  /*141e0*/  R2UR UR7, R11 ;  /* 0x000000000b0772ca */ /* 0x000fe200000e0000 */
[----:B-----5:R-:W-:Y:S01]  /*141f0*/  WARPGROUP.ARRIVE ;  /* 0x00000000000079c5 */ /* 0x020fe20000000000 */
[----:B------:R-:W2:Y:S02]  /*14200*/  LDL R19, [R1+0x34] ;  /* 0x0000340001137983 */ /* 0x000ea40000100800 */
[----:B------:R-:W-:-:S13]  /*14210*/  R2UR UR6, R10 ;  /* 0x000000000a0672ca */ /* 0x000fda00000e0000 */
        /* <DEDUP_REMOVED lines=8> */
[----:B------:R-:W-:Y:S01]  /*142a0*/  WARPGROUP.ARRIVE ;  /* 0x00000000000079c5 */ /* 0x000fe20000000000 */
[----:B------:R-:W3:Y:S01]  /*142b0*/  LDL R152, [R1+0x24] ;  /* 0x0000240001987983 */ /* 0x000ee20000100800 */
[----:B------:R-:W-:Y:S01]  /*142c0*/  IMAD.MOV.U32 R11, RZ, RZ, -0x3ffffff0 ;  /* 0xc0000010ff0b7424 */ /* 0x000fe200078e00ff */
[----:B------:R-:W1:Y:S02]  /*142d0*/  LDC R153, c[0x0][0x448] ;  /* 0x00011200ff997b82 */ /* 0x000e640000000800 */
[----:B------:R-:W4:Y:S02]  /*142e0*/  LDL R154, [R1+0x8] ;  /* 0x00000800019a7983 */ /* 0x000f240000100800 */
[----:B------:R-:W-:Y:S02]  /*142f0*/  QGMMA.64x64x32.F32.E4M3.E4M3 R24, R148, gdesc[UR4], R24, gsb0 ;  /* 0x00e0000494187df3 */ /* 0x000fe40008000818 */
[----:B------:R-:W4:Y:S01]  /*14300*/  LDL R155, [R1+0x4] ;  /* 0x00000400019b7983 */ /* 0x000f220000100800 */
[----:B------:R-:W-:Y:S01]  /*14310*/  R2UR UR6, R12 ;  /* 0x000000000c0672ca */ /* 0x000fe200000e0000 */
[C---:B------:R-:W-:Y:S01]  /*14320*/  VIADD R12, R10.reuse, 0x180 ;  /* 0x000001800a0c7836 */ /* 0x040fe20000000000 */
[----:B------:R-:W-:Y:S01]  /*14330*/  R2UR UR7, R13 ;  /* 0x000000000d0772ca */ /* 0x000fe200000e0000 */
[----:B------:R-:W-:Y:S01]  /*14340*/  IMAD.MOV.U32 R13, RZ, RZ, -0x3ffffff0 ;  /* 0xc0000010ff0d7424 */ /* 0x000fe200078e00ff */
[----:B------:R-:W-:Y:S01]  /*14350*/  ULOP3.LUT UR4, URZ, UR42, URZ, 0x33, !UPT ;  /* 0x0000002a3f047292 */ /* 0x000fe2000f8e333f */
[----:B------:R-:W-:Y:S01]  /*14360*/  VIADD R10, R10, 0x200 ;  /* 0x000002000a0a7836 */ /* 0x000fe20000000000 */
[----:B-1----:R-:W-:-:S02]  /*14370*/  ISETP.NE.AND P2, PT, R153, 0x1, PT ;  /* 0x000000019900780c */ /* 0x002fc40003f45270 */
[----:B------:R-:W1:Y:S02]  /*14380*/  S2R R153, SR_TID.X ;  /* 0x0000000000997919 */ /* 0x000e640000002100 */
[----:B-1----:R-:W-:-:S04]  /*14390*/  LOP3.LUT R153, R153, 0x7f, RZ, 0xc0, !PT ;  /* 0x0000007f99997812 */ /* 0x002fc800078ec0ff */
[----:B------:R-:W-:Y:S02]  /*143a0*/  ISETP.NE.AND P1, PT, R153, RZ, PT ;  /* 0x000000ff9900720c */ /* 0x000fe40003f25270 */
[----:B------:R-:W1:Y:S01]  /*143b0*/  LDC R153, c[0x0][0x9e4] ;  /* 0x00027900ff997b82 */ /* 0x000e620000000800 */
[----:B------:R-:W-:Y:S02]  /*143c0*/  WARPGROUP.DEPBAR.LE gsb0, 0x0 ;  /* 0x00008000000079c5 */ /* 0x000fe40000010000 */
[----:B------:R-:W-:-:S06]  /*143d0*/  WARPGROUP.ARRIVE ;  /* 0x00000000000079c5 */ /* 0x000fcc0000000000 */
[----:B------:R-:W-:Y:S01]  /*143e0*/  QGMMA.64x64x32.F32.E4M3.E4M3 R24, R144, gdesc[UR4], R24, gsb0 ;  /* 0x00e0000490187df3 */ /* 0x000fe20008000818 */
[----:B------:R-:W-:Y:S02]  /*143f0*/  R2UR UR6, R12 ;  /* 0x000000000c0672ca */ /* 0x000fe400000e0000 */
[----:B------:R-:W-:Y:S01]  /*14400*/  R2UR UR7, R13 ;  /* 0x000000000d0772ca */ /* 0x000fe200000e0000 */
[----:B------:R-:W-:Y:S01]  /*14410*/  @!P1 IMAD R13, R14, 0x8, R18 ;  /* 0x000000080e0d9824 */ /* 0x000fe200078e0212 */
[----:B------:R-:W-:Y:S02]  /*14420*/  WARPGROUP.DEPBAR.LE gsb0, 0x0 ;  /* 0x00008000000079c5 */ /* 0x000fe40000010000 */
[----:B------:R-:W-:-:S09]  /*14430*/  WARPGROUP.ARRIVE ;  /* 0x00000000000079c5 */ /* 0x000fd20000000000 */
[----:B------:R-:W-:Y:S01]  /*14440*/  QGMMA.64x64x32.F32.E4M3.E4M3 R24, R140, gdesc[UR4], R24, gsb0 ;  /* 0x00e000048c187df3 */ /* 0x000fe20008000818 */
[----:B------:R-:W-:Y:S02]  /*14450*/  R2UR UR6, R10 ;  /* 0x000000000a0672ca */ /* 0x000fe400000e0000 */
[----:B------:R-:W-:Y:S01]  /*14460*/  R2UR UR7, R11 ;  /* 0x000000000b0772ca */ /* 0x000fe200000e0000 */
[----:B------:R-:W0:Y:S08]  /*14470*/  @P2 LDC R10, c[0x0][0x44c] ;  /* 0x00011300ff0a2b82 */ /* 0x000e300000000800 */
[----:B------:R-:W1:Y:S01]  /*14480*/  @P2 LDC R11, c[0x0][0x450] ;  /* 0x00011400ff0b2b82 */ /* 0x000e620000000800 */
[----:B--2---:R-:W-:-:S04]  /*14490*/  IMAD.IADD R12, R20, 0x1, R19 ;  /* 0x00000001140c7824 */ /* 0x004fc800078e0213 */
[----:B0-----:R-:W-:-:S05]  /*144a0*/  @P2 IMAD.HI.U32 R10, R12, R10, RZ ;  /* 0x0000000a0c0a2227 */ /* 0x001fca00078e00ff */
[----:B-1----:R-:W-:Y:S01]  /*144b0*/  @P2 SHF.R.U32.HI R12, RZ, R11, R10 ;  /* 0x0000000bff0c2219 */ /* 0x002fe2000001160a */
[----:B------:R-:W-:Y:S02]  /*144c0*/  @!P1 VIADD R10, R13, 0x13240 ;  /* 0x000132400d0a9836 */ /* 0x000fe40000000000 */
[----:B------:R-:W-:-:S03]  /*144d0*/  IMAD R13, R0, -0xa0, RZ ;  /* 0xffffff60000d7824 */ /* 0x000fc600078e02ff */
[----:B------:R-:W-:Y:S01]  /*144e0*/  @!P1 PRMT R10, RZ, 0x654, R10 ;  /* 0x00000654ff0a9816 */ /* 0x000fe2000000000a */
[----:B------:R-:W-:Y:S02]  /*144f0*/  WARPGROUP.DEPBAR.LE gsb0, 0x0 ;  /* 0x00008000000079c5 */ /* 0x000fe40000010000 */
[----:B------:R-:W-:-:S06]  /*14500*/  WARPGROUP.ARRIVE ;  /* 0x00000000000079c5 */ /* 0x000fcc0000000000 */
[----:B------:R-:W-:Y:S01]  /*14510*/  QGMMA.64x64x32.F32.E4M3.E4M3 R24, R136, gdesc[UR4], R24, gsb0 ;  /* 0x00e0000488187df3 */ /* 0x000fe20008000818 */
[----:B---3--:R-:W-:-:S04]  /*14520*/  IADD3 R20, -R152, 0x1, R13 ;  /* 0x0000000198147810 */ /* 0x008fc80007ffe10d */
[----:B----4-:R-:W-:-:S05]  /*14530*/  IADD3 R20, -R155, R20, R154 ;  /* 0x000000149b147210 */ /* 0x010fca0007ffe19a */
[C---:B------:R-:W-:Y:S02]  /*14540*/  VIADD R19, R20.reuse, UR39 ;  /* 0x0000002714137c36 */ /* 0x040fe40008000000 */
[----:B------:R-:W-:Y:S01]  /*14550*/  VIADD R20, R20, UR4 ;  /* 0x0000000414147c36 */ /* 0x000fe20008000000 */
[----:B------:R-:W-:Y:S02]  /*14560*/  WARPGROUP.DEPBAR.LE gsb0, 0x0 ;  /* 0x00008000000079c5 */ /* 0x000fe40000010000 */
[----:B------:R-:W0:Y:S01]  /*14570*/  SHFL.IDX PT, R139, R12, RZ, 0x1c1f ;  /* 0x001c1fff0c8b7589 */ /* 0x000e2200000e0000 */
[----:B------:R1:W-:Y:S01]  /*14580*/  @!P1 SYNCS.ARRIVE.TRANS64.RED.A1T0 RZ, [R10+URZ], RZ ;  /* 0x000000ff0aff99a7 */ /* 0x0003e2000810043f */
[----:B------:R-:W-:Y:S01]  /*14590*/  ISETP.GE.AND P1, PT, R153, 0x1, PT ;  /* 0x000000019900780c */ /* 0x000fe20003f26270 */
[----:B------:R-:W-:Y:S02]  /*145a0*/  IMAD.IADD R136, R13, 0x1, -R152 ;  /* 0x000000010d887824 */ /* 0x000fe400078e0a98 */
[----:B0-----:R-:W-:-:S02]  /*145b0*/  IMAD.IADD R137, R19, 0x1, R139 ;  /* 0x0000000113897824 */ /* 0x001fc400078e028b */
[----:B------:R-:W-:-:S08]  /*145c0*/  IMAD.IADD R138, R20, 0x1, R139 ;  /* 0x00000001148a7824 */ /* 0x000fd000078e028b */
[----:B-1----:R-:W-:Y:S05]  /*145d0*/  @!P1 BRA `(.L_x_1238) ;  /* 0x0000000000549947 */ /* 0x002fea0003800000 */
        /* <DEDUP_REMOVED lines=12> */
.L_x_1240:
[----:B------:R-:W-:-:S05]  /*146a0*/  IMAD.U32 R140, RZ, RZ, UR36 ;  /* 0x00000024ff8c7e24 */ /* 0x000fca000f8e00ff */
[----:B------:R-:W-:-:S13]  /*146b0*/  ISETP.NE.AND P1, PT, R140, 0x1, PT ;  /* 0x000000018c00780c */ /* 0x000fda0003f25270 */
[----:B------:R-:W0:Y:S02]  /*146c0*/  @P1 LDC.64 R10, c[0x0][0x9e8] ;  /* 0x00027a00ff0a1b82 */ /* 0x000e240000000a00 */
[----:B0-----:R-:W-:-:S05]  /*146d0*/  @P1 IMAD.HI.U32 R10, R139, R10, RZ ;  /* 0x0000000a8b0a1227 */ /* 0x001fca00078e00ff */
[----:B------:R-:W-:-:S07]  /*146e0*/  @P1 SHF.R.U32.HI R139, RZ, R11, R10 ;  /* 0x0000000bff8b1219 */ /* 0x000fce000001160a */
.L_x_1241:
[----:B------:R-:W-:Y:S05]  /*146f0*/  BSYNC B2 ;  /* 0x0000000000027941 */ /* 0x000fea0003800000 */
.L_x_1239:
[----:B------:R-:W-:-:S05]  /*14700*/  IMAD R139, R139, R140, R136 ;  /* 0x0000008c8b8b7224 */ /* 0x000fca00078e0288 */
[----:B------:R-:W-:Y:S02]  /*14710*/  VIMNMX R138, R138, R139, !PT ;  /* 0x0000008b8a8a7248 */ /* 0x000fe40007fe0100 */
[----:B------:R-:W-:-:S07]  /*14720*/  VIADDMNMX R137, R139, R140, R137, PT ;  /* 0x0000008c8b897246 */ /* 0x000fce0003800189 */
.L_x_1238:
        /* <DEDUP_REMOVED lines=247> */
.L_x_1244:
[----:B------:R-:W-:-:S05]  /*156a0*/  IMAD.U32 R13, RZ, RZ, UR36 ;  /* 0x00000024ff0d7e24 */ /* 0x000fca000f8e00ff */
[----:B------:R-:W-:-:S13]  /*156b0*/  ISETP.NE.AND P6, PT, R13, 0x1, PT ;  /* 0x000000010d00780c */ /* 0x000fda0003fc5270 */
[----:B------:R-:W0:Y:S02]  /*156c0*/  @P6 LDC.64 R10, c[0x0][0x9e8] ;  /* 0x00027a00ff0a6b82 */ /* 0x000e240000000a00 */
[----:B0-----:R-:W-:-:S05]  /*156d0*/  @P6 IMAD.HI.U32 R10, R12, R10, RZ ;  /* 0x0000000a0c0a6227 */ /* 0x001fca00078e00ff */
[----:B------:R-:W-:-:S07]  /*156e0*/  @P6 SHF.R.U32.HI R12, RZ, R11, R10 ;  /* 0x0000000bff0c6219 */ /* 0x000fce000001160a */
.L_x_1245:
[----:B------:R-:W-:Y:S05]  /*156f0*/  BSYNC B2 ;  /* 0x0000000000027941 */ /* 0x000fea0003800000 */
.L_x_1243:
[----:B------:R-:W-:-:S05]  /*15700*/  IMAD R12, R12, R13, R136 ;  /* 0x0000000d0c0c7224 */ /* 0x000fca00078e0288 */
[----:B------:R-:W-:Y:S02]  /*15710*/  VIMNMX R20, R20, R12, !PT ;  /* 0x0000000c14147248 */ /* 0x000fe40007fe0100 */
[----:B------:R-:W-:-:S07]  /*15720*/  VIADDMNMX R19, R12, R13, R19, PT ;  /* 0x0000000d0c137246 */ /* 0x000fce0003800113 */
.L_x_1242:
        /* <DEDUP_REMOVED lines=510> */
.L_x_1246:
[----:B------:R-:W2:Y:S01]  /*17710*/  LDL R12, [R1+0x3c] ;  /* 0x00003c00010c7983 */ /* 0x000ea20000100800 */
[----:B------:R-:W-:Y:S01]  /*17720*/  VIADD R15, R15, 0x13260 ;  /* 0x000132600f0f7836 */ /* 0x000fe20000000000 */
        /* <DEDUP_REMOVED lines=52> */
[----:B------:R-:W-:-:S02]  /*17a70*/  F2FP.SATFINITE.E4M3.F32.PACK_AB_MERGE_C R152, R121, R120, R124 ;  /* 0x000000787998723e */ /* 0x000fc4000480707c */
[----:B--2---:R-:W-:Y:S02]  /*17a80*/  PRMT R15, R12, 0x654, R15 ;  /* 0x000006540c0f7816 */ /* 0x004fe4000000000f */
[----:B------:R-:W2:Y:S01]  /*17a90*/  LDL R12, [R1+0x4c] ;  /* 0x00004c00010c7983 */ /* 0x000ea20000100800 */
[----:B------:R-:W-:Y:S01]  /*17aa0*/  F2FP.SATFINITE.E4M3.F32.PACK_AB_MERGE_C R153, R123, R122, R126 ;  /* 0x0000007a7b99723e */ /* 0x000fe2000480707e */
[----:B------:R1:W-:Y:S01]  /*17ab0*/  SYNCS.ARRIVE.TRANS64.RED.A1T0 RZ, [R15+URZ], RZ ;  /* 0x000000ff0fff79a7 */ /* 0x0003e2000810043f */
        /* <DEDUP_REMOVED lines=24> */
[----:B-1----:R-:W-:Y:S05]  /*17c40*/  @P1 BRA `(.L_x_1247) ;  /* 0xffffffbc00701947 */ /* 0x002fea000383ffff */
[----:B------:R-:W-:Y:S05]  /*17c50*/  BSYNC B0 ;  /* 0x0000000000007941 */ /* 0x000fea0003800000 */
.L_x_1227:
[----:B------:R1:W-:Y:S01]  /*17c60*/  STL [R1+0x18], R24 ;  /* 0x0000181801007387 */ /* 0x0003e20000100800 */
[----:B------:R-:W-:Y:S02]  /*17c70*/  IMAD.MOV.U32 R3, RZ, RZ, R11 ;  /* 0x000000ffff037224 */ /* 0x000fe400078e000b */
[----:B------:R-:W-:Y:S01]  /*17c80*/  IMAD.MOV.U32 R8, RZ, RZ, R10 ;  /* 0x000000ffff087224 */ /* 0x000fe200078e000a */
[----:B------:R1:W-:Y:S01]  /*17c90*/  STL [R1+0x1c], R25 ;  /* 0x00001c1901007387 */ /* 0x0003e20000100800 */
[----:B------:R-:W-:Y:S02]  /*17ca0*/  IMAD.MOV.U32 R19, RZ, RZ, R14 ;  /* 0x000000ffff137224 */ /* 0x000fe400078e000e */
[----:B------:R-:W-:Y:S01]  /*17cb0*/  IMAD.MOV.U32 R156, RZ, RZ, R9 ;  /* 0x000000ffff9c7224 */ /* 0x000fe200078e0009 */
[----:B------:R1:W-:Y:S06]  /*17cc0*/  STL [R1+0x14], R28 ;  /* 0x0000141c01007387 */ /* 0x0003ec0000100800 */
.L_x_1226:
[----:B------:R-:W-:Y:S05]  /*17cd0*/  BSYNC B1 ;  /* 0x0000000000017941 */ /* 0x000fea0003800000 */
.L_x_1225:
[----:B------:R-:W-:Y:S06]  /*17ce0*/  BAR.ARV 0x8, 0x200 ;  /* 0x0208000000007b1d */ /* 0x000fec0000002000 */
[----:B------:R-:W-:Y:S05]  /*17cf0*/  @!P0 BRA `(.L_x_1248) ;  /* 0x0000000000048947 */ /* 0x000fea0003800000 */
[----:B------:R-:W-:Y:S01]  /*17d00*/  BPT.TRAP 0x1 ;  /* 0x000000040000795c */ /* 0x000fe20000300000 */
.L_x_1248:
[----:B------:R-:W-:Y:S01]  /*17d10*/  IMAD R9, R19, 0x8, R18 ;  /* 0x0000000813097824 */ /* 0x000fe200078e0212 */
[----:B------:R-:W-:-:S04]  /*17d20*/  SHF.L.U32 R0, R156, 0x1f, RZ ;  /* 0x0000001f9c007819 */ /* 0x000fc800000006ff */
[----:B------:R2:W3:Y:S01]  /*17d30*/  SYNCS.PHASECHK.TRANS64.TRYWAIT P1, [R9+URZ+0x13250], R0 ;  /* 0x01325000090075a7 */ /* 0x0004e2000802017f */
[----:B------:R-:W-:Y:S05]  /*17d40*/  @!P0 BRA `(.L_x_1249) ;  /* 0x0000000000048947 */ /* 0x000fea0003800000 */
[----:B------:R-:W-:Y:S01]  /*17d50*/  BPT.TRAP 0x1 ;  /* 0x000000040000795c */ /* 0x000fe20000300000 */
.L_x_1249:
[----:B------:R-:W-:Y:S04]  /*17d60*/  BSSY B0, `(.L_x_1250) ;  /* 0x0000004000007945 */ /* 0x000fe80003800000 */
[----:B---3--:R-:W-:Y:S05]  /*17d70*/  @P1 BRA `(.L_x_1251) ;  /* 0x0000000000081947 */ /* 0x008fea0003800000 */
[----:B------:R-:W3:Y:S02]  /*17d80*/  SYNCS.PHASECHK.TRANS64.TRYWAIT P1, [R9+URZ+0x13250], R0 ;  /* 0x01325000090075a7 */ /* 0x000ee4000802017f */
[----:B---3--:R-:W-:Y:S05]  /*17d90*/  @!P1 BRA `(.L_x_1252) ;  /* 0x000000ac00349947 */ /* 0x008fea0003800000 */
.L_x_1251:
[----:B------:R-:W-:Y:S05]  /*17da0*/  BSYNC B0 ;  /* 0x0000000000007941 */ /* 0x000fea0003800000 */
.L_x_1250:
[----:B------:R-:W4:Y:S01]  /*17db0*/  LDL.LU R12, [R1+0x5c] ;  /* 0x00005c00010c7983 */ /* 0x000f220000300800 */
[----:B------:R-:W-:Y:S01]  /*17dc0*/  ULDC.64 UR4, c[0x0][0x9a0] ;  /* 0x0002680000047ab9 */ /* 0x000fe20000000a00 */
[----:B------:R-:W-:Y:S01]  /*17dd0*/  VIADD R18, R18, 0x1000 ;  /* 0x0000100012127836 */ /* 0x000fe20000000000 */
[----:B------:R-:W-:Y:S01]  /*17de0*/  ISETP.NE.U32.AND P1, PT, RZ, UR4, PT ;  /* 0x00000004ff007c0c */ /* 0x000fe2000bf25070 */
[----:B01----:R-:W5:Y:S03]  /*17df0*/  LDL.LU R24, [R1+0x18] ;  /* 0x0000180001187983 */ /* 0x003f660000300800 */
[----:B------:R-:W-:Y:S01]  /*17e00*/  ISETP.NE.AND.EX P1, PT, RZ, UR5, PT, P1 ;  /* 0x00000005ff007c0c */ /* 0x000fe2000bf25310 */
[----:B------:R-:W5:Y:S01]  /*17e10*/  LDL.LU R25, [R1+0x1c] ;  /* 0x00001c0001197983 */ /* 0x000f620000300800 */
[----:B------:R-:W-:-:S03]  /*17e20*/  SHF.R.U32.HI R18, RZ, 0x4, R18 ;  /* 0x00000004ff127819 */ /* 0x000fc60000011612 */
[----:B------:R-:W5:Y:S01]  /*17e30*/  LDL.LU R28, [R1+0x14] ;  /* 0x00001400011c7983 */ /* 0x000f620000300800 */
[----:B------:R-:W-:-:S04]  /*17e40*/  LOP3.LUT R18, R18, 0x3fff, RZ, 0xc0, !PT ;  /* 0x00003fff12127812 */ /* 0x000fc800078ec0ff */
[----:B------:R-:W-:-:S03]  /*17e50*/  LOP3.LUT R18, R18, 0x10000, RZ, 0xfc, !PT ;  /* 0x0001000012127812 */ /* 0x000fc600078efcff */
[----:B------:R-:W0:Y:S02]  /*17e60*/  @P1 LDC.64 R10, c[0x0][0x9c8] ;  /* 0x00027200ff0a1b82 */ /* 0x000e240000000a00 */
[----:B------:R-:W-:-:S05]  /*17e70*/  IMAD R4, R19, 0x280, R18 ;  /* 0x0000028013047824 */ /* 0x000fca00078e0212 */
[----:B------:R-:W-:Y:S02]  /*17e80*/  R2UR UR6, R4 ;  /* 0x00000000040672ca */ /* 0x000fe400000e0000 */
[----:B----4-:R-:W-:Y:S01]  /*17e90*/  @P1 SHF.R.S32.HI R5, RZ, 0x1f, R12 ;  /* 0x0000001fff051819 */ /* 0x010fe2000001140c */
[----:B0-----:R-:W-:-:S04]  /*17ea0*/  @P1 IMAD.WIDE.U32 R6, R12, R10, RZ ;  /* 0x0000000a0c061225 */ /* 0x001fc800078e00ff */
[----:B--23--:R-:W-:Y:S02]  /*17eb0*/  @P1 IMAD R0, R5, R10, RZ ;  /* 0x0000000a05001224 */ /* 0x00cfe400078e02ff */
[----:B------:R-:W-:-:S05]  /*17ec0*/  IMAD.MOV.U32 R5, RZ, RZ, -0x3ffffff0 ;  /* 0xc0000010ff057424 */ /* 0x000fca00078e00ff */
[----:B------:R-:W-:Y:S01]  /*17ed0*/  R2UR UR7, R5 ;  /* 0x00000000050772ca */ /* 0x000fe200000e0000 */
[----:B------:R-:W-:Y:S02]  /*17ee0*/  @P1 IMAD R5, R12, R11, R0 ;  /* 0x0000000b0c051224 */ /* 0x000fe400078e0200 */
[----:B------:R-:W2:Y:S01]  /*17ef0*/  LDL R0, [R1+0x60] ;  /* 0x0000600001007983 */ /* 0x000ea20000100800 */
[----:B-----5:R-:W-:Y:S01]  /*17f00*/  WARPGROUP.ARRIVE ;  /* 0x00000000000079c5 */ /* 0x020fe20000000000 */
[----:B------:R-:W2:Y:S02]  /*17f10*/  @P1 LDC.64 R10, c[0x0][0x9d0] ;  /* 0x00027400ff0a1b82 */ /* 0x000ea40000000a00 */
[----:B------:R-:W3:Y:S06]  /*17f20*/  LDL.LU R13, [R1] ;  /* 0x00000000010d7983 */ /* 0x000eec0000300800 */
[----:B------:R-:W-:Y:S01]  /*17f30*/  QGMMA.64x64x32.F32.E4M3.E4M3 R24, R152, gdesc[UR4], R24, gsb0 ;  /* 0x00e0000498187df3 */ /* 0x000fe20008000818 */
[----:B------:R-:W-:-:S02]  /*17f40*/  @P1 IMAD.IADD R7, R7, 0x1, R5 ;  /* 0x0000000107071824 */ /* 0x000fc400078e0205 */
[----:B------:R-:W-:Y:S01]  /*17f50*/  IMAD.MOV.U32 R12, RZ, RZ, 0x3f800000 ;  /* 0x3f800000ff0c7424 */ /* 0x000fe200078e00ff */
[----:B------:R-:W-:Y:S02]  /*17f60*/  WARPGROUP.DEPBAR.LE gsb0, 0x0 ;  /* 0x00008000000079c5 */ /* 0x000fe40000010000 */
[----:B------:R-:W-:Y:S01]  /*17f70*/  WARPGROUP.ARRIVE ;  /* 0x00000000000079c5 */ /* 0x000fe20000000000 */
[----:B--2---:R-:W-:-:S04]  /*17f80*/  @P1 IMAD.WIDE.U32 R6, R0, R10, R6 ;  /* 0x0000000a00061225 */ /* 0x004fc800078e0006 */
[----:B------:R-:W-:Y:S01]  /*17f90*/  @P1 IMAD R11, R0, R11, R7 ;  /* 0x0000000b000b1224 */ /* 0x000fe200078e0207 */
[----:B------:R-:W-:Y:S01]  /*17fa0*/  @P1 LEA R10, P2, R6, UR4, 0x2 ;  /* 0x00000004060a1c11 */ /* 0x000fe2000f8410ff */
[----:B------:R-:W-:-:S03]  /*17fb0*/  IMAD.MOV.U32 R7, RZ, RZ, -0x3ffffff0 ;  /* 0xc0000010ff077424 */ /* 0x000fc600078e00ff */
[----:B------:R-:W-:Y:S01]  /*17fc0*/  @P1 LEA.HI.X R11, R6, UR5, R11, 0x2, P2 ;  /* 0x00000005060b1c11 */ /* 0x000fe200090f140b */
[----:B------:R-:W-:Y:S01]  /*17fd0*/  VIADD R6, R4, 0x80 ;  /* 0x0000008004067836 */ /* 0x000fe20000000000 */
[----:B------:R-:W-:-:S03]  /*17fe0*/  R2UR UR7, R7 ;  /* 0x00000000070772ca */ /* 0x000fc600000e0000 */
[----:B------:R0:W2:Y:S01]  /*17ff0*/  @P1 LDG.E R12, desc[UR40][R10.64] ;  /* 0x000000280a0c1981 */ /* 0x0000a2000c1e1900 */
        /* <DEDUP_REMOVED lines=13> */
[----:B---3--:R-:W1:Y:S04]  /*180d0*/  SHFL.BFLY PT, R0, R13, 0x2, 0x1f ;  /* 0x0c401f000d007f89 */ /* 0x008e6800000e0000 */
[----:B------:R-:W3:Y:S01]  /*180e0*/  SHFL.BFLY PT, R6, R21, 0x2, 0x1f ;  /* 0x0c401f0015067f89 */ /* 0x000ee200000e0000 */
[----:B------:R-:W-:Y:S02]  /*180f0*/  VIADD R4, R4, 0x200 ;  /* 0x0000020004047836 */ /* 0x000fe40000000000 */
[----:B------:R-:W-:Y:S01]  /*18100*/  IMAD.MOV.U32 R5, RZ, RZ, -0x3ffffff0 ;  /* 0xc0000010ff057424 */ /* 0x000fe200078e00ff */
[----:B------:R-:W-:-:S02]  /*18110*/  WARPGROUP.DEPBAR.LE gsb0, 0x0 ;  /* 0x00008000000079c5 */ /* 0x000fc40000010000 */
[----:B------:R-:W-:-:S06]  /*18120*/  WARPGROUP.ARRIVE ;  /* 0x00000000000079c5 */ /* 0x000fcc0000000000 */
[----:B------:R-:W-:Y:S01]  /*18130*/  QGMMA.64x64x32.F32.E4M3.E4M3 R24, R140, gdesc[UR4], R24, gsb0 ;  /* 0x00e000048c187df3 */ /* 0x000fe20008000818 */
[----:B------:R-:W-:Y:S02]  /*18140*/  R2UR UR6, R4 ;  /* 0x00000000040672ca */ /* 0x000fe400000e0000 */
[----:B------:R-:W-:Y:S01]  /*18150*/  R2UR UR7, R5 ;  /* 0x00000000050772ca */ /* 0x000fe200000e0000 */
[----:B-1----:R-:W-:-:S01]  /*18160*/  FADD.FTZ R0, R0, R13 ;  /* 0x0000000d00007221 */ /* 0x002fc20000010000 */
[----:B---3--:R-:W-:-:S04]  /*18170*/  FADD.FTZ R6, R6, R21 ;  /* 0x0000001506067221 */ /* 0x008fc80000010000 */
        /* <DEDUP_REMOVED lines=32> */
.L_x_1253:
[----:B------:R-:W2:Y:S01]  /*18380*/  LDL.LU R2, [R1+0x3c] ;  /* 0x00003c0001027983 */ /* 0x000ea20000300800 */
[----:B------:R-:W-:Y:S02]  /*18390*/  VIADD R9, R9, 0x13260 ;  /* 0x0001326009097836 */ /* 0x000fe40000000000 */
[-C--:B------:R-:W-:Y:S01]  /*183a0*/  FMUL.FTZ R24, R24, R5.reuse ;  /* 0x0000000518187220 */ /* 0x080fe20000410000 */
[-C--:B------:R-:W-:Y:S02]  /*183b0*/  FMUL.FTZ R29, R29, R5.reuse ;  /* 0x000000051d1d7220 */ /* 0x080fe40000410000 */
[----:B--2---:R-:W-:Y:S02]  /*183c0*/  PRMT R9, R2, 0x654, R9 ;  /* 0x0000065402097816 */ /* 0x004fe40000000009 */
[----:B------:R-:W2:Y:S01]  /*183d0*/  LDL.LU R2, [R1+0x74] ;  /* 0x0000740001027983 */ /* 0x000ea20000300800 */
[----:B------:R-:W-:Y:S01]  /*183e0*/  VIADD R19, R19, 0x1 ;  /* 0x0000000113137836 */ /* 0x000fe20000000000 */
[----:B------:R0:W-:Y:S01]  /*183f0*/  SYNCS.ARRIVE.TRANS64.RED.A1T0 RZ, [R9+URZ], RZ ;  /* 0x000000ff09ff79a7 */ /* 0x0001e2000810043f */
[-C--:B------:R-:W-:Y:S01]  /*18400*/  FMUL.FTZ R32, R32, R5.reuse ;  /* 0x0000000520207220 */ /* 0x080fe20000410000 */
[-C--:B------:R-:W-:Y:S01]  /*18410*/  FMUL.FTZ R37, R37, R5.reuse ;  /* 0x0000000525257220 */ /* 0x080fe20000410000 */
[-C--:B------:R-:W-:Y:S01]  /*18420*/  FMUL.FTZ R40, R40, R5.reuse ;  /* 0x0000000528287220 */ /* 0x080fe20000410000 */
[----:B------:R-:W-:Y:S01]  /*18430*/  ISETP.NE.AND P1, PT, R19, 0x2, PT ;  /* 0x000000021300780c */ /* 0x000fe20003f25270 */
        /* <DEDUP_REMOVED lines=11> */
[----:B------:R-:W-:Y:S01]  /*184f0*/  SEL R5, RZ, 0x1, P1 ;  /* 0x00000001ff057807 */ /* 0x000fe20000800000 */
        /* <DEDUP_REMOVED lines=17> */
[----:B------:R-:W-:-:S02]  /*18610*/  LOP3.LUT R156, R156, R5, RZ, 0x3c, !PT ;  /* 0x000000059c9c7212 */ /* 0x000fc400078e3cff */
[----:B------:R-:W-:Y:S01]  /*18620*/  SEL R19, R19, RZ, P1 ;  /* 0x000000ff13137207 */ /* 0x000fe20000800000 */
[----:B--2---:R-:W-:-:S05]  /*18630*/  VIADD R2, R2, 0x1 ;  /* 0x0000000102027836 */ /* 0x004fca0000000000 */
[----:B------:R0:W-:Y:S02]  /*18640*/  STL [R1+0x74], R2 ;  /* 0x0000740201007387 */ /* 0x0001e40000100800 */
.L_x_1143:
[----:B------:R-:W2:Y:S01]  /*18650*/  LDL R79, [R1+0x6c] ;  /* 0x00006c00014f7983 */ /* 0x000ea20000100800 */
[----:B------:R-:W0:Y:S01]  /*18660*/  S2UR UR4, SR_CgaCtaId ;  /* 0x00000000000479c3 */ /* 0x000e220000008800 */
[----:B------:R-:W-:Y:S01]  /*18670*/  MOV R18, 0x400 ;  /* 0x0000040000127802 */ /* 0x000fe20000000f00 */
[----:B------:R-:W-:Y:S01]  /*18680*/  BSSY B0, `(.L_x_1254) ;  /* 0x00002ab000007945 */ /* 0x000fe20003800000 */
[----:B------:R-:W1:Y:S01]  /*18690*/  S2R R81, SR_TID.X ;  /* 0x0000000000517919 */ /* 0x000e620000002100 */
[----:B0-----:R-:W-:-:S05]  /*186a0*/  IMAD.U32 R2, RZ, RZ, UR4 ;  /* 0x00000004ff027e24 */ /* 0x001fca000f8e00ff */
[----:B------:R-:W-:Y:S01]  /*186b0*/  LEA R18, R2, R18, 0x18 ;  /* 0x0000001202127211 */ /* 0x000fe200078ec0ff */
[----:B------:R-:W-:Y:S01]  /*186c0*/  BAR.SYNC.DEFER_BLOCKING 0x5, 0x200 ;  /* 0x0148000000007b1d */ /* 0x000fe20000010000 */
[----:B-1----:R-:W-:-:S05]  /*186d0*/  VIADD R63, R81, 0xffffff80 ;  /* 0xffffff80513f7836 */ /* 0x002fca0000000000 */
[----:B------:R0:W-:Y:S01]  /*186e0*/  STL [R1+0x3c], R2 ;  /* 0x00003c0201007387 */ /* 0x0001e20000100800 */
[----:B------:R-:W-:-:S04]  /*186f0*/  SHF.R.S32.HI R66, RZ, 0x1f, R63 ;  /* 0x0000001fff427819 */ /* 0x000fc8000001143f */
[----:B------:R-:W-:-:S04]  /*18700*/  LEA.HI R62, R66, R63, RZ, 0x3 ;  /* 0x0000003f423e7211 */ /* 0x000fc800078f18ff */
[----:B0-----:R-:W-:Y:S02]  /*18710*/  LOP3.LUT R2, R62, 0xfffffff8, RZ, 0xc0, !PT ;  /* 0xfffffff83e027812 */ /* 0x001fe400078ec0ff */
[----:B------:R-:W-:-:S03]  /*18720*/  SHF.R.S32.HI R62, RZ, 0x3, R62 ;  /* 0x00000003ff3e7819 */ /* 0x000fc6000001143e */
[----:B------:R-:W-:Y:S01]  /*18730*/  IMAD.IADD R61, R63, 0x1, -R2 ;  /* 0x000000013f3d7824 */ /* 0x000fe200078e0a02 */
[----:B------:R-:W0:Y:S03]  /*18740*/  LDS.128 R4, [R18+0x132d0] ;  /* 0x0132d00012047984 */ /* 0x000e260000000c00 */
[----:B------:R-:W-:-:S05]  /*18750*/  IMAD.SHL.U32 R21, R61, 0x8, RZ ;  /* 0x000000083d157824 */ /* 0x000fca00078e00ff */
[----:B------:R-:W-:Y:S01]  /*18760*/  SHF.R.S32.HI R60, RZ, 0x1f, R21 ;  /* 0x0000001fff3c7819 */ /* 0x000fe20000011415 */
[----:B0-----:R0:W-:Y:S04]  /*18770*/  STL.64 [R1+0x50], R4 ;  /* 0x0000500401007387 */ /* 0x0011e80000100a00 */
[----:B------:R0:W-:Y:S01]  /*18780*/  STL.64 [R1+0x58], R6 ;  /* 0x0000580601007387 */ /* 0x0001e20000100a00 */
[----:B------:R-:W-:Y:S06]  /*18790*/  BAR.ARV 0x4, 0x200 ;  /* 0x0108000000007b1d */ /* 0x000fec0000002000 */
[----:B--2---:R-:W-:-:S13]  /*187a0*/  ISETP.NE.AND P1, PT, R79, RZ, PT ;  /* 0x000000ff4f00720c */ /* 0x004fda0003f25270 */
[----:B------:R-:W1:Y:S02]  /*187b0*/  @!P1 LDC R79, c[0x0][0xad4] ;  /* 0x0002b500ff4f9b82 */ /* 0x000e640000000800 */
[----:B-1----:R0:W-:Y:S01]  /*187c0*/  @!P1 STL [R1+0x6c], R79 ;  /* 0x00006c4f01009387 */ /* 0x0021e20000100800 */
[----:B------:R-:W-:Y:S05]  /*187d0*/  @P0 BRA `(.L_x_1255) ;  /* 0x0000001c00ec0947 */ /* 0x000fea0003800000 */
[----:B------:R-:W-:Y:S01]  /*187e0*/  IMAD.SHL.U32 R2, R81, 0x4, RZ ;  /* 0x0000000451027824 */ /* 0x000fe200078e00ff */
[----:B------:R-:W-:Y:S01]  /*187f0*/  ULDC.64 UR4, c[0x4][0x38] ;  /* 0x01000e0000047ab9 */ /* 0x000fe20000000a00 */
[----:B------:R-:W2:Y:S01]  /*18800*/  LDL R84, [R1+0x60] ;  /* 0x0000600001547983 */ /* 0x000ea20000100800 */
[----:B0-----:R-:W0:Y:S02]  /*18810*/  S2R R5, SR_SWINHI ;  /* 0x0000000000057919 */ /* 0x001e240000002f00 */
[----:B------:R-:W-:Y:S01]  /*18820*/  LOP3.LUT R2, R2, 0xc, RZ, 0xc0, !PT ;  /* 0x0000000c02027812 */ /* 0x000fe200078ec0ff */
[----:B------:R-:W-:Y:S01]  /*18830*/  ULDC.64 UR6, c[0x0][0xc08] ;  /* 0x0003020000067ab9 */ /* 0x000fe20000000a00 */
[----:B------:R-:W3:Y:S01]  /*18840*/  LDL.LU R87, [R1+0x70] ;  /* 0x0000700001577983 */ /* 0x000ee20000300800 */
[----:B------:R-:W-:Y:S01]  /*18850*/  BAR.SYNC.DEFER_BLOCKING 0x1, 0x180 ;  /* 0x0046000000007b1d */ /* 0x000fe20000010000 */
[----:B------:R-:W-:-:S05]  /*18860*/  IADD3 R8, P0, R2, UR4, RZ ;  /* 0x0000000402087c10 */ /* 0x000fca000ff1e0ff */
[----:B------:R-:W-:Y:S01]  /*18870*/  IMAD.X R9, RZ, RZ, UR5, P0 ;  /* 0x00000005ff097e24 */ /* 0x000fe200080e06ff */
[----:B------:R-:W-:Y:S01]  /*18880*/  LEA.HI R4, R66, R63, RZ, 0x5 ;  /* 0x0000003f42047211 */ /* 0x000fe200078f28ff */
[----:B------:R-:W-:Y:S01]  /*18890*/  ULDC.64 UR4, c[0x0][0xc00] ;  /* 0x0003000000047ab9 */ /* 0x000fe20000000a00 */
[----:B------:R-:W4:Y:S04]  /*188a0*/  LDL R86, [R1+0x48] ;  /* 0x0000480001567983 */ /* 0x000f280000100800 */
[----:B------:R1:W2:Y:S01]  /*188b0*/  LDG.E.CONSTANT R8, desc[UR40][R8.64] ;  /* 0x0000002808087981 */ /* 0x0002a2000c1e9900 */
[----:B------:R-:W-:-:S03]  /*188c0*/  LOP3.LUT P0, R2, R81, 0x3, RZ, 0xc0, !PT ;  /* 0x0000000351027812 */ /* 0x000fc6000780c0ff */
[----:B------:R-:W4:Y:S01]  /*188d0*/  LDL R85, [R1+0x34] ;  /* 0x0000340001557983 */ /* 0x000f220000100800 */
[----:B------:R-:W-:Y:S02]  /*188e0*/  ISETP.EQ.OR P0, PT, R2, 0x3, !P0 ;  /* 0x000000030200780c */ /* 0x000fe40004702670 */
[----:B------:R-:W-:Y:S01]  /*188f0*/  LEA.HI R2, R66, R63, RZ, 0x4 ;  /* 0x0000003f42027211 */ /* 0x000fe200078f20ff */
[----:B------:R-:W-:Y:S01]  /*18900*/  IMAD.SHL.U32 R6, R4, 0x20, RZ ;  /* 0x0000002004067824 */ /* 0x000fe200078e00ff */
[----:B------:R-:W4:Y:S02]  /*18910*/  LDL R83, [R1+0x78] ;  /* 0x0000780001537983 */ /* 0x000f240000100800 */
[----:B------:R-:W-:Y:S02]  /*18920*/  SHF.R.S32.HI R7, RZ, 0x4, R2 ;  /* 0x00000004ff077819 */ /* 0x000fe40000011402 */
[C---:B------:R-:W-:Y:S02]  /*18930*/  LOP3.LUT R4, R2.reuse, 0x3fffff0, RZ, 0xc0, !PT ;  /* 0x03fffff002047812 */ /* 0x040fe400078ec0ff */
[----:B------:R-:W-:-:S02]  /*18940*/  LEA.HI R2, R2, R7, RZ, 0x1 ;  /* 0x0000000702027211 */ /* 0x000fc400078f08ff */
[----:B------:R-:W-:Y:S02]  /*18950*/  SEL R57, R44, R3, P0 ;  /* 0x000000032c397207 */ /* 0x000fe40000000000 */
[----:B------:R-:W-:Y:S01]  /*18960*/  SEL R76, R3, R44, P0 ;  /* 0x0000002c034c7207 */ /* 0x000fe20000000000 */
[----:B------:R-:W-:Y:S01]  /*18970*/  IMAD.IADD R4, R63, 0x1, -R4 ;  /* 0x000000013f047824 */ /* 0x000fe200078e0a04 */
[----:B------:R-:W-:Y:S02]  /*18980*/  LOP3.LUT R3, R6, 0xfffffc00, RZ, 0xc0, !PT ;  /* 0xfffffc0006037812 */ /* 0x000fe400078ec0ff */
[----:B------:R-:W-:-:S03]  /*18990*/  LOP3.LUT R2, R2, 0x1ffffffe, RZ, 0xc0, !PT ;  /* 0x1ffffffe02027812 */ /* 0x000fc600078ec0ff */
[----:B------:R-:W-:Y:S02]  /*189a0*/  IMAD R3, R4, 0x40, R3 ;  /* 0x0000004004037824 */ /* 0x000fe400078e0203 */
[----:B------:R-:W-:-:S04]  /*189b0*/  IMAD.IADD R2, R7, 0x1, -R2 ;  /* 0x0000000107027824 */ /* 0x000fc800078e0a02 */
[----:B------:R-:W-:Y:S01]  /*189c0*/  IMAD R7, R2, 0x8, R3 ;  /* 0x0000000802077824 */ /* 0x000fe200078e0203 */
[----:B------:R-:W-:Y:S02]  /*189d0*/  MOV R2, R18 ;  /* 0x0000001200027202 */ /* 0x000fe40000000f00 */
[----:B0-----:R-:W-:-:S03]  /*189e0*/  MOV R3, R5 ;  /* 0x0000000500037202 */ /* 0x001fc60000000f00 */
[----:B------:R-:W-:Y:S01]  /*189f0*/  IMAD.WIDE R4, R7, 0x2, R2 ;  /* 0x0000000207047825 */ /* 0x000fe200078e0202 */
[----:B-1----:R-:W-:Y:S02]  /*18a00*/  SEL R9, R36, R37, P0 ;  /* 0x0000002524097207 */ /* 0x002fe40000000000 */
[----:B------:R-:W-:Y:S02]  /*18a10*/  SEL R78, R37, R36, P0 ;  /* 0x00000024254e7207 */ /* 0x000fe40000000000 */
[C---:B------:R-:W-:Y:S02]  /*18a20*/  IADD3 R65, P3, R4.reuse, 0x20, RZ ;  /* 0x0000002004417810 */ /* 0x040fe40007f7e0ff */
[----:B------:R-:W-:Y:S02]  /*18a30*/  LOP3.LUT R7, R4, 0x380, RZ, 0xc0, !PT ;  /* 0x0000038004077812 */ /* 0x000fe400078ec0ff */
[----:B------:R-:W-:Y:S02]  /*18a40*/  SEL R37, R30, R31, P0 ;  /* 0x0000001f1e257207 */ /* 0x000fe40000000000 */
[----:B------:R-:W-:-:S02]  /*18a50*/  SEL R56, R31, R30, P0 ;  /* 0x0000001e1f387207 */ /* 0x000fc40000000000 */
[----:B------:R-:W-:Y:S02]  /*18a60*/  SEL R77, R28, R29, P0 ;  /* 0x0000001d1c4d7207 */ /* 0x000fe40000000000 */
[----:B------:R-:W-:Y:S02]  /*18a70*/  SEL R82, R29, R28, P0 ;  /* 0x0000001c1d527207 */ /* 0x000fe40000000000 */
[----:B------:R-:W-:Y:S02]  /*18a80*/  IADD3 R31, P2, R4, 0x40, RZ ;  /* 0x00000040041f7810 */ /* 0x000fe40007f5e0ff */
[----:B------:R-:W-:Y:S02]  /*18a90*/  SEL R11, R48, R49, P0 ;  /* 0x00000031300b7207 */ /* 0x000fe40000000000 */
[----:B------:R-:W-:Y:S02]  /*18aa0*/  SEL R28, R49, R48, P0 ;  /* 0x00000030311c7207 */ /* 0x000fe40000000000 */
[----:B------:R-:W-:-:S02]  /*18ab0*/  LOP3.LUT R64, R65, 0x380, RZ, 0xc0, !PT ;  /* 0x0000038041407812 */ /* 0x000fc400078ec0ff */
[----:B------:R-:W-:Y:S02]  /*18ac0*/  SEL R15, R34, R35, P0 ;  /* 0x00000023220f7207 */ /* 0x000fe40000000000 */
[----:B------:R-:W-:Y:S02]  /*18ad0*/  SEL R48, R35, R34, P0 ;  /* 0x0000002223307207 */ /* 0x000fe40000000000 */
[----:B------:R-:W-:Y:S02]  /*18ae0*/  SHF.R.U64 R7, R7, 0x3, RZ ;  /* 0x0000000307077819 */ /* 0x000fe400000012ff */
[----:B------:R-:W-:Y:S02]  /*18af0*/  IADD3 R35, P1, R4, 0x60, RZ ;  /* 0x0000006004237810 */ /* 0x000fe40007f3e0ff */
[----:B------:R-:W-:Y:S02]  /*18b00*/  LOP3.LUT R6, R31, 0x380, RZ, 0xc0, !PT ;  /* 0x000003801f067812 */ /* 0x000fe400078ec0ff */
[----:B------:R-:W-:-:S02]  /*18b10*/  SHF.R.U64 R64, R64, 0x3, RZ ;  /* 0x0000000340407819 */ /* 0x000fc400000012ff */
[----:B------:R-:W-:Y:S02]  /*18b20*/  LOP3.LUT R4, R7, R4, RZ, 0x3c, !PT ;  /* 0x0000000407047212 */ /* 0x000fe400078e3cff */
[----:B------:R-:W-:Y:S02]  /*18b30*/  LOP3.LUT R10, R35, 0x380, RZ, 0xc0, !PT ;  /* 0x00000380230a7812 */ /* 0x000fe400078ec0ff */
[----:B------:R-:W-:Y:S01]  /*18b40*/  SHF.R.U64 R6, R6, 0x3, RZ ;  /* 0x0000000306067819 */ /* 0x000fe200000012ff */
[--C-:B------:R-:W-:Y:S01]  /*18b50*/  IMAD.X R69, RZ, RZ, R5.reuse, P1 ;  /* 0x000000ffff457224 */ /* 0x100fe200008e0605 */
[----:B------:R-:W-:Y:S01]  /*18b60*/  LOP3.LUT R64, R64, R65, RZ, 0x3c, !PT ;  /* 0x0000004140407212 */ /* 0x000fe200078e3cff */
[--C-:B------:R-:W-:Y:S01]  /*18b70*/  IMAD.X R7, RZ, RZ, R5.reuse, P2 ;  /* 0x000000ffff077224 */ /* 0x100fe200010e0605 */
[----:B------:R-:W-:Y:S01]  /*18b80*/  SEL R71, R32, R33, P0 ;  /* 0x0000002120477207 */ /* 0x000fe20000000000 */
[----:B------:R-:W-:Y:S01]  /*18b90*/  IMAD.X R65, RZ, RZ, R5, P3 ;  /* 0x000000ffff417224 */ /* 0x000fe200018e0605 */
[----:B------:R-:W-:-:S02]  /*18ba0*/  SEL R58, R33, R32, P0 ;  /* 0x00000020213a7207 */ /* 0x000fc40000000000 */
[----:B------:R-:W-:Y:S02]  /*18bb0*/  MOV R73, R4 ;  /* 0x0000000400497202 */ /* 0x000fe40000000f00 */
[----:B------:R-:W-:Y:S02]  /*18bc0*/  SEL R75, R24, R25, P0 ;  /* 0x00000019184b7207 */ /* 0x000fe40000000000 */
[----:B------:R-:W-:Y:S02]  /*18bd0*/  SEL R80, R25, R24, P0 ;  /* 0x0000001819507207 */ /* 0x000fe40000000000 */
[----:B------:R-:W-:Y:S02]  /*18be0*/  SEL R13, R26, R27, P0 ;  /* 0x0000001b1a0d7207 */ /* 0x000fe40000000000 */
[----:B------:R-:W-:Y:S02]  /*18bf0*/  SEL R32, R27, R26, P0 ;  /* 0x0000001a1b207207 */ /* 0x000fe40000000000 */
[----:B------:R-:W-:-:S02]  /*18c00*/  SHF.R.U64 R10, R10, 0x3, RZ ;  /* 0x000000030a0a7819 */ /* 0x000fc400000012ff */
[----:B-----5:R-:W-:Y:S02]  /*18c10*/  SEL R45, R40, R41, P0 ;  /* 0x00000029282d7207 */ /* 0x020fe40000000000 */
[----:B------:R-:W-:Y:S02]  /*18c20*/  SEL R74, R41, R40, P0 ;  /* 0x00000028294a7207 */ /* 0x000fe40000000000 */
[----:B------:R-:W-:Y:S02]  /*18c30*/  LOP3.LUT R6, R6, R31, RZ, 0x3c, !PT ;  /* 0x0000001f06067212 */ /* 0x000fe400078e3cff */
        /* <DEDUP_REMOVED lines=12> */
[----:B------:R-:W-:Y:S02]  /*18d00*/  LOP3.LUT R68, R10, R35, RZ, 0x3c, !PT ;  /* 0x000000230a447212 */ /* 0x000fe400078e3cff */
[----:B------:R-:W-:Y:S02]  /*18d10*/  MOV R67, R6 ;  /* 0x0000000600437202 */ /* 0x000fe40000000f00 */
[----:B------:R-:W-:-:S02]  /*18d20*/  MOV R64, R64 ;  /* 0x0000004000407202 */ /* 0x000fc40000000f00 */
[----:B------:R-:W-:Y:S02]  /*18d30*/  MOV R68, R68 ;  /* 0x0000004400447202 */ /* 0x000fe40000000f00 */
[----:B------:R-:W-:Y:S01]  /*18d40*/  ISETP.NE.U32.AND P1, PT, RZ, UR4, PT ;  /* 0x00000004ff007c0c */ /* 0x000fe2000bf25070 */
[----:B------:R-:W-:Y:S01]  /*18d50*/  IMAD.MOV.U32 R65, RZ, RZ, RZ ;  /* 0x000000ffff417224 */ /* 0x000fe200078e00ff */
[----:B--2---:R-:W-:Y:S01]  /*18d60*/  LOP3.LUT R5, R8, 0x2, RZ, 0x3c, !PT ;  /* 0x0000000208057812 */ /* 0x004fe200078e3cff */
[----:B------:R-:W-:Y:S04]  /*18d70*/  SHFL.IDX PT, R30, R75, R8, 0x1c1f ;  /* 0x001c1f084b1e7589 */ /* 0x000fe800000e0000 */
[----:B------:R-:W0:Y:S04]  /*18d80*/  SHFL.IDX PT, R31, R80, R5, 0x1c1f ;  /* 0x001c1f05501f7589 */ /* 0x000e2800000e0000 */
[----:B------:R-:W-:Y:S04]  /*18d90*/  SHFL.IDX PT, R46, R13, R8, 0x1c1f ;  /* 0x001c1f080d2e7589 */ /* 0x000fe800000e0000 */
[----:B------:R-:W1:Y:S04]  /*18da0*/  SHFL.IDX PT, R47, R32, R5, 0x1c1f ;  /* 0x001c1f05202f7589 */ /* 0x000e6800000e0000 */
[----:B------:R-:W-:Y:S04]  /*18db0*/  SHFL.IDX PT, R34, R71, R8, 0x1c1f ;  /* 0x001c1f0847227589 */ /* 0x000fe800000e0000 */
[----:B------:R-:W-:Y:S04]  /*18dc0*/  SHFL.IDX PT, R10, R57, R8, 0x1c1f ;  /* 0x001c1f08390a7589 */ /* 0x000fe800000e0000 */
[----:B------:R-:W2:Y:S04]  /*18dd0*/  SHFL.IDX PT, R35, R58, R5, 0x1c1f ;  /* 0x001c1f053a237589 */ /* 0x000ea800000e0000 */
[----:B------:R-:W-:Y:S04]  /*18de0*/  SHFL.IDX PT, R50, R15, R8, 0x1c1f ;  /* 0x001c1f080f327589 */ /* 0x000fe800000e0000 */
[----:B------:R-:W3:Y:S04]  /*18df0*/  SHFL.IDX PT, R51, R48, R5, 0x1c1f ;  /* 0x001c1f0530337589 */ /* 0x000ee800000e0000 */
[----:B------:R-:W-:Y:S04]  /*18e00*/  SHFL.IDX PT, R4, R77, R8, 0x1c1f ;  /* 0x001c1f084d047589 */ /* 0x000fe800000e0000 */
[----:B------:R-:W-:Y:S04]  /*18e10*/  SHFL.IDX PT, R6, R9, R8, 0x1c1f ;  /* 0x001c1f0809067589 */ /* 0x000fe800000e0000 */
[----:B------:R-:W-:Y:S04]  /*18e20*/  SHFL.IDX PT, R38, R45, R8, 0x1c1f ;  /* 0x001c1f082d267589 */ /* 0x000fe800000e0000 */
[----:B------:R-:W4:Y:S04]  /*18e30*/  SHFL.IDX PT, R7, R82, R5, 0x1c1f ;  /* 0x001c1f0552077589 */ /* 0x000f2800000e0000 */
[----:B------:R-:W-:Y:S04]  /*18e40*/  SHFL.IDX PT, R14, R37, R8, 0x1c1f ;  /* 0x001c1f08250e7589 */ /* 0x000fe800000e0000 */
[----:B------:R-:W-:Y:S04]  /*18e50*/  SHFL.IDX PT, R24, R25, R8, 0x1c1f ;  /* 0x001c1f0819187589 */ /* 0x000fe800000e0000 */
[----:B------:R-:W4:Y:S04]  /*18e60*/  SHFL.IDX PT, R39, R74, R5, 0x1c1f ;  /* 0x001c1f054a277589 */ /* 0x000f2800000e0000 */
[----:B------:R-:W-:Y:S04]  /*18e70*/  SHFL.IDX PT, R54, R27, R8, 0x1c1f ;  /* 0x001c1f081b367589 */ /* 0x000fe800000e0000 */
[----:B------:R-:W-:Y:S04]  /*18e80*/  SHFL.IDX PT, R58, R33, R8, 0x1c1f ;  /* 0x001c1f08213a7589 */ /* 0x000fe800000e0000 */
[----:B------:R-:W4:Y:S04]  /*18e90*/  SHFL.IDX PT, R15, R56, R5, 0x1c1f ;  /* 0x001c1f05380f7589 */ /* 0x000f2800000e0000 */
[----:B------:R-:W4:Y:S04]  /*18ea0*/  SHFL.IDX PT, R55, R36, R5, 0x1c1f ;  /* 0x001c1f0524377589 */ /* 0x000f2800000e0000 */
[----:B------:R-:W4:Y:S04]  /*18eb0*/  SHFL.IDX PT, R57, R40, R5, 0x1c1f ;  /* 0x001c1f0528397589 */ /* 0x000f2800000e0000 */
[----:B------:R-:W-:Y:S04]  /*18ec0*/  SHFL.IDX PT, R42, R11, R8, 0x1c1f ;  /* 0x001c1f080b2a7589 */ /* 0x000fe800000e0000 */
[----:B------:R-:W4:Y:S04]  /*18ed0*/  SHFL.IDX PT, R9, R78, R5, 0x1c1f ;  /* 0x001c1f054e097589 */ /* 0x000f2800000e0000 */
[----:B------:R0:W4:Y:S04]  /*18ee0*/  SHFL.IDX PT, R43, R28, R5, 0x1c1f ;  /* 0x001c1f051c2b7589 */ /* 0x00012800000e0000 */
[----:B------:R-:W4:Y:S04]  /*18ef0*/  SHFL.IDX PT, R25, R52, R5, 0x1c1f ;  /* 0x001c1f0534197589 */ /* 0x000f2800000e0000 */
[----:B------:R-:W4:Y:S04]  /*18f00*/  SHFL.IDX PT, R11, R76, R5, 0x1c1f ;  /* 0x001c1f054c0b7589 */ /* 0x000f2800000e0000 */
[----:B------:R-:W-:Y:S04]  /*18f10*/  SHFL.IDX PT, R26, R29, R8, 0x1c1f ;  /* 0x001c1f081d1a7589 */ /* 0x000fe800000e0000 */
[----:B------:R-:W-:Y:S04]  /*18f20*/  SHFL.IDX PT, R59, R59, R8, 0x1c1f ;  /* 0x001c1f083b3b7589 */ /* 0x000fe800000e0000 */
[----:B------:R1:W4:Y:S04]  /*18f30*/  SHFL.IDX PT, R27, R44, R5, 0x1c1f ;  /* 0x001c1f052c1b7589 */ /* 0x00032800000e0000 */
[----:B------:R-:W4:Y:S04]  /*18f40*/  SHFL.IDX PT, R72, R72, R5, 0x1c1f ;  /* 0x001c1f0548487589 */ /* 0x000f2800000e0000 */
[----:B------:R-:W-:Y:S04]  /*18f50*/  SHFL.IDX PT, R12, R41, R8, 0x1c1f ;  /* 0x001c1f08290c7589 */ /* 0x000fe800000e0000 */
[----:B------:R3:W4:Y:S01]  /*18f60*/  SHFL.IDX PT, R13, R70, R5, 0x1c1f ;  /* 0x001c1f05460d7589 */ /* 0x00072200000e0000 */
[----:B0-----:R-:W-:-:S02]  /*18f70*/  SEL R28, R30, R31, P0 ;  /* 0x0000001f1e1c7207 */ /* 0x001fc40000000000 */
[----:B-1----:R-:W-:Y:S02]  /*18f80*/  SEL R44, R46, R47, P0 ;  /* 0x0000002f2e2c7207 */ /* 0x002fe40000000000 */
[----:B------:R-:W-:Y:S02]  /*18f90*/  SEL R30, R31, R30, P0 ;  /* 0x0000001e1f1e7207 */ /* 0x000fe40000000000 */
[----:B--2---:R-:W-:Y:S02]  /*18fa0*/  SEL R32, R34, R35, P0 ;  /* 0x0000002322207207 */ /* 0x004fe40000000000 */
[----:B------:R-:W-:Y:S01]  /*18fb0*/  SEL R46, R47, R46, P0 ;  /* 0x0000002e2f2e7207 */ /* 0x000fe20000000000 */
[----:B---3--:R-:W0:Y:S01]  /*18fc0*/  LDC.64 R70, c[0x0][0xc00] ;  /* 0x00030000ff467b82 */ /* 0x008e220000000a00 */
[----:B------:R-:W-:Y:S02]  /*18fd0*/  SEL R48, R50, R51, P0 ;  /* 0x0000003332307207 */ /* 0x000fe40000000000 */
[----:B----4-:R-:W-:-:S02]  /*18fe0*/  SEL R29, R4, R7, P0 ;  /* 0x00000007041d7207 */ /* 0x010fc40000000000 */
        /* <DEDUP_REMOVED lines=41> */
[----:B------:R0:W-:Y:S04]  /*19280*/  STSM.16.M88.4 [R73], R24 ;  /* 0x0000001849007844 */ /* 0x0001e80000000200 */
[----:B------:R1:W-:Y:S04]  /*19290*/  STSM.16.M88.4 [R64], R4 ;  /* 0x0000000440007844 */ /* 0x0003e80000000200 */
[----:B------:R-:W-:Y:S04]  /*192a0*/  STSM.16.M88.4 [R67], R8 ;  /* 0x0000000843007844 */ /* 0x000fe80000000200 */
[----:B------:R2:W-:Y:S01]  /*192b0*/  STSM.16.M88.4 [R68], R12 ;  /* 0x0000000c44007844 */ /* 0x0005e20000000200 */
[----:B------:R-:W-:Y:S01]  /*192c0*/  BAR.SYNC.DEFER_BLOCKING 0x1, 0x180 ;  /* 0x0046000000007b1d */ /* 0x000fe20000010000 */
[----:B------:R-:W-:Y:S01]  /*192d0*/  ISETP.NE.AND.EX P0, PT, RZ, UR5, PT, P1 ;  /* 0x00000005ff007c0c */ /* 0x000fe2000bf05310 */
[----:B0-----:R-:W-:Y:S01]  /*192e0*/  IMAD.WIDE R24, R87, 0x4, R70 ;  /* 0x0000000457187825 */ /* 0x001fe200078e0246 */
[----:B------:R-:W-:-:S05]  /*192f0*/  ISETP.GT.AND P3, PT, R79, 0x1, PT ;  /* 0x000000014f00780c */ /* 0x000fca0003f64270 */
[----:B-1----:R-:W0:Y:S06]  /*19300*/  LDC R64, c[0x0][0xbe8] ;  /* 0x0002fa00ff407b82 */ /* 0x002e2c0000000800 */
[----:B------:R-:W3:Y:S01]  /*19310*/  @P0 LDG.E R65, desc[UR40][R24.64] ;  /* 0x0000002818410981 */ /* 0x000ee2000c1e1900 */
[----:B------:R-:W-:-:S04]  /*19320*/  ISETP.NE.U32.AND P1, PT, RZ, UR6, PT ;  /* 0x00000006ff007c0c */ /* 0x000fc8000bf25070 */
[----:B------:R-:W-:-:S13]  /*19330*/  ISETP.NE.AND.EX P1, PT, RZ, UR7, PT, P1 ;  /* 0x00000007ff007c0c */ /* 0x000fda000bf25310 */
[----:B------:R-:W1:Y:S02]  /*19340*/  @P1 LDC.64 R26, c[0x0][0xc08] ;  /* 0x00030200ff1a1b82 */ /* 0x000e640000000a00 */
[----:B-1----:R-:W-:-:S04]  /*19350*/  @P1 IMAD.WIDE R4, R87, 0x4, R26 ;  /* 0x0000000457041825 */ /* 0x002fc800078e021a */
[----:B------:R-:W-:-:S05]  /*19360*/  IMAD.MOV.U32 R26, RZ, RZ, 0x9b8 ;  /* 0x000009b8ff1a7424 */ /* 0x000fca00078e00ff */
[----:B------:R-:W-:-:S04]  /*19370*/  SEL R26, R26, 0x978, P3 ;  /* 0x000009781a1a7807 */ /* 0x000fc80001800000 */
[----:B--2---:R-:W1:Y:S08]  /*19380*/  LDC.64 R12, c[0x0][R26+0x220] ;  /* 0x000088001a0c7b82 */ /* 0x004e700000000a00 */
[----:B------:R-:W2:Y:S01]  /*19390*/  LDC.64 R10, c[0x0][R26+0x218] ;  /* 0x000086001a0a7b82 */ /* 0x000ea20000000a00 */
[----:B0-----:R-:W-:-:S07]  /*193a0*/  ISETP.NE.AND P4, PT, R64, 0x1, PT ;  /* 0x000000014000780c */ /* 0x001fce0003f85270 */
[----:B------:R-:W0:Y:S01]  /*193b0*/  LDC.64 R8, c[0x0][R26+0x228] ;  /* 0x00008a001a087b82 */ /* 0x000e220000000a00 */
[----:B------:R-:W-:Y:S02]  /*193c0*/  ULDC UR6, c[0x0][0xa88] ;  /* 0x0002a20000067ab9 */ /* 0x000fe40000000800 */
[----:B------:R-:W-:-:S05]  /*193d0*/  IMAD.U32 R69, RZ, RZ, UR6 ;  /* 0x00000006ff457e24 */ /* 0x000fca000f8e00ff */
[----:B------:R4:W4:Y:S01]  /*193e0*/  LDC.64 R6, c[0x0][R26+0x210] ;  /* 0x000084001a067b82 */ /* 0x0009220000000a00 */
[----:B------:R1:W5:Y:S01]  /*193f0*/  @P1 LDG.E R69, desc[UR40][R4.64] ;  /* 0x0000002804451981 */ /* 0x000362000c1e1900 */
[----:B------:R-:W-:-:S06]  /*19400*/  ISETP.NE.U32.AND P2, PT, RZ, UR4, PT ;  /* 0x00000004ff007c0c */ /* 0x000fcc000bf45070 */
[----:B------:R-:W0:Y:S01]  /*19410*/  @P4 LDC R68, c[0x0][0xbec] ;  /* 0x0002fb00ff444b82 */ /* 0x000e220000000800 */
[----:B------:R-:W-:-:S07]  /*19420*/  ISETP.NE.AND.EX P2, PT, RZ, UR5, PT, P2 ;  /* 0x00000005ff007c0c */ /* 0x000fce000bf45320 */
[----:B------:R-:W4:Y:S08]  /*19430*/  @P4 LDC R75, c[0x0][0xbf0] ;  /* 0x0002fc00ff4b4b82 */ /* 0x000f300000000800 */
[----:B-1----:R-:W1:Y:S01]  /*19440*/  LDC.64 R4, c[0x0][0xba8] ;  /* 0x0002ea00ff047b82 */ /* 0x002e620000000a00 */
[----:B------:R-:W-:Y:S02]  /*19450*/  SHF.R.S32.HI R15, RZ, 0x1f, R87 ;  /* 0x0000001fff0f7819 */ /* 0x000fe40000011457 */
[----:B------:R-:W-:-:S02]  /*19460*/  SEL R67, R87, RZ, !P2 ;  /* 0x000000ff57437207 */ /* 0x000fc40005000000 */
[----:B------:R-:W-:Y:S02]  /*19470*/  SEL R15, R15, RZ, !P2 ;  /* 0x000000ff0f0f7207 */ /* 0x000fe40005000000 */
[----:B------:R-:W-:Y:S01]  /*19480*/  LEA.HI R70, R66, R63, RZ, 0x7 ;  /* 0x0000003f42467211 */ /* 0x000fe200078f38ff */
[----:B------:R-:W-:Y:S02]  /*19490*/  IMAD R13, R13, R67, RZ ;  /* 0x000000430d0d7224 */ /* 0x000fe400078e02ff */
[-C--:B--2---:R-:W-:Y:S02]  /*194a0*/  IMAD R71, R11, R84.reuse, RZ ;  /* 0x000000540b477224 */ /* 0x084fe400078e02ff */
[----:B------:R-:W-:Y:S01]  /*194b0*/  IMAD.IADD R11, R86, 0x1, R85 ;  /* 0x00000001560b7824 */ /* 0x000fe200078e0255 */
[----:B------:R-:W-:Y:S01]  /*194c0*/  LOP3.LUT R66, R70, 0xffffff80, RZ, 0xc0, !PT ;  /* 0xffffff8046427812 */ /* 0x000fe200078ec0ff */
[----:B------:R-:W-:Y:S01]  /*194d0*/  IMAD R73, R12, R15, R13 ;  /* 0x0000000f0c497224 */ /* 0x000fe200078e020d */
[----:B------:R-:W-:Y:S01]  /*194e0*/  SEL R27, R83, RZ, P3 ;  /* 0x000000ff531b7207 */ /* 0x000fe20001800000 */
[----:B------:R-:W-:-:S04]  /*194f0*/  IMAD.WIDE.U32 R14, R10, R84, RZ ;  /* 0x000000540a0e7225 */ /* 0x000fc800078e00ff */
[----:B------:R-:W-:-:S04]  /*19500*/  IMAD.WIDE.U32 R12, R12, R67, RZ ;  /* 0x000000430c0c7225 */ /* 0x000fc800078e00ff */
[----:B0-----:R-:W-:Y:S01]  /*19510*/  @P4 IMAD.HI.U32 R10, R11, R68, RZ ;  /* 0x000000440b0a4227 */ /* 0x001fe200078e00ff */
[----:B-1----:R-:W0:Y:S03]  /*19520*/  @!P3 LDC R4, c[0x0][0xb50] ;  /* 0x0002d400ff04bb82 */ /* 0x002e260000000800 */
[----:B------:R-:W-:Y:S02]  /*19530*/  IMAD.IADD R72, R63, 0x1, -R66 ;  /* 0x000000013f487824 */ /* 0x000fe400078e0a42 */
[----:B------:R-:W-:Y:S02]  /*19540*/  IMAD.IADD R71, R15, 0x1, R71 ;  /* 0x000000010f477824 */ /* 0x000fe400078e0247 */
[----:B------:R-:W-:Y:S01]  /*19550*/  IMAD.IADD R73, R13, 0x1, R73 ;  /* 0x000000010d497824 */ /* 0x000fe200078e0249 */
[----:B------:R-:W1:Y:S01]  /*19560*/  @!P3 LDC R5, c[0x0][0xb54] ;  /* 0x0002d500ff05bb82 */ /* 0x000e620000000800 */
[----:B------:R-:W-:Y:S01]  /*19570*/  IMAD.MOV.U32 R13, RZ, RZ, R11 ;  /* 0x000000ffff0d7224 */ /* 0x000fe200078e000b */
[----:B----4-:R-:W-:Y:S01]  /*19580*/  @P4 SHF.R.U32.HI R13, RZ, R75, R10 ;  /* 0x0000004bff0d4219 */ /* 0x010fe2000001160a */
[----:B------:R-:W-:-:S02]  /*19590*/  IMAD R15, R9, R27, RZ ;  /* 0x0000001b090f7224 */ /* 0x000fc400078e02ff */
[----:B------:R-:W-:Y:S01]  /*195a0*/  IMAD.WIDE.U32 R8, R8, R27, RZ ;  /* 0x0000001b08087225 */ /* 0x000fe200078e00ff */
[----:B------:R-:W-:Y:S02]  /*195b0*/  SHF.R.S32.HI R27, RZ, 0x1f, R72 ;  /* 0x0000001fff1b7819 */ /* 0x000fe40000011448 */
[----:B------:R-:W-:Y:S02]  /*195c0*/  SHF.R.S32.HI R70, RZ, 0x7, R70 ;  /* 0x00000007ff467819 */ /* 0x000fe40000011446 */
[--C-:B---3--:R-:W-:Y:S02]  /*195d0*/  IADD3 R12, P2, P5, R12, R14, R65.reuse ;  /* 0x0000000e0c0c7210 */ /* 0x108fe40007d5e041 */
[----:B------:R-:W-:Y:S01]  /*195e0*/  SHF.R.S32.HI R66, RZ, 0x1f, R65 ;  /* 0x0000001fff427819 */ /* 0x000fe20000011441 */
[----:B------:R-:W-:Y:S02]  /*195f0*/  IMAD.IADD R14, R9, 0x1, R15 ;  /* 0x00000001090e7824 */ /* 0x000fe400078e020f */
[----:B------:R-:W-:Y:S01]  /*19600*/  IMAD.MOV R15, RZ, RZ, -R13 ;  /* 0x000000ffff0f7224 */ /* 0x000fe200078e0a0d */
[----:B------:R-:W-:-:S02]  /*19610*/  IADD3.X R10, R73, R71, R66, P2, P5 ;  /* 0x00000047490a7210 */ /* 0x000fc400017ea442 */
[----:B------:R-:W-:Y:S02]  /*19620*/  IADD3 R8, P2, P5, R13, R12, R8 ;  /* 0x0000000c0d087210 */ /* 0x000fe40007d5e008 */
[----:B------:R-:W-:Y:S01]  /*19630*/  LEA.HI R12, R27, R72, RZ, 0x2 ;  /* 0x000000481b0c7211 */ /* 0x000fe200078f10ff */
[----:B------:R-:W-:Y:S01]  /*19640*/  IMAD R15, R64, R15, R11 ;  /* 0x0000000f400f7224 */ /* 0x000fe200078e020b */
[----:B------:R-:W-:Y:S02]  /*19650*/  SHF.R.S32.HI R9, RZ, 0x1f, R13 ;  /* 0x0000001fff097819 */ /* 0x000fe4000001140d */
[--C-:B------:R-:W-:Y:S02]  /*19660*/  SHF.R.S32.HI R26, RZ, 0x2, R12.reuse ;  /* 0x00000002ff1a7819 */ /* 0x100fe4000001140c */
[----:B------:R-:W-:Y:S01]  /*19670*/  SHF.R.S32.HI R63, RZ, 0x1f, R12 ;  /* 0x0000001fff3f7819 */ /* 0x000fe2000001140c */
[----:B------:R-:W-:Y:S01]  /*19680*/  IMAD R7, R7, R15, RZ ;  /* 0x0000000f07077224 */ /* 0x000fe200078e02ff */
[----:B------:R-:W-:-:S02]  /*19690*/  SHF.R.S32.HI R13, RZ, 0x1f, R15 ;  /* 0x0000001fff0d7819 */ /* 0x000fc4000001140f */
[----:B------:R-:W-:Y:S02]  /*196a0*/  IADD3.X R9, R9, R10, R14, P2, P5 ;  /* 0x0000000a09097210 */ /* 0x000fe400017ea40e */
[----:B------:R-:W-:Y:S01]  /*196b0*/  LEA.HI R63, R63, R26, RZ, 0x3 ;  /* 0x0000001a3f3f7211 */ /* 0x000fe200078f18ff */
[----:B------:R-:W-:Y:S01]  /*196c0*/  IMAD.HI R10, R70, 0x55555556, RZ ;  /* 0x55555556460a7827 */ /* 0x000fe200078e02ff */
[----:B------:R-:W-:Y:S02]  /*196d0*/  LEA.HI R27, R27, R72, RZ, 0x5 ;  /* 0x000000481b1b7211 */ /* 0x000fe400078f28ff */
[----:B------:R-:W-:Y:S01]  /*196e0*/  LOP3.LUT R63, R63, 0xfffffff8, RZ, 0xc0, !PT ;  /* 0xfffffff83f3f7812 */ /* 0x000fe200078ec0ff */
[C---:B------:R-:W-:Y:S02]  /*196f0*/  IMAD R7, R6.reuse, R13, R7 ;  /* 0x0000000d06077224 */ /* 0x040fe400078e0207 */
[----:B------:R-:W-:Y:S01]  /*19700*/  IMAD.WIDE.U32 R8, R6, R15, R8 ;  /* 0x0000000f06087225 */ /* 0x000fe200078e0008 */
[----:B------:R-:W-:-:S02]  /*19710*/  LEA.HI R13, R10, R10, RZ, 0x1 ;  /* 0x0000000a0a0d7211 */ /* 0x000fc400078f08ff */
[----:B------:R-:W-:Y:S01]  /*19720*/  SHF.R.S32.HI R27, RZ, 0x5, R27 ;  /* 0x00000005ff1b7819 */ /* 0x000fe2000001141b */
[----:B------:R-:W-:Y:S01]  /*19730*/  IMAD.IADD R6, R9, 0x1, R7 ;  /* 0x0000000109067824 */ /* 0x000fe200078e0207 */
[----:B0-----:R-:W-:Y:S01]  /*19740*/  LEA R10, P2, R8, R4, 0x2 ;  /* 0x00000004080a7211 */ /* 0x001fe200078410ff */
[----:B------:R-:W-:Y:S02]  /*19750*/  IMAD.IADD R26, R26, 0x1, -R63 ;  /* 0x000000011a1a7824 */ /* 0x000fe400078e0a3f */
[----:B------:R-:W-:Y:S01]  /*19760*/  IMAD R13, R13, -0x3, R70 ;  /* 0xfffffffd0d0d7824 */ /* 0x000fe200078e0246 */
[----:B-1----:R-:W-:Y:S01]  /*19770*/  LEA.HI.X R5, R8, R5, R6, 0x2, P2 ;  /* 0x0000000508057211 */ /* 0x002fe200010f1406 */
[----:B------:R-:W-:Y:S01]  /*19780*/  IMAD R26, R27, 0x10, R26 ;  /* 0x000000101b1a7824 */ /* 0x000fe200078e021a */
[----:B------:R-:W-:Y:S07]  /*19790*/  @P1 BRA `(.L_x_1256) ;  /* 0x0000000000101947 */ /* 0x000fee0003800000 */
[----:B------:R-:W-:Y:S05]  /*197a0*/  @!P0 BRA `(.L_x_1256) ;  /* 0x00000000000c8947 */ /* 0x000fea0003800000 */
[----:B------:R-:W2:Y:S04]  /*197b0*/  LDG.E R4, desc[UR40][R24.64] ;  /* 0x0000002818047981 */ /* 0x000ea8000c1e1900 */
[----:B-----5:R-:W2:Y:S02]  /*197c0*/  LDG.E R69, desc[UR40][R24.64+0x4] ;  /* 0x0000042818457981 */ /* 0x020ea4000c1e1900 */
[----:B--2---:R-:W-:-:S07]  /*197d0*/  IMAD.IADD R69, R69, 0x1, -R4 ;  /* 0x0000000145457824 */ /* 0x004fce00078e0a04 */
.L_x_1256:
[----:B------:R-:W-:Y:S01]  /*197e0*/  IMAD R12, R13, 0x40, R26 ;  /* 0x000000400d0c7824 */ /* 0x000fe200078e021a */
[----:B------:R-:W-:Y:S01]  /*197f0*/  SHFL.IDX PT, R6, R10, RZ, 0x1c1f ;  /* 0x001c1fff0a067589 */ /* 0x000fe200000e0000 */
[----:B-----5:R-:W-:Y:S01]  /*19800*/  IMAD R63, R69, R64, RZ ;  /* 0x00000040453f7224 */ /* 0x020fe200078e02ff */
[----:B------:R-:W-:Y:S01]  /*19810*/  LOP3.LUT P0, RZ, R72, 0x3, RZ, 0xc0, !PT ;  /* 0x0000000348ff7812 */ /* 0x000fe2000780c0ff */
[----:B------:R-:W-:Y:S01]  /*19820*/  IMAD.IADD R12, R12, 0x1, R85 ;  /* 0x000000010c0c7824 */ /* 0x000fe200078e0255 */
        /* <DEDUP_REMOVED lines=8> */
[----:B------:R-:W-:Y:S05]  /*198b0*/  @P3 BRA `(.L_x_1257) ;  /* 0x0000000400a03947 */ /* 0x000fea0003800000 */
[----:B------:R-:W-:Y:S01]  /*198c0*/  IMAD R5, R62, 0x40, R21 ;  /* 0x000000403e057824 */ /* 0x000fe200078e0215 */
[----:B------:R-:W1:Y:S01]  /*198d0*/  @P4 LDC R31, c[0x0][0xbf0] ;  /* 0x0002fc00ff1f4b82 */ /* 0x000e620000000800 */
[----:B------:R-:W-:Y:S02]  /*198e0*/  ULDC.64 UR4, c[0x0][0xaa0] ;  /* 0x0002a80000047ab9 */ /* 0x000fe40000000a00 */
[----:B------:R-:W-:-:S03]  /*198f0*/  IMAD.WIDE R2, R5, 0x2, R2 ;  /* 0x0000000205027825 */ /* 0x000fc600078e0202 */
[C---:B0-----:R-:W-:Y:S02]  /*19900*/  IADD3 R9, P0, R2.reuse, 0x1800, RZ ;  /* 0x0000180002097810 */ /* 0x041fe40007f1e0ff */
        /* <DEDUP_REMOVED lines=18> */
[----:B------:R-:W-:Y:S02]  /*19a30*/  IMAD R66, R66, UR4, RZ ;  /* 0x0000000442427c24 */ /* 0x000fe4000f8e02ff */
[----:B------:R-:W-:Y:S01]  /*19a40*/  IMAD.X R25, RZ, RZ, R3, P0 ;  /* 0x000000ffff197224 */ /* 0x000fe200000e0603 */
[----:B------:R-:W-:-:S04]  /*19a50*/  SHF.R.U64 R0, R0, 0x3, RZ ;  /* 0x0000000300007819 */ /* 0x000fc800000012ff */
[----:B------:R-:W-:Y:S02]  /*19a60*/  LOP3.LUT R24, R0, R27, RZ, 0x3c, !PT ;  /* 0x0000001b00187212 */ /* 0x000fe400078e3cff */
[----:B------:R-:W0:Y:S01]  /*19a70*/  @P4 LDC R0, c[0x0][0xbec] ;  /* 0x0002fb00ff004b82 */ /* 0x000e220000000800 */
[C---:B------:R-:W-:Y:S02]  /*19a80*/  IMAD R29, R65.reuse, UR5, R66 ;  /* 0x00000005411d7c24 */ /* 0x040fe4000f8e0242 */
[----:B------:R-:W-:Y:S01]  /*19a90*/  IMAD.WIDE.U32 R2, R65, UR4, RZ ;  /* 0x0000000441027c25 */ /* 0x000fe2000f8e00ff */
[----:B------:R-:W-:-:S03]  /*19aa0*/  ULDC.64 UR4, c[0x0][0xae8] ;  /* 0x0002ba0000047ab9 */ /* 0x000fc60000000a00 */
[----:B------:R-:W-:Y:S01]  /*19ab0*/  IMAD R61, R61, 0x30, R62 ;  /* 0x000000303d3d7824 */ /* 0x000fe200078e023e */
[----:B------:R-:W-:Y:S01]  /*19ac0*/  SHF.R.S32.HI R20, RZ, 0x1f, R67 ;  /* 0x0000001fff147819 */ /* 0x000fe20000011443 */
[----:B------:R-:W-:Y:S01]  /*19ad0*/  IMAD.IADD R3, R3, 0x1, R29 ;  /* 0x0000000103037824 */ /* 0x000fe200078e021d */
[----:B------:R-:W5:Y:S01]  /*19ae0*/  LD.E.128 R24, desc[UR40][R24.64] ;  /* 0x0000002818187980 */ /* 0x000f62000c101d00 */
[----:B------:R-:W-:Y:S02]  /*19af0*/  IMAD.IADD R61, R85, 0x1, R61 ;  /* 0x00000001553d7824 */ /* 0x000fe400078e023d */
[C---:B------:R-:W-:Y:S01]  /*19b00*/  IMAD.WIDE.U32 R2, R84.reuse, UR4, R2 ;  /* 0x0000000454027c25 */ /* 0x040fe2000f8e0002 */
[----:B------:R-:W-:Y:S01]  /*19b10*/  @!PT LDS RZ, [RZ] ;  /* 0x00000000fffff984 */ /* 0x000fe20000000800 */
[----:B------:R-:W-:Y:S01]  /*19b20*/  @!PT LDS RZ, [RZ] ;  /* 0x00000000fffff984 */ /* 0x000fe20000000800 */
[----:B------:R-:W-:Y:S01]  /*19b30*/  @!PT LDS RZ, [RZ] ;  /* 0x00000000fffff984 */ /* 0x000fe20000000800 */
[----:B------:R-:W-:Y:S01]  /*19b40*/  @!PT LDS RZ, [RZ] ;  /* 0x00000000fffff984 */ /* 0x000fe20000000800 */
[----:B------:R1:W-:Y:S06]  /*19b50*/  MEMBAR.ALL.CTA ;  /* 0x0000000000007992 */ /* 0x0003ec0000008000 */
[----:B-1----:R-:W1:Y:S01]  /*19b60*/  FENCE.VIEW.ASYNC.S ;  /* 0x00000000000073c6 */ /* 0x002e620000000000 */
[----:B------:R-:W-:Y:S01]  /*19b70*/  IMAD R3, R84, UR5, R3 ;  /* 0x0000000554037c24 */ /* 0x000fe2000f8e0203 */
[----:B------:R-:W-:Y:S01]  /*19b80*/  ULDC.64 UR4, c[0x0][0xaf0] ;  /* 0x0002bc0000047ab9 */ /* 0x000fe20000000a00 */
[----:B------:R-:W-:-:S02]  /*19b90*/  IMAD.MOV.U32 R29, RZ, RZ, R61 ;  /* 0x000000ffff1d7224 */ /* 0x000fc400078e003d */
[----:B------:R-:W-:Y:S02]  /*19ba0*/  IMAD R20, R20, UR4, RZ ;  /* 0x0000000414147c24 */ /* 0x000fe4000f8e02ff */
[----:B------:R-:W-:-:S04]  /*19bb0*/  IMAD.WIDE.U32 R2, R67, UR4, R2 ;  /* 0x0000000443027c25 */ /* 0x000fc8000f8e0002 */
[----:B0-----:R-:W-:-:S04]  /*19bc0*/  @P4 IMAD.HI.U32 R0, R61, R0, RZ ;  /* 0x000000003d004227 */ /* 0x001fc800078e00ff */
[----:B------:R-:W-:Y:S01]  /*19bd0*/  IMAD.IADD R62, R62, 0x1, R85 ;  /* 0x000000013e3e7824 */ /* 0x000fe200078e0255 */
[----:B------:R-:W-:Y:S01]  /*19be0*/  @P4 SHF.R.U32.HI R29, RZ, R31, R0 ;  /* 0x0000001fff1d4219 */ /* 0x000fe20000011600 */
[----:B------:R-:W-:Y:S01]  /*19bf0*/  IMAD R31, R67, UR5, R20 ;  /* 0x00000005431f7c24 */ /* 0x000fe2000f8e0214 */
[----:B------:R-:W-:Y:S02]  /*19c00*/  ULDC.64 UR4, c[0x0][0xae0] ;  /* 0x0002b80000047ab9 */ /* 0x000fe40000000a00 */
[--C-:B------:R-:W-:Y:S01]  /*19c10*/  SHF.R.S32.HI R0, RZ, 0x1f, R29.reuse ;  /* 0x0000001fff007819 */ /* 0x100fe2000001141d */
[----:B------:R-:W-:Y:S02]  /*19c20*/  IMAD.MOV R33, RZ, RZ, -R29 ;  /* 0x000000ffff217224 */ /* 0x000fe400078e0a1d */
[----:B------:R-:W-:Y:S02]  /*19c30*/  IMAD.IADD R3, R3, 0x1, R31 ;  /* 0x0000000103037824 */ /* 0x000fe400078e021f */
[----:B------:R-:W-:-:S02]  /*19c40*/  IMAD R0, R0, UR4, RZ ;  /* 0x0000000400007c24 */ /* 0x000fc4000f8e02ff */
[----:B------:R-:W-:Y:S02]  /*19c50*/  IMAD R31, R64, R33, R61 ;  /* 0x00000021401f7224 */ /* 0x000fe400078e023d */
[C---:B------:R-:W-:Y:S02]  /*19c60*/  IMAD R33, R29.reuse, UR5, R0 ;  /* 0x000000051d217c24 */ /* 0x040fe4000f8e0200 */
[----:B------:R-:W-:Y:S01]  /*19c70*/  IMAD.WIDE.U32 R2, R29, UR4, R2 ;  /* 0x000000041d027c25 */ /* 0x000fe2000f8e0002 */
[----:B------:R-:W-:Y:S01]  /*19c80*/  SHF.R.S32.HI R0, RZ, 0x1f, R31 ;  /* 0x0000001fff007819 */ /* 0x000fe2000001141f */
[----:B------:R-:W-:Y:S02]  /*19c90*/  ULDC.64 UR4, c[0x0][0xad8] ;  /* 0x0002b60000047ab9 */ /* 0x000fe40000000a00 */
[----:B------:R-:W-:Y:S02]  /*19ca0*/  IMAD.IADD R3, R3, 0x1, R33 ;  /* 0x0000000103037824 */ /* 0x000fe400078e0221 */
[----:B------:R-:W-:-:S02]  /*19cb0*/  IMAD R0, R0, UR4, RZ ;  /* 0x0000000400007c24 */ /* 0x000fc4000f8e02ff */
[----:B------:R-:W-:-:S04]  /*19cc0*/  IMAD.WIDE.U32 R2, R31, UR4, R2 ;  /* 0x000000041f027c25 */ /* 0x000fc8000f8e0002 */
[----:B------:R-:W-:Y:S01]  /*19cd0*/  IMAD R29, R31, UR5, R0 ;  /* 0x000000051f1d7c24 */ /* 0x000fe2000f8e0200 */
[----:B------:R-:W-:Y:S01]  /*19ce0*/  ULDC.64 UR4, c[0x0][0xa80] ;  /* 0x0002a00000047ab9 */ /* 0x000fe20000000a00 */
[----:B------:R-:W-:Y:S01]  /*19cf0*/  VIADD R0, R62, 0x30 ;  /* 0x000000303e007836 */ /* 0x000fe20000000000 */
[----:B------:R-:W-:Y:S01]  /*19d00*/  LEA R20, P0, R2, UR4, 0x1 ;  /* 0x0000000402147c11 */ /* 0x000fe2000f8008ff */
[----:B------:R-:W-:Y:S01]  /*19d10*/  IMAD.IADD R3, R3, 0x1, R29 ;  /* 0x0000000103037824 */ /* 0x000fe200078e021d */
[----:B------:R-:W-:-:S03]  /*19d20*/  ULDC UR4, c[0x0][0xac8] ;  /* 0x0002b20000047ab9 */ /* 0x000fc60000000800 */
[----:B-1----:R-:W0:Y:S01]  /*19d30*/  SHFL.IDX PT, R28, R20, RZ, 0x181f ;  /* 0x00181fff141c7589 */ /* 0x002e2200000e0000 */
[----:B------:R-:W-:Y:S01]  /*19d40*/  LEA.HI.X R32, R2, UR5, R3, 0x1, P0 ;  /* 0x0000000502207c11 */ /* 0x000fe200080f0c03 */
[C---:B------:R-:W-:Y:S01]  /*19d50*/  VIADD R2, R62.reuse, 0x60 ;  /* 0x000000603e027836 */ /* 0x040fe20000000000 */
[C---:B------:R-:W-:Y:S01]  /*19d60*/  ISETP.GE.AND P0, PT, R21.reuse, UR4, PT ;  /* 0x0000000415007c0c */ /* 0x040fe2000bf06270 */
[----:B------:R-:W1:Y:S03]  /*19d70*/  SHFL.IDX PT, R30, R20, 0x1, 0x181f ;  /* 0x00381f00141e7f89 */ /* 0x000e6600000e0000 */
[-C--:B------:R-:W-:Y:S01]  /*19d80*/  ISETP.GE.OR P1, PT, R62, R63.reuse, P0 ;  /* 0x0000003f3e00720c */ /* 0x080fe20000726670 */
[----:B------:R-:W1:Y:S01]  /*19d90*/  SHFL.IDX PT, R34, R20, 0x2, 0x181f ;  /* 0x00581f0014227f89 */ /* 0x000e6200000e0000 */
[-C--:B------:R-:W-:Y:S01]  /*19da0*/  ISETP.GE.OR P2, PT, R0, R63.reuse, P0 ;  /* 0x0000003f0000720c */ /* 0x080fe20000746670 */
[----:B------:R-:W-:Y:S01]  /*19db0*/  VIADD R0, R18, 0x13220 ;  /* 0x0001322012007836 */ /* 0x000fe20000000000 */
[----:B------:R-:W-:Y:S01]  /*19dc0*/  ISETP.GE.OR P3, PT, R2, R63, P0 ;  /* 0x0000003f0200720c */ /* 0x000fe20000766670 */
[----:B------:R-:W1:Y:S03]  /*19dd0*/  SHFL.IDX PT, R3, R32, RZ, 0x181f ;  /* 0x00181fff20037589 */ /* 0x000e6600000e0000 */
[----:B------:R-:W-:Y:S01]  /*19de0*/  PRMT R0, RZ, 0x654, R0 ;  /* 0x00000654ff007816 */ /* 0x000fe20000000000 */
[----:B------:R-:W1:Y:S03]  /*19df0*/  SHFL.IDX PT, R29, R32, 0x1, 0x181f ;  /* 0x00381f00201d7f89 */ /* 0x000e6600000e0000 */
[----:B------:R1:W-:Y:S01]  /*19e00*/  SYNCS.ARRIVE.TRANS64.RED.A1T0 RZ, [R0+URZ], RZ ;  /* 0x000000ff00ff79a7 */ /* 0x0003e2000810043f */
[----:B------:R-:W1:Y:S01]  /*19e10*/  SHFL.IDX PT, R31, R32, 0x2, 0x181f ;  /* 0x00581f00201f7f89 */ /* 0x000e6200000e0000 */
[----:B0-----:R-:W-:-:S03]  /*19e20*/  @!P1 LEA R2, P4, R21, R28, 0x1 ;  /* 0x0000001c15029211 */ /* 0x001fc600078808ff */
[----:B------:R-:W0:Y:S01]  /*19e30*/  SHFL.IDX PT, R20, R20, 0x3, 0x181f ;  /* 0x00781f0014147f89 */ /* 0x000e2200000e0000 */
[----:B-1----:R-:W-:Y:S01]  /*19e40*/  VIADD R0, R62, 0x90 ;  /* 0x000000903e007836 */ /* 0x002fe20000000000 */
[C---:B------:R-:W-:Y:S02]  /*19e50*/  @!P2 LEA R28, P5, R21.reuse, R30, 0x1 ;  /* 0x0000001e151ca211 */ /* 0x040fe400078a08ff */
[----:B------:R-:W1:Y:S01]  /*19e60*/  SHFL.IDX PT, R32, R32, 0x3, 0x181f ;  /* 0x00781f0020207f89 */ /* 0x000e6200000e0000 */
[C---:B------:R-:W-:Y:S02]  /*19e70*/  @!P3 LEA R30, P6, R21.reuse, R34, 0x1 ;  /* 0x00000022151eb211 */ /* 0x040fe400078c08ff */
[----:B------:R-:W-:Y:S02]  /*19e80*/  ISETP.GE.OR P0, PT, R0, R63, P0 ;  /* 0x0000003f0000720c */ /* 0x000fe40000706670 */
[C-C-:B------:R-:W-:Y:S02]  /*19e90*/  @!P1 LEA.HI.X R3, R21.reuse, R3, R60.reuse, 0x1, P4 ;  /* 0x0000000315039211 */ /* 0x140fe400020f0c3c */
[----:B------:R-:W-:-:S02]  /*19ea0*/  @!P2 LEA.HI.X R29, R21, R29, R60, 0x1, P5 ;  /* 0x0000001d151da211 */ /* 0x000fc400028f0c3c */
        /* <DEDUP_REMOVED lines=9> */
.L_x_1257:
[----:B------:R-:W2:Y:S01]  /*19f40*/  LDL R68, [R1+0x24] ;  /* 0x0000240001447983 */ /* 0x000ea20000100800 */
[----:B0-----:R-:W0:Y:S01]  /*19f50*/  @P4 LDC R6, c[0x0][0xbec] ;  /* 0x0002fb00ff064b82 */ /* 0x001e220000000800 */
[----:B------:R-:W-:Y:S01]  /*19f60*/  ULDC.64 UR4, c[0x0][0xb08] ;  /* 0x0002c20000047ab9 */ /* 0x000fe20000000a00 */
[----:B------:R-:W-:Y:S01]  /*19f70*/  SHF.R.S32.HI R0, RZ, 0x1f, R67 ;  /* 0x0000001fff007819 */ /* 0x000fe20000011443 */
[----:B------:R-:W-:Y:S01]  /*19f80*/  IMAD R66, R66, UR4, RZ ;  /* 0x0000000442427c24 */ /* 0x000fe2000f8e02ff */
[----:B------:R-:W-:Y:S01]  /*19f90*/  ULDC.64 UR6, c[0x0][0xb30] ;  /* 0x0002cc0000067ab9 */ /* 0x000fe20000000a00 */
[----:B------:R-:W-:-:S03]  /*19fa0*/  IMAD.WIDE.U32 R2, R65, UR4, RZ ;  /* 0x0000000441027c25 */ /* 0x000fc6000f8e00ff */
[----:B------:R-:W1:Y:S01]  /*19fb0*/  @P4 LDC R9, c[0x0][0xbf0] ;  /* 0x0002fc00ff094b82 */ /* 0x000e620000000800 */
[----:B------:R-:W-:Y:S01]  /*19fc0*/  IMAD R65, R65, UR5, R66 ;  /* 0x0000000541417c24 */ /* 0x000fe2000f8e0242 */
[----:B------:R-:W-:-:S03]  /*19fd0*/  ULDC.64 UR4, c[0x0][0xb38] ;  /* 0x0002ce0000047ab9 */ /* 0x000fc60000000a00 */
[----:B------:R-:W-:Y:S02]  /*19fe0*/  IMAD.IADD R3, R3, 0x1, R65 ;  /* 0x0000000103037824 */ /* 0x000fe400078e0241 */
[----:B------:R-:W-:-:S04]  /*19ff0*/  IMAD.WIDE.U32 R2, R84, UR4, R2 ;  /* 0x0000000454027c25 */ /* 0x000fc8000f8e0002 */
[----:B------:R-:W-:Y:S01]  /*1a000*/  IMAD R3, R84, UR5, R3 ;  /* 0x0000000554037c24 */ /* 0x000fe2000f8e0203 */
[----:B------:R-:W-:Y:S02]  /*1a010*/  ULDC.64 UR4, c[0x0][0xb40] ;  /* 0x0002d00000047ab9 */ /* 0x000fe40000000a00 */
[----:B------:R-:W-:Y:S02]  /*1a020*/  IMAD R0, R0, UR4, RZ ;  /* 0x0000000400007c24 */ /* 0x000fe4000f8e02ff */
[----:B0-----:R-:W-:-:S04]  /*1a030*/  @P4 IMAD.HI.U32 R6, R11, R6, RZ ;  /* 0x000000060b064227 */ /* 0x001fc800078e00ff */
[C---:B------:R-:W-:Y:S02]  /*1a040*/  IMAD R7, R67.reuse, UR5, R0 ;  /* 0x0000000543077c24 */ /* 0x040fe4000f8e0200 */
[----:B------:R-:W-:Y:S01]  /*1a050*/  IMAD.WIDE.U32 R2, R67, UR4, R2 ;  /* 0x0000000443027c25 */ /* 0x000fe2000f8e0002 */
[----:B------:R-:W-:-:S03]  /*1a060*/  ULDC.64 UR4, c[0x0][0xb48] ;  /* 0x0002d20000047ab9 */ /* 0x000fc60000000a00 */
[----:B------:R-:W-:Y:S01]  /*1a070*/  IMAD.MOV.U32 R5, RZ, RZ, R11 ;  /* 0x000000ffff057224 */ /* 0x000fe200078e000b */
[----:B-1----:R-:W-:Y:S01]  /*1a080*/  @P4 SHF.R.U32.HI R5, RZ, R9, R6 ;  /* 0x00000009ff054219 */ /* 0x002fe20000011606 */
[----:B------:R-:W-:-:S03]  /*1a090*/  IMAD.IADD R3, R3, 0x1, R7 ;  /* 0x0000000103037824 */ /* 0x000fc600078e0207 */
[--C-:B------:R-:W-:Y:S01]  /*1a0a0*/  SHF.R.S32.HI R0, RZ, 0x1f, R5.reuse ;  /* 0x0000001fff007819 */ /* 0x100fe20000011405 */
[----:B------:R-:W-:Y:S02]  /*1a0b0*/  IMAD.MOV R7, RZ, RZ, -R5 ;  /* 0x000000ffff077224 */ /* 0x000fe400078e0a05 */
[----:B------:R-:W-:-:S04]  /*1a0c0*/  IMAD.WIDE.U32 R2, R83, UR4, R2 ;  /* 0x0000000453027c25 */ /* 0x000fc8000f8e0002 */
[----:B------:R-:W-:Y:S02]  /*1a0d0*/  IMAD R7, R64, R7, R11 ;  /* 0x0000000740077224 */ /* 0x000fe400078e020b */
        /* <DEDUP_REMOVED lines=19> */
[----:B------:R1:W3:Y:S04]  /*1a210*/  SHFL.IDX PT, R7, R5, RZ, 0x1c1f ;  /* 0x001c1fff05077589 */ /* 0x0002e800000e0000 */
[----:B0-----:R1:W0:Y:S01]  /*1a220*/  SHFL.IDX PT, R6, R0, RZ, 0x1c1f ;  /* 0x001c1fff00067589 */ /* 0x00122200000e0000 */
[----:B--2---:R-:W-:-:S02]  /*1a230*/  VIADD R21, R68, 0x10 ;  /* 0x0000001044157836 */ /* 0x004fc40000000000 */
[C---:B------:R-:W-:Y:S02]  /*1a240*/  VIADD R25, R68.reuse, 0x8 ;  /* 0x0000000844197836 */ /* 0x040fe40000000000 */
[C---:B------:R-:W-:Y:S02]  /*1a250*/  VIADD R27, R68.reuse, 0x18 ;  /* 0x00000018441b7836 */ /* 0x040fe40000000000 */
[C---:B------:R-:W-:Y:S02]  /*1a260*/  VIADD R61, R68.reuse, 0x20 ;  /* 0x00000020443d7836 */ /* 0x040fe40000000000 */
[C---:B------:R-:W-:Y:S02]  /*1a270*/  VIADD R65, R68.reuse, 0x28 ;  /* 0x0000002844417836 */ /* 0x040fe40000000000 */
[C---:B------:R-:W-:Y:S02]  /*1a280*/  VIADD R67, R68.reuse, 0x30 ;  /* 0x0000003044437836 */ /* 0x040fe40000000000 */
[----:B------:R-:W-:Y:S01]  /*1a290*/  VIADD R69, R68, 0x38 ;  /* 0x0000003844457836 */ /* 0x000fe20000000000 */
[----:B------:R-:W-:-:S02]  /*1a2a0*/  SHF.R.S32.HI R20, RZ, 0x1f, R21 ;  /* 0x0000001fff147819 */ /* 0x000fc40000011415 */
[----:B------:R-:W-:Y:S02]  /*1a2b0*/  SHF.R.S32.HI R24, RZ, 0x1f, R27 ;  /* 0x0000001fff187819 */ /* 0x000fe4000001141b */
[----:B------:R-:W-:Y:S02]  /*1a2c0*/  SHF.R.S32.HI R26, RZ, 0x1f, R61 ;  /* 0x0000001fff1a7819 */ /* 0x000fe4000001143d */
[----:B------:R-:W-:Y:S02]  /*1a2d0*/  SHF.R.S32.HI R60, RZ, 0x1f, R65 ;  /* 0x0000001fff3c7819 */ /* 0x000fe40000011441 */
[----:B------:R-:W-:Y:S02]  /*1a2e0*/  SHF.R.S32.HI R62, RZ, 0x1f, R67 ;  /* 0x0000001fff3e7819 */ /* 0x000fe40000011443 */
[----:B------:R-:W-:Y:S02]  /*1a2f0*/  SHF.R.S32.HI R64, RZ, 0x1f, R69 ;  /* 0x0000001fff407819 */ /* 0x000fe40000011445 */
[----:B------:R-:W-:Y:S01]  /*1a300*/  SHF.R.S32.HI R66, RZ, 0x1f, R25 ;  /* 0x0000001fff427819 */ /* 0x000fe20000011419 */
[----:B01-3--:R-:W-:Y:S06]  /*1a310*/  @P0 BRA `(.L_x_1260) ;  /* 0x0000000000800947 */ /* 0x00bfec0003800000 */
[----:B------:R-:W-:Y:S02]  /*1a320*/  ULDC UR4, c[0x0][0xac8] ;  /* 0x0002b20000047ab9 */ /* 0x000fe40000000800 */
[----:B------:R-:W-:Y:S02]  /*1a330*/  ISETP.GE.AND P1, PT, R25, UR4, PT ;  /* 0x0000000419007c0c */ /* 0x000fe4000bf26270 */
[----:B------:R-:W-:Y:S02]  /*1a340*/  ISETP.GE.AND P0, PT, R68, UR4, PT ;  /* 0x0000000444007c0c */ /* 0x000fe4000bf06270 */
[----:B------:R-:W-:Y:S02]  /*1a350*/  ISETP.GE.AND P4, PT, R21, UR4, PT ;  /* 0x0000000415007c0c */ /* 0x000fe4000bf86270 */
[----:B------:R-:W-:Y:S02]  /*1a360*/  ISETP.GE.AND P5, PT, R27, UR4, PT ;  /* 0x000000041b007c0c */ /* 0x000fe4000bfa6270 */
[----:B------:R-:W-:-:S05]  /*1a370*/  ISETP.GE.AND P3, PT, R61, UR4, PT ;  /* 0x000000043d007c0c */ /* 0x000fca000bf66270 */
        /* <DEDUP_REMOVED lines=18> */
[-C--:B-1----:R-:W-:Y:S02]  /*1a4a0*/  @!P1 LEA R8, P5, R67, R6.reuse, 0x2 ;  /* 0x0000000643089211 */ /* 0x082fe400078a10ff */
[----:B------:R-:W-:Y:S01]  /*1a4b0*/  @!P0 LEA R6, P6, R69, R6, 0x2 ;  /* 0x0000000645068211 */ /* 0x000fe200078c10ff */
[----:B------:R2:W-:Y:S01]  /*1a4c0*/  @!P3 ST.E.64 desc[UR40][R2.64], R36 ;  /* 0x000000240200b985 */ /* 0x0005e2000c101b28 */
[-C--:B------:R-:W-:Y:S02]  /*1a4d0*/  @!P1 LEA.HI.X R9, R67, R7.reuse, R62, 0x2, P5 ;  /* 0x0000000743099211 */ /* 0x080fe400028f143e */
[----:B------:R-:W-:Y:S01]  /*1a4e0*/  @!P0 LEA.HI.X R7, R69, R7, R64, 0x2, P6 ;  /* 0x0000000745078211 */ /* 0x000fe200030f1440 */
[----:B------:R2:W-:Y:S04]  /*1a4f0*/  @!P2 ST.E.64 desc[UR40][R14.64], R38 ;  /* 0x000000260e00a985 */ /* 0x0005e8000c101b28 */
[----:B------:R2:W-:Y:S04]  /*1a500*/  @!P1 ST.E.64 desc[UR40][R8.64], R40 ;  /* 0x0000002808009985 */ /* 0x0005e8000c101b28 */
[----:B------:R2:W-:Y:S02]  /*1a510*/  @!P0 ST.E.64 desc[UR40][R6.64], R42 ;  /* 0x0000002a06008985 */ /* 0x0005e4000c101b28 */
.L_x_1260:
[----:B------:R-:W-:Y:S05]  /*1a520*/  BSYNC B1 ;  /* 0x0000000000017941 */ /* 0x000fea0003800000 */
.L_x_1259:
[----:B------:R-:W-:Y:S01]  /*1a530*/  ISETP.GE.AND P0, PT, R4, R63, PT ;  /* 0x0000003f0400720c */ /* 0x000fe20003f06270 */
[----:B--2---:R0:W1:Y:S04]  /*1a540*/  SHFL.IDX PT, R7, R5, 0x1, 0x1c1f ;  /* 0x003c1f0005077f89 */ /* 0x00406800000e0000 */
[----:B------:R0:W2:Y:S08]  /*1a550*/  SHFL.IDX PT, R6, R0, 0x1, 0x1c1f ;  /* 0x003c1f0000067f89 */ /* 0x0000b000000e0000 */
[----:B0-----:R-:W-:Y:S05]  /*1a560*/  @P0 BRA `(.L_x_1258) ;  /* 0x0000000800f00947 */ /* 0x001fea0003800000 */
[----:B------:R-:W-:Y:S02]  /*1a570*/  ULDC UR4, c[0x0][0xac8] ;  /* 0x0002b20000047ab9 */ /* 0x000fe40000000800 */
[----:B------:R-:W-:Y:S02]  /*1a580*/  ISETP.GE.AND P0, PT, R68, UR4, PT ;  /* 0x0000000444007c0c */ /* 0x000fe4000bf06270 */
[----:B------:R-:W-:Y:S02]  /*1a590*/  ISETP.GE.AND P4, PT, R25, UR4, PT ;  /* 0x0000000419007c0c */ /* 0x000fe4000bf86270 */
[----:B------:R-:W-:Y:S02]  /*1a5a0*/  ISETP.GE.AND P3, PT, R21, UR4, PT ;  /* 0x0000000415007c0c */ /* 0x000fe4000bf66270 */
[----:B------:R-:W-:Y:S02]  /*1a5b0*/  ISETP.GE.AND P2, PT, R27, UR4, PT ;  /* 0x000000041b007c0c */ /* 0x000fe4000bf46270 */
[----:B------:R-:W-:-:S05]  /*1a5c0*/  ISETP.GE.AND P1, PT, R61, UR4, PT ;  /* 0x000000043d007c0c */ /* 0x000fca000bf26270 */
[----:B-12---:R-:W-:Y:S02]  /*1a5d0*/  @!P0 IMAD.WIDE R2, R68, 0x4, R6 ;  /* 0x0000000444028825 */ /* 0x006fe400078e0206 */
[-C--:B------:R-:W-:Y:S02]  /*1a5e0*/  @!P4 LEA R4, P5, R25, R6.reuse, 0x2 ;  /* 0x000000061904c211 */ /* 0x080fe400078a10ff */
        /* <DEDUP_REMOVED lines=26> */
.L_x_1255:
[----:B0-----:R-:W2:Y:S01]  /*1a790*/  LDL R6, [R1+0x70] ;  /* 0x0000700001067983 */ /* 0x001ea20000100800 */
[----:B------:R-:W-:Y:S01]  /*1a7a0*/  ULDC.64 UR4, c[0x0][0xc08] ;  /* 0x0003020000047ab9 */ /* 0x000fe20000000a00 */
[----:B------:R-:W2:Y:S01]  /*1a7b0*/  LDC.64 R2, c[0x0][0xc00] ;  /* 0x00030000ff027b82 */ /* 0x000ea20000000a00 */
[----:B------:R-:W-:Y:S01]  /*1a7c0*/  ISETP.NE.U32.AND P0, PT, RZ, UR4, PT ;  /* 0x00000004ff007c0c */ /* 0x000fe2000bf05070 */
[----:B------:R-:W-:-:S03]  /*1a7d0*/  IMAD.MOV.U32 R13, RZ, RZ, RZ ;  /* 0x000000ffff0d7224 */ /* 0x000fc600078e00ff */
[----:B------:R-:W-:Y:S01]  /*1a7e0*/  ISETP.NE.AND.EX P1, PT, RZ, UR5, PT, P0 ;  /* 0x00000005ff007c0c */ /* 0x000fe2000bf25300 */
[----:B------:R-:W-:Y:S02]  /*1a7f0*/  ULDC.64 UR4, c[0x0][0xc00] ;  /* 0x0003000000047ab9 */ /* 0x000fe40000000a00 */
[----:B------:R-:W-:-:S04]  /*1a800*/  ISETP.NE.U32.AND P0, PT, RZ, UR4, PT ;  /* 0x00000004ff007c0c */ /* 0x000fc8000bf05070 */
[----:B------:R-:W-:-:S06]  /*1a810*/  ISETP.NE.AND.EX P0, PT, RZ, UR5, PT, P0 ;  /* 0x00000005ff007c0c */ /* 0x000fcc000bf05300 */
[----:B------:R-:W0:Y:S01]  /*1a820*/  @P1 LDC.64 R4, c[0x0][0xc08] ;  /* 0x00030200ff041b82 */ /* 0x000e220000000a00 */
[----:B------:R-:W-:Y:S02]  /*1a830*/  ULDC UR4, c[0x0][0xa88] ;  /* 0x0002a20000047ab9 */ /* 0x000fe40000000800 */
[----:B------:R-:W-:Y:S02]  /*1a840*/  IMAD.U32 R0, RZ, RZ, UR4 ;  /* 0x00000004ff007e24 */ /* 0x000fe4000f8e00ff */
[----:B--2---:R-:W-:-:S04]  /*1a850*/  IMAD.WIDE R2, R6, 0x4, R2 ;  /* 0x0000000406027825 */ /* 0x004fc800078e0202 */
[----:B0-----:R-:W-:Y:S01]  /*1a860*/  @P1 IMAD.WIDE R4, R6, 0x4, R4 ;  /* 0x0000000406041825 */ /* 0x001fe200078e0204 */
[----:B------:R0:W5:Y:S04]  /*1a870*/  @P0 LDG.E R13, desc[UR40][R2.64] ;  /* 0x00000028020d0981 */ /* 0x000168000c1e1900 */
[----:B------:R0:W5:Y:S01]  /*1a880*/  @P1 LDG.E R0, desc[UR40][R4.64] ;  /* 0x0000002804001981 */ /* 0x000162000c1e1900 */
[----:B------:R-:W-:Y:S02]  /*1a890*/  ISETP.GT.AND P3, PT, R63, 0xbf, PT ;  /* 0x000000bf3f00780c */ /* 0x000fe40003f64270 */
[----:B------:R-:W-:Y:S02]  /*1a8a0*/  ISETP.GT.AND P2, PT, R79, 0x1, PT ;  /* 0x000000014f00780c */ /* 0x000fe40003f44270 */
[----:B------:R-:W-:Y:S01]  /*1a8b0*/  SHF.R.S32.HI R20, RZ, 0x1f, R6 ;  /* 0x0000001fff147819 */ /* 0x000fe20000011406 */
[----:B------:R-:W-:Y:S10]  /*1a8c0*/  @P1 BRA `(.L_x_1261) ;  /* 0x0000000000101947 */ /* 0x000ff40003800000 */
[----:B------:R-:W-:Y:S05]  /*1a8d0*/  @!P0 BRA `(.L_x_1261) ;  /* 0x00000000000c8947 */ /* 0x000fea0003800000 */
[----:B0-----:R-:W2:Y:S04]  /*1a8e0*/  LDG.E R5, desc[UR40][R2.64] ;  /* 0x0000002802057981 */ /* 0x001ea8000c1e1900 */
[----:B-----5:R-:W2:Y:S02]  /*1a8f0*/  LDG.E R0, desc[UR40][R2.64+0x4] ;  /* 0x0000042802007981 */ /* 0x020ea4000c1e1900 */
[----:B--2---:R-:W-:-:S07]  /*1a900*/  IMAD.IADD R0, R0, 0x1, -R5 ;  /* 0x0000000100007824 */ /* 0x004fce00078e0a05 */
.L_x_1261:
[----:B------:R-:W-:Y:S01]  /*1a910*/  BSSY B1, `(.L_x_1262) ;  /* 0x0000038000017945 */ /* 0x000fe20003800000 */
[----:B------:R-:W-:Y:S02]  /*1a920*/  SEL R25, R6, RZ, !P0 ;  /* 0x000000ff06197207 */ /* 0x000fe40004000000 */
[----:B------:R-:W-:Y:S02]  /*1a930*/  SEL R20, R20, RZ, !P0 ;  /* 0x000000ff14147207 */ /* 0x000fe40004000000 */
[----:B-----5:R-:W-:Y:S01]  /*1a940*/  SHF.R.S32.HI R14, RZ, 0x1f, R13 ;  /* 0x0000001fff0e7819 */ /* 0x020fe2000001140d */
[----:B------:R-:W-:Y:S06]  /*1a950*/  @P3 BRA `(.L_x_1263) ;  /* 0x0000000000cc3947 */ /* 0x000fec0003800000 */
[----:B0-----:R-:W2:Y:S01]  /*1a960*/  LDL R3, [R1+0x34] ;  /* 0x0000340001037983 */ /* 0x001ea20000100800 */
[----:B------:R-:W0:Y:S02]  /*1a970*/  LDC R29, c[0x0][0xbe8] ;  /* 0x0002fa00ff1d7b82 */ /* 0x000e240000000800 */
[----:B0-----:R-:W-:Y:S01]  /*1a980*/  IMAD R2, R0, R29, RZ ;  /* 0x0000001d00027224 */ /* 0x001fe200078e02ff */
[----:B--2---:R-:W-:-:S04]  /*1a990*/  IADD3 R27, R3, -0x80, R81 ;  /* 0xffffff80031b7810 */ /* 0x004fc80007ffe051 */
[----:B------:R-:W-:-:S13]  /*1a9a0*/  ISETP.GE.AND P0, PT, R27, R2, PT ;  /* 0x000000021b00720c */ /* 0x000fda0003f06270 */
[----:B------:R-:W-:Y:S05]  /*1a9b0*/  @P0 BRA `(.L_x_1263) ;  /* 0x0000000000b40947 */ /* 0x000fea0003800000 */
[----:B------:R-:W2:Y:S01]  /*1a9c0*/  LDL R10, [R1+0x60] ;  /* 0x00006000010a7983 */ /* 0x000ea20000100800 */
[----:B------:R-:W-:Y:S01]  /*1a9d0*/  IMAD.MOV.U32 R2, RZ, RZ, 0x9b8 ;  /* 0x000009b8ff027424 */ /* 0x000fe200078e00ff */
[----:B------:R-:W-:Y:S01]  /*1a9e0*/  ISETP.GT.AND P3, PT, R79, 0x1, PT ;  /* 0x000000014f00780c */ /* 0x000fe20003f64270 */
[----:B------:R-:W0:Y:S01]  /*1a9f0*/  LDC.64 R30, c[0x0][0xba8] ;  /* 0x0002ea00ff1e7b82 */ /* 0x000e220000000a00 */
[----:B------:R-:W3:Y:S01]  /*1aa00*/  LDL.LU R26, [R1+0x78] ;  /* 0x00007800011a7983 */ /* 0x000ee20000300800 */
[----:B------:R-:W-:Y:S01]  /*1aa10*/  ISETP.NE.AND P0, PT, R29, 0x1, PT ;  /* 0x000000011d00780c */ /* 0x000fe20003f05270 */
[----:B------:R-:W-:Y:S01]  /*1aa20*/  IMAD.MOV.U32 R15, RZ, RZ, R27 ;  /* 0x000000ffff0f7224 */ /* 0x000fe200078e001b */
[----:B------:R-:W-:-:S04]  /*1aa30*/  SEL R24, R2, 0x978, P3 ;  /* 0x0000097802187807 */ /* 0x000fc80001800000 */
[----:B------:R-:W1:Y:S08]  /*1aa40*/  LDC.64 R6, c[0x0][R24+0x220] ;  /* 0x0000880018067b82 */ /* 0x000e700000000a00 */
[----:B------:R-:W2:Y:S08]  /*1aa50*/  LDC.64 R2, c[0x0][R24+0x218] ;  /* 0x0000860018027b82 */ /* 0x000eb00000000a00 */
[----:B------:R-:W4:Y:S08]  /*1aa60*/  LDC.64 R8, c[0x0][R24+0x228] ;  /* 0x00008a0018087b82 */ /* 0x000f300000000a00 */
[----:B------:R-:W5:Y:S08]  /*1aa70*/  LDC.64 R4, c[0x0][R24+0x210] ;  /* 0x0000840018047b82 */ /* 0x000f700000000a00 */
[----:B------:R-:W4:Y:S08]  /*1aa80*/  @P0 LDC R12, c[0x0][0xbec] ;  /* 0x0002fb00ff0c0b82 */ /* 0x000f300000000800 */
[----:B------:R-:W5:Y:S01]  /*1aa90*/  @P0 LDC R35, c[0x0][0xbf0] ;  /* 0x0002fc00ff230b82 */ /* 0x000f620000000800 */
[----:B-1----:R-:W-:-:S07]  /*1aaa0*/  IMAD R7, R7, R25, RZ ;  /* 0x0000001907077224 */ /* 0x002fce00078e02ff */
[----:B0-----:R-:W0:Y:S01]  /*1aab0*/  @!P3 LDC R30, c[0x0][0xb50] ;  /* 0x0002d400ff1ebb82 */ /* 0x001e220000000800 */
[----:B------:R-:W-:Y:S02]  /*1aac0*/  IMAD R7, R6, R20, R7 ;  /* 0x0000001406077224 */ /* 0x000fe400078e0207 */
[----:B----4-:R-:W-:-:S05]  /*1aad0*/  @P0 IMAD.HI.U32 R12, R27, R12, RZ ;  /* 0x0000000c1b0c0227 */ /* 0x010fca00078e00ff */
[----:B------:R-:W1:Y:S01]  /*1aae0*/  @!P3 LDC R31, c[0x0][0xb54] ;  /* 0x0002d500ff1fbb82 */ /* 0x000e620000000800 */
[----:B-----5:R-:W-:Y:S01]  /*1aaf0*/  @P0 SHF.R.U32.HI R15, RZ, R35, R12 ;  /* 0x00000023ff0f0219 */ /* 0x020fe2000001160c */
        /* <DEDUP_REMOVED lines=21> */
[----:B0-----:R-:W-:-:S04]  /*1ac50*/  LEA R4, P0, R2, R30, 0x2 ;  /* 0x0000001e02047211 */ /* 0x001fc800078010ff */
[----:B-1----:R-:W-:Y:S01]  /*1ac60*/  LEA.HI.X R5, R2, R31, R3, 0x2, P0 ;  /* 0x0000001f02057211 */ /* 0x002fe200000f1403 */
[----:B------:R-:W-:-:S05]  /*1ac70*/  IMAD.MOV.U32 R3, RZ, RZ, -0x800000 ;  /* 0xff800000ff037424 */ /* 0x000fca00078e00ff */
[----:B------:R1:W-:Y:S03]  /*1ac80*/  STG.E desc[UR40][R4.64], R3 ;  /* 0x0000000304007986 */ /* 0x0003e6000c101928 */
.L_x_1263:
[----:B------:R-:W-:Y:S05]  /*1ac90*/  BSYNC B1 ;  /* 0x0000000000017941 */ /* 0x000fea0003800000 */
.L_x_1262:
[----:B------:R-:W-:Y:S05]  /*1aca0*/  @P2 BRA `(.L_x_1258) ;  /* 0x0000000400202947 */ /* 0x000fea0003800000 */
[----:B------:R-:W2:Y:S01]  /*1acb0*/  LDL.LU R12, [R1+0x60] ;  /* 0x00006000010c7983 */ /* 0x000ea20000300800 */
[----:B------:R-:W3:Y:S01]  /*1acc0*/  LDC R11, c[0x0][0xbe8] ;  /* 0x0002fa00ff0b7b82 */ /* 0x000ee20000000800 */
[----:B------:R-:W-:Y:S01]  /*1acd0*/  ULDC.64 UR4, c[0x0][0xaa0] ;  /* 0x0002a80000047ab9 */ /* 0x000fe20000000a00 */
[----:B------:R-:W-:Y:S01]  /*1ace0*/  IMAD R61, R61, 0x30, R62 ;  /* 0x000000303d3d7824 */ /* 0x000fe200078e023e */
[----:B------:R-:W4:Y:S01]  /*1acf0*/  LDL.LU R10, [R1+0x34] ;  /* 0x00003400010a7983 */ /* 0x000f220000300800 */
[----:B0-----:R-:W-:Y:S01]  /*1ad00*/  IMAD R2, R14, UR4, RZ ;  /* 0x000000040e027c24 */ /* 0x001fe2000f8e02ff */
[----:B------:R-:W-:Y:S02]  /*1ad10*/  ULDC.64 UR6, c[0x0][0xaf0] ;  /* 0x0002bc0000067ab9 */ /* 0x000fe40000000a00 */
[----:B------:R-:W-:Y:S02]  /*1ad20*/  IMAD R6, R20, UR6, RZ ;  /* 0x0000000614067c24 */ /* 0x000fe4000f8e02ff */
[----:B-1----:R-:W-:-:S02]  /*1ad30*/  IMAD R5, R13, UR5, R2 ;  /* 0x000000050d057c24 */ /* 0x002fc4000f8e0202 */
[----:B------:R-:W-:Y:S01]  /*1ad40*/  IMAD.WIDE.U32 R2, R13, UR4, RZ ;  /* 0x000000040d027c25 */ /* 0x000fe2000f8e00ff */
[----:B------:R-:W-:-:S03]  /*1ad50*/  ULDC.64 UR4, c[0x0][0xae8] ;  /* 0x0002ba0000047ab9 */ /* 0x000fc60000000a00 */
[----:B------:R-:W-:Y:S01]  /*1ad60*/  IMAD.IADD R3, R3, 0x1, R5 ;  /* 0x0000000103037824 */ /* 0x000fe200078e0205 */
[----:B---3--:R-:W-:Y:S01]  /*1ad70*/  ISETP.NE.AND P0, PT, R11, 0x1, PT ;  /* 0x000000010b00780c */ /* 0x008fe20003f05270 */
[----:B------:R-:W-:-:S12]  /*1ad80*/  IMAD R13, R0, R11, RZ ;  /* 0x0000000b000d7224 */ /* 0x000fd800078e02ff */
[----:B------:R-:W0:Y:S08]  /*1ad90*/  @P0 LDC R7, c[0x0][0xbec] ;  /* 0x0002fb00ff070b82 */ /* 0x000e300000000800 */
[----:B------:R-:W1:Y:S01]  /*1ada0*/  @P0 LDC R9, c[0x0][0xbf0] ;  /* 0x0002fc00ff090b82 */ /* 0x000e620000000800 */
[----:B--2---:R-:W-:-:S04]  /*1adb0*/  IMAD.WIDE.U32 R2, R12, UR4, R2 ;  /* 0x000000040c027c25 */ /* 0x004fc8000f8e0002 */
[----:B----4-:R-:W-:Y:S02]  /*1adc0*/  IMAD.IADD R8, R10, 0x1, R61 ;  /* 0x000000010a087824 */ /* 0x010fe400078e023d */
[----:B------:R-:W-:Y:S01]  /*1add0*/  IMAD R3, R12, UR5, R3 ;  /* 0x000000050c037c24 */ /* 0x000fe2000f8e0203 */
[----:B------:R-:W-:Y:S01]  /*1ade0*/  ULDC.64 UR4, c[0x0][0xae0] ;  /* 0x0002b80000047ab9 */ /* 0x000fe20000000a00 */
[----:B0-----:R-:W-:-:S04]  /*1adf0*/  @P0 IMAD.HI.U32 R4, R8, R7, RZ ;  /* 0x0000000708040227 */ /* 0x001fc800078e00ff */
[----:B------:R-:W-:Y:S01]  /*1ae00*/  IMAD.MOV.U32 R5, RZ, RZ, R8 ;  /* 0x000000ffff057224 */ /* 0x000fe200078e0008 */
[----:B-1----:R-:W-:Y:S01]  /*1ae10*/  @P0 SHF.R.U32.HI R5, RZ, R9, R4 ;  /* 0x00000009ff050219 */ /* 0x002fe20000011604 */
        /* <DEDUP_REMOVED lines=18> */
[----:B------:R-:W-:Y:S01]  /*1af40*/  IMAD.IADD R62, R62, 0x1, R10 ;  /* 0x000000013e3e7824 */ /* 0x000fe200078e020a */
[----:B------:R-:W-:Y:S02]  /*1af50*/  ULDC UR4, c[0x0][0xac8] ;  /* 0x0002b20000047ab9 */ /* 0x000fe40000000800 */
[----:B------:R-:W-:Y:S01]  /*1af60*/  LEA.HI.X R8, R2, UR5, R3, 0x1, P0 ;  /* 0x0000000502087c11 */ /* 0x000fe200080f0c03 */
[----:B------:R-:W0:Y:S01]  /*1af70*/  SHFL.IDX PT, R6, R4, RZ, 0x181f ;  /* 0x00181fff04067589 */ /* 0x000e2200000e0000 */
[----:B------:R-:W-:Y:S01]  /*1af80*/  ISETP.GE.AND P0, PT, R21, UR4, PT ;  /* 0x0000000415007c0c */ /* 0x000fe2000bf06270 */
[C---:B------:R-:W-:Y:S02]  /*1af90*/  VIADD R0, R62.reuse, 0x30 ;  /* 0x000000303e007836 */ /* 0x040fe40000000000 */
[----:B------:R-:W1:Y:S01]  /*1afa0*/  SHFL.IDX PT, R10, R4, 0x1, 0x181f ;  /* 0x00381f00040a7f89 */ /* 0x000e6200000e0000 */
[C---:B------:R-:W-:Y:S01]  /*1afb0*/  VIADD R2, R62.reuse, 0x60 ;  /* 0x000000603e027836 */ /* 0x040fe20000000000 */
[CC--:B------:R-:W-:Y:S01]  /*1afc0*/  ISETP.GE.OR P3, PT, R62.reuse, R13.reuse, P0 ;  /* 0x0000000d3e00720c */ /* 0x0c0fe20000766670 */
[----:B------:R-:W-:Y:S01]  /*1afd0*/  VIADD R3, R62, 0x90 ;  /* 0x000000903e037836 */ /* 0x000fe20000000000 */
[----:B------:R-:W2:Y:S01]  /*1afe0*/  SHFL.IDX PT, R12, R4, 0x2, 0x181f ;  /* 0x00581f00040c7f89 */ /* 0x000ea200000e0000 */
[----:B------:R-:W-:-:S02]  /*1aff0*/  ISETP.GE.OR P2, PT, R0, R13, P0 ;  /* 0x0000000d0000720c */ /* 0x000fc40000746670 */
[-C--:B------:R-:W-:Y:S01]  /*1b000*/  ISETP.GE.OR P1, PT, R2, R13.reuse, P0 ;  /* 0x0000000d0200720c */ /* 0x080fe20000726670 */
[----:B------:R-:W3:Y:S01]  /*1b010*/  SHFL.IDX PT, R5, R8, RZ, 0x181f ;  /* 0x00181fff08057589 */ /* 0x000ee200000e0000 */
[----:B------:R-:W-:-:S03]  /*1b020*/  ISETP.GE.OR P0, PT, R3, R13, P0 ;  /* 0x0000000d0300720c */ /* 0x000fc60000706670 */
        /* <DEDUP_REMOVED lines=16> */
.L_x_1258:
[----:B------:R-:W-:Y:S05]  /*1b130*/  BSYNC B0 ;  /* 0x0000000000007941 */ /* 0x000fea0003800000 */
.L_x_1254:
[----:B------:R-:W3:Y:S01]  /*1b140*/  LDL R0, [R1+0x5c] ;  /* 0x00005c0001007983 */ /* 0x000ee20000100800 */
[----:B------:R-:W-:Y:S02]  /*1b150*/  ULDC UR4, c[0x0][0xc3c] ;  /* 0x00030f0000047ab9 */ /* 0x000fe40000000800 */
[----:B---3--:R-:W-:-:S13]  /*1b160*/  ISETP.GE.AND P0, PT, R0, UR4, PT ;  /* 0x0000000400007c0c */ /* 0x008fda000bf06270 */
[----:B------:R-:W-:Y:S05]  /*1b170*/  @!P0 BRA `(.L_x_1264) ;  /* 0xfffffe5c00888947 */ /* 0x000fea000383ffff */
[----:B------:R-:W-:Y:S05]  /*1b180*/  BRA `(.L_x_1082) ;  /* 0x0000007000547947 */ /* 0x000fea0003800000 */
.L_x_1080:
[----:B------:R-:W-:-:S08]  /*1b190*/  NOP ;  /* 0x0000000000007918 */ /* 0x000fd00000000000 */
[----:B0-----:R-:W0:-:S00]  /*1b1a0*/  USETMAXREG.DEALLOC.CTAPOOL 0x20 ;  /* 0x00000020000079c8 */ /* 0x001e0000080e0500 */
        /* <DEDUP_REMOVED lines=11> */
[----:B------:R-:W1:Y:S01]  /*1b260*/  LDS.128 R24, [UR4+0x132d0] ;  /* 0x0132d004ff187984 */ /* 0x000e620008000c00 */
[----:B------:R-:W-:Y:S06]  /*1b270*/  BAR.ARV 0x4, 0x200 ;  /* 0x0108000000007b1d */ /* 0x000fec0000002000 */
[----:B------:R-:W-:Y:S05]  /*1b280*/  BRA `(.L_x_1266) ;  /* 0x0000000c008c7947 */ /* 0x000fea0003800000 */
.L_x_1265:
        /* <DEDUP_REMOVED lines=44> */
.L_x_1269:
[----:B------:R-:W0:Y:S01]  /*1b550*/  LDC R2, c[0x0][0xc3c] ;  /* 0x00030f00ff027b82 */ /* 0x000e220000000800 */
[----:B------:R-:W-:Y:S01]  /*1b560*/  UIADD3 UR4, UR4, 0x1f, URZ ;  /* 0x0000001f04047890 */ /* 0x000fe2000fffe03f */
[----:B------:R-:W-:Y:S02]  /*1b570*/  ULDC UR7, c[0x0][0xc3c] ;  /* 0x00030f0000077ab9 */ /* 0x000fe40000000800 */
[----:B------:R-:W-:-:S03]  /*1b580*/  IMAD.U32 R27, RZ, RZ, UR7 ;  /* 0x00000007ff1b7e24 */ /* 0x000fc6000f8e00ff */
[----:B0-----:R-:W-:-:S13]  /*1b590*/  ISETP.LE.AND P6, PT, R2, UR4, PT ;  /* 0x0000000402007c0c */ /* 0x001fda000bfc3270 */
[----:B------:R-:W-:Y:S05]  /*1b5a0*/  @P6 BRA `(.L_x_1268) ;  /* 0x0000000800a06947 */ /* 0x000fea0003800000 */
[----:B------:R-:W-:Y:S02]  /*1b5b0*/  VIADD R9, R0, UR4 ;  /* 0x0000000400097c36 */ /* 0x000fe40008000000 */
[----:B------:R-:W-:Y:S02]  /*1b5c0*/  IMAD.MOV.U32 R25, RZ, RZ, RZ ;  /* 0x000000ffff197224 */ /* 0x000fe400078e00ff */
[----:B------:R-:W-:Y:S01]  /*1b5d0*/  IMAD.MOV.U32 R6, RZ, RZ, RZ ;  /* 0x000000ffff067224 */ /* 0x000fe200078e00ff */
[----:B------:R-:W-:-:S13]  /*1b5e0*/  ISETP.GE.OR P6, PT, R9, R2, !P0 ;  /* 0x000000020900720c */ /* 0x000fda00047c6670 */
[----:B------:R-:W0:Y:S08]  /*1b5f0*/  @!P6 LDC.64 R4, c[0x0][0xc80] ;  /* 0x00032000ff04eb82 */ /* 0x000e300000000a00 */
[----:B------:R-:W1:Y:S01]  /*1b600*/  @!P6 LDC.64 R2, c[0x0][0xc78] ;  /* 0x00031e00ff02eb82 */ /* 0x000e620000000a00 */
[----:B0-----:R-:W-:-:S05]  /*1b610*/  @!P6 IMAD.WIDE R4, R9, 0x4, R4 ;  /* 0x000000040904e825 */ /* 0x001fca00078e0204 */
[----:B------:R-:W2:Y:S01]  /*1b620*/  @!P6 LDG.E R25, desc[UR40][R4.64] ;  /* 0x000000280419e981 */ /* 0x000ea2000c1e1900 */
[----:B-1----:R-:W-:-:S05]  /*1b630*/  @!P6 IMAD.WIDE R2, R9, 0x4, R2 ;  /* 0x000000040902e825 */ /* 0x002fca00078e0202 */
        /* <DEDUP_REMOVED lines=22> */
.L_x_1267:
        /* <DEDUP_REMOVED lines=8> */
[----:B------:R1:W2:Y:S01]  /*1b820*/  SHFL.IDX PT, R25, R25, R27, 0x1f ;  /* 0x00001f1b19197589 */ /* 0x0002a200000e0000 */
[----:B0-----:R-:W-:-:S07]  /*1b830*/  ISETP.NE.AND P1, PT, R6, 0x1, PT ;  /* 0x000000010600780c */ /* 0x001fce0003f25270 */
[----:B-1----:R-:W-:Y:S06]  /*1b840*/  @!P0 BRA `(.L_x_1270) ;  /* 0x0000000000088947 */ /* 0x002fec0003800000 */
[----:B------:R-:W-:-:S05]  /*1b850*/  VIADD R3, R27, 0xffffffff ;  /* 0xffffffff1b037836 */ /* 0x000fca0000000000 */
[----:B------:R0:W1:Y:S02]  /*1b860*/  SHFL.IDX PT, R24, R2, R3, 0x1f ;  /* 0x00001f0302187589 */ /* 0x00006400000e0000 */
.L_x_1270:
[----:B-1----:R-:W-:Y:S02]  /*1b870*/  IMAD R24, R24, UR5, R5 ;  /* 0x0000000518187c24 */ /* 0x002fe4000f8e0205 */
[----:B------:R-:W-:-:S03]  /*1b880*/  VIADD R27, R27, UR4 ;  /* 0x000000041b1b7c36 */ /* 0x000fc60008000000 */
[----:B------:R-:W-:Y:S01]  /*1b890*/  IADD3 R4, -R24, UR6, RZ ;  /* 0x0000000618047c10 */ /* 0x000fe2000fffe1ff */
[----:B------:R-:W-:Y:S06]  /*1b8a0*/  @!P1 BRA `(.L_x_1271) ;  /* 0x0000000000e49947 */ /* 0x000fec0003800000 */
[----:B--2---:R-:W-:Y:S02]  /*1b8b0*/  IABS R7, R25 ;  /* 0x0000001900077213 */ /* 0x004fe40000000000 */
[----:B------:R-:W-:Y:S02]  /*1b8c0*/  IABS R5, R6 ;  /* 0x0000000600057213 */ /* 0x000fe40000000000 */
[----:B------:R-:W1:Y:S08]  /*1b8d0*/  I2F.RP R8, R7 ;  /* 0x0000000700087306 */ /* 0x000e700000209400 */
[----:B-1----:R-:W0:Y:S02]  /*1b8e0*/  MUFU.RCP R8, R8 ;  /* 0x0000000800087308 */ /* 0x002e240000001000 */
[----:B0-----:R-:W-:Y:S01]  /*1b8f0*/  VIADD R2, R8, 0xffffffe ;  /* 0x0ffffffe08027836 */ /* 0x001fe20000000000 */
[----:B------:R-:W-:-:S05]  /*1b900*/  IABS R8, R4 ;  /* 0x0000000400087213 */ /* 0x000fca0000000000 */
[----:B------:R0:W1:Y:S02]  /*1b910*/  F2I.FTZ.U32.TRUNC.NTZ R3, R2 ;  /* 0x0000000200037305 */ /* 0x000064000021f000 */
[----:B0-----:R-:W-:Y:S02]  /*1b920*/  IMAD.MOV.U32 R2, RZ, RZ, RZ ;  /* 0x000000ffff027224 */ /* 0x001fe400078e00ff */
[----:B-1----:R-:W-:-:S04]  /*1b930*/  IMAD.MOV R10, RZ, RZ, -R3 ;  /* 0x000000ffff0a7224 */ /* 0x002fc800078e0a03 */
[----:B------:R-:W-:Y:S01]  /*1b940*/  IMAD R9, R10, R7, RZ ;  /* 0x000000070a097224 */ /* 0x000fe200078e02ff */
[----:B------:R-:W-:-:S03]  /*1b950*/  IABS R10, R25 ;  /* 0x00000019000a7213 */ /* 0x000fc60000000000 */
[----:B------:R-:W-:Y:S02]  /*1b960*/  IMAD.HI.U32 R3, R3, R9, R2 ;  /* 0x0000000903037227 */ /* 0x000fe400078e0002 */
[----:B------:R-:W0:Y:S02]  /*1b970*/  I2F.RP R9, R5 ;  /* 0x0000000500097306 */ /* 0x000e240000209400 */
[----:B------:R-:W-:Y:S02]  /*1b980*/  IMAD.MOV R11, RZ, RZ, -R10 ;  /* 0x000000ffff0b7224 */ /* 0x000fe400078e0a0a */
[----:B------:R-:W-:-:S04]  /*1b990*/  IMAD.HI.U32 R2, R3, R8, RZ ;  /* 0x0000000803027227 */ /* 0x000fc800078e00ff */
[----:B------:R-:W-:-:S05]  /*1b9a0*/  IMAD R8, R2, R11, R8 ;  /* 0x0000000b02087224 */ /* 0x000fca00078e0208 */
[----:B------:R-:W-:Y:S01]  /*1b9b0*/  ISETP.GT.U32.AND P1, PT, R7, R8, PT ;  /* 0x000000080700720c */ /* 0x000fe20003f24070 */
[----:B0-----:R-:W0:-:S12]  /*1b9c0*/  MUFU.RCP R9, R9 ;  /* 0x0000000900097308 */ /* 0x001e180000001000 */
[----:B------:R-:W-:Y:S02]  /*1b9d0*/  @!P1 IMAD.IADD R8, R8, 0x1, -R7 ;  /* 0x0000000108089824 */ /* 0x000fe400078e0a07 */
[----:B------:R-:W-:Y:S01]  /*1b9e0*/  @!P1 VIADD R2, R2, 0x1 ;  /* 0x0000000102029836 */ /* 0x000fe20000000000 */
[----:B------:R-:W-:Y:S02]  /*1b9f0*/  ISETP.NE.AND P1, PT, R25, RZ, PT ;  /* 0x000000ff1900720c */ /* 0x000fe40003f25270 */
[----:B------:R-:W-:Y:S01]  /*1ba00*/  ISETP.GE.U32.AND P0, PT, R8, R7, PT ;  /* 0x000000070800720c */ /* 0x000fe20003f06070 */
[----:B0-----:R-:W-:Y:S01]  /*1ba10*/  VIADD R3, R9, 0xffffffe ;  /* 0x0ffffffe09037836 */ /* 0x001fe20000000000 */
[----:B------:R-:W-:-:S04]  /*1ba20*/  LOP3.LUT R7, R4, R25, RZ, 0x3c, !PT ;  /* 0x0000001904077212 */ /* 0x000fc800078e3cff */
[----:B------:R-:W-:Y:S01]  /*1ba30*/  ISETP.GE.AND P2, PT, R7, RZ, PT ;  /* 0x000000ff0700720c */ /* 0x000fe20003f46270 */
[----:B------:R-:W0:Y:S06]  /*1ba40*/  F2I.FTZ.U32.TRUNC.NTZ R3, R3 ;  /* 0x0000000300037305 */ /* 0x000e2c000021f000 */
[----:B------:R-:W-:-:S04]  /*1ba50*/  @P0 VIADD R2, R2, 0x1 ;  /* 0x0000000102020836 */ /* 0x000fc80000000000 */
[----:B------:R-:W-:-:S04]  /*1ba60*/  IMAD.MOV.U32 R7, RZ, RZ, R2 ;  /* 0x000000ffff077224 */ /* 0x000fc800078e0002 */
[----:B------:R-:W-:Y:S01]  /*1ba70*/  @!P2 IMAD.MOV R7, RZ, RZ, -R7 ;  /* 0x000000ffff07a224 */ /* 0x000fe200078e0a07 */
[----:B------:R-:W-:Y:S01]  /*1ba80*/  @!P1 LOP3.LUT R7, RZ, R25, RZ, 0x33, !PT ;  /* 0x00000019ff079212 */ /* 0x000fe200078e33ff */
[----:B0-----:R-:W-:-:S04]  /*1ba90*/  IMAD.MOV R8, RZ, RZ, -R3 ;  /* 0x000000ffff087224 */ /* 0x001fc800078e0a03 */
[----:B------:R-:W-:Y:S01]  /*1baa0*/  IMAD.MOV.U32 R2, RZ, RZ, R8 ;  /* 0x000000ffff027224 */ /* 0x000fe200078e0008 */
[----:B------:R-:W-:-:S03]  /*1bab0*/  IABS R8, R6 ;  /* 0x0000000600087213 */ /* 0x000fc60000000000 */
[----:B------:R-:W-:Y:S02]  /*1bac0*/  IMAD R9, R2, R5, RZ ;  /* 0x0000000502097224 */ /* 0x000fe400078e02ff */
[----:B------:R-:W-:Y:S02]  /*1bad0*/  IMAD.MOV.U32 R2, RZ, RZ, RZ ;  /* 0x000000ffff027224 */ /* 0x000fe400078e00ff */
[----:B------:R-:W-:Y:S02]  /*1bae0*/  IMAD.MOV R8, RZ, RZ, -R8 ;  /* 0x000000ffff087224 */ /* 0x000fe400078e0a08 */
[----:B------:R-:W-:Y:S01]  /*1baf0*/  IMAD.HI.U32 R2, R3, R9, R2 ;  /* 0x0000000903027227 */ /* 0x000fe200078e0002 */
[----:B------:R-:W-:-:S05]  /*1bb00*/  IABS R3, R7 ;  /* 0x0000000700037213 */ /* 0x000fca0000000000 */
[----:B------:R-:W-:-:S04]  /*1bb10*/  IMAD.HI.U32 R2, R2, R3, RZ ;  /* 0x0000000302027227 */ /* 0x000fc800078e00ff */
[----:B------:R-:W-:Y:S01]  /*1bb20*/  IMAD R8, R2, R8, R3 ;  /* 0x0000000802087224 */ /* 0x000fe200078e0203 */
[----:B------:R-:W-:-:S04]  /*1bb30*/  LOP3.LUT R3, R7, R6, RZ, 0x3c, !PT ;  /* 0x0000000607037212 */ /* 0x000fc800078e3cff */
[----:B------:R-:W-:Y:S02]  /*1bb40*/  ISETP.GT.U32.AND P1, PT, R5, R8, PT ;  /* 0x000000080500720c */ /* 0x000fe40003f24070 */
[----:B------:R-:W-:Y:S01]  /*1bb50*/  ISETP.GE.AND P2, PT, R3, RZ, PT ;  /* 0x000000ff0300720c */ /* 0x000fe20003f46270 */
[----:B------:R-:W-:-:S10]  /*1bb60*/  IMAD.MOV R3, RZ, RZ, -R7 ;  /* 0x000000ffff037224 */ /* 0x000fd400078e0a07 */
        /* <DEDUP_REMOVED lines=13> */
.L_x_1271:
[----:B0-----:R-:W0:Y:S02]  /*1bc40*/  LDC.64 R2, c[0x0][0xc90] ;  /* 0x00032400ff027b82 */ /* 0x001e240000000a00 */
[----:B0-----:R-:W-:-:S05]  /*1bc50*/  IMAD.WIDE R2, R27, 0x4, R2 ;  /* 0x000000041b027825 */ /* 0x001fca00078e0202 */
[----:B------:R0:W2:Y:S02]  /*1bc60*/  LDG.E R8, desc[UR40][R2.64] ;  /* 0x0000002802087981 */ /* 0x0000a4000c1e1900 */
[----:B0-----:R-:W-:Y:S02]  /*1bc70*/  IMAD.MOV.U32 R2, RZ, RZ, RZ ;  /* 0x000000ffff027224 */ /* 0x001fe400078e00ff */
[----:B--2---:R-:W-:-:S05]  /*1bc80*/  IMAD R5, R25, R8, RZ ;  /* 0x0000000819057224 */ /* 0x004fca00078e02ff */
[----:B------:R-:W-:-:S04]  /*1bc90*/  IABS R10, R5 ;  /* 0x00000005000a7213 */ /* 0x000fc80000000000 */
[----:B------:R-:W0:Y:S08]  /*1bca0*/  I2F.RP R6, R10 ;  /* 0x0000000a00067306 */ /* 0x000e300000209400 */
[----:B0-----:R-:W0:Y:S02]  /*1bcb0*/  MUFU.RCP R6, R6 ;  /* 0x0000000600067308 */ /* 0x001e240000001000 */
[----:B0-----:R-:W-:-:S06]  /*1bcc0*/  VIADD R7, R6, 0xffffffe ;  /* 0x0ffffffe06077836 */ /* 0x001fcc0000000000 */
[----:B------:R-:W0:Y:S02]  /*1bcd0*/  F2I.FTZ.U32.TRUNC.NTZ R3, R7 ;  /* 0x0000000700037305 */ /* 0x000e24000021f000 */
[----:B0-----:R-:W-:-:S04]  /*1bce0*/  IMAD.MOV R9, RZ, RZ, -R3 ;  /* 0x000000ffff097224 */ /* 0x001fc800078e0a03 */
[----:B------:R-:W-:-:S04]  /*1bcf0*/  IMAD R9, R9, R10, RZ ;  /* 0x0000000a09097224 */ /* 0x000fc800078e02ff */
[----:B------:R-:W-:Y:S01]  /*1bd00*/  IMAD.HI.U32 R2, R3, R9, R2 ;  /* 0x0000000903027227 */ /* 0x000fe200078e0002 */
[----:B------:R-:W-:Y:S02]  /*1bd10*/  IABS R9, R4 ;  /* 0x0000000400097213 */ /* 0x000fe40000000000 */
[----:B------:R-:W-:-:S03]  /*1bd20*/  IABS R3, R5 ;  /* 0x0000000500037213 */ /* 0x000fc60000000000 */
[----:B------:R-:W-:-:S04]  /*1bd30*/  IMAD.HI.U32 R2, R2, R9, RZ ;  /* 0x0000000902027227 */ /* 0x000fc800078e00ff */
[----:B------:R-:W-:-:S04]  /*1bd40*/  IMAD.MOV R3, RZ, RZ, -R3 ;  /* 0x000000ffff037224 */ /* 0x000fc800078e0a03 */
        /* <DEDUP_REMOVED lines=14> */
[----:B------:R-:W-:Y:S02]  /*1be30*/  IMAD R4, R5, R2, R4 ;  /* 0x0000000205047224 */ /* 0x000fe400078e0204 */
[----:B------:R-:W-:Y:S01]  /*1be40*/  IMAD.MOV.U32 R2, RZ, RZ, RZ ;  /* 0x000000ffff027224 */ /* 0x000fe200078e00ff */
[----:B------:R-:W-:-:S04]  /*1be50*/  VIADDMNMX R7, R7, UR5, R8, PT ;  /* 0x0000000507077c46 */ /* 0x000fc8000b800108 */
[----:B------:R-:W-:Y:S01]  /*1be60*/  IABS R8, R7 ;  /* 0x0000000700087213 */ /* 0x000fe20000000000 */
[----:B------:R-:W-:-:S03]  /*1be70*/  IMAD.MOV R26, RZ, RZ, -R7 ;  /* 0x000000ffff1a7224 */ /* 0x000fc600078e0a07 */
[----:B------:R-:W0:Y:S08]  /*1be80*/  I2F.RP R9, R8 ;  /* 0x0000000800097306 */ /* 0x000e300000209400 */
[----:B0-----:R-:W0:Y:S02]  /*1be90*/  MUFU.RCP R9, R9 ;  /* 0x0000000900097308 */ /* 0x001e240000001000 */
[----:B0-----:R-:W-:Y:S01]  /*1bea0*/  VIADD R3, R9, 0xffffffe ;  /* 0x0ffffffe09037836 */ /* 0x001fe20000000000 */
[----:B------:R-:W-:-:S05]  /*1beb0*/  IABS R9, R7 ;  /* 0x0000000700097213 */ /* 0x000fca0000000000 */
[----:B------:R-:W0:Y:S02]  /*1bec0*/  F2I.FTZ.U32.TRUNC.NTZ R3, R3 ;  /* 0x0000000300037305 */ /* 0x000e24000021f000 */
[----:B0-----:R-:W-:-:S04]  /*1bed0*/  IMAD.MOV R11, RZ, RZ, -R3 ;  /* 0x000000ffff0b7224 */ /* 0x001fc800078e0a03 */
        /* <DEDUP_REMOVED lines=12> */
[----:B------:R-:W-:Y:S02]  /*1bfa0*/  ISETP.GE.AND P2, PT, R3, RZ, PT ;  /* 0x000000ff0300720c */ /* 0x000fe40003f46270 */
[----:B------:R-:W-:-:S05]  /*1bfb0*/  IADD3 R3, R6, 0x1000000, R4 ;  /* 0x0100000006037810 */ /* 0x000fca0007ffe004 */
[----:B------:R-:W-:-:S06]  /*1bfc0*/  @P0 VIADD R2, R2, 0x1 ;  /* 0x0000000102020836 */ /* 0x000fcc0000000000 */
[----:B------:R-:W-:Y:S01]  /*1bfd0*/  @!P2 IMAD.MOV R2, RZ, RZ, -R2 ;  /* 0x000000ffff02a224 */ /* 0x000fe200078e0a02 */
[----:B------:R-:W-:-:S05]  /*1bfe0*/  @!P1 LOP3.LUT R2, RZ, R7, RZ, 0x33, !PT ;  /* 0x00000007ff029212 */ /* 0x000fca00078e33ff */
[----:B------:R-:W-:-:S07]  /*1bff0*/  IMAD R26, R2, R26, R3 ;  /* 0x0000001a021a7224 */ /* 0x000fce00078e0203 */
.L_x_1272:
[----:B------:R-:W-:-:S05]  /*1c000*/  LOP3.LUT R2, RZ, R2, RZ, 0x33, !PT ;  /* 0x00000002ff027212 */ /* 0x000fca00078e33ff */
[----:B------:R-:W-:Y:S01]  /*1c010*/  IMAD.IADD R25, R25, 0x1, R2 ;  /* 0x0000000119197824 */ /* 0x000fe200078e0202 */
[----:B------:R-:W-:Y:S06]  /*1c020*/  BRA `(.L_x_1273) ;  /* 0x00000000000c7947 */ /* 0x000fec0003800000 */
.L_x_1268:
[----:B------:R-:W-:Y:S02]  /*1c030*/  IMAD.MOV.U32 R25, RZ, RZ, RZ ;  /* 0x000000ffff197224 */ /* 0x000fe400078e00ff */
[----:B------:R-:W-:Y:S02]  /*1c040*/  IMAD.U32 R24, RZ, RZ, UR6 ;  /* 0x00000006ff187e24 */ /* 0x000fe4000f8e00ff */
[----:B------:R-:W-:-:S07]  /*1c050*/  IMAD.MOV.U32 R26, RZ, RZ, RZ ;  /* 0x000000ffff1a7224 */ /* 0x000fce00078e00ff */
.L_x_1273:
[----:B------:R-:W-:-:S13]  /*1c060*/  ISETP.NE.AND P0, PT, R0, RZ, PT ;  /* 0x000000ff0000720c */ /* 0x000fda0003f05270 */
[----:B------:R-:W0:Y:S01]  /*1c070*/  @!P0 S2R R3, SR_CgaCtaId ;  /* 0x0000000000038919 */ /* 0x000e220000008800 */
[----:B------:R-:W-:-:S04]  /*1c080*/  @!P0 MOV R0, 0x400 ;  /* 0x0000040000008802 */ /* 0x000fc80000000f00 */
[----:B0-----:R-:W-:-:S05]  /*1c090*/  @!P0 LEA R0, R3, R0, 0x18 ;  /* 0x0000000003008211 */ /* 0x001fca00078ec0ff */
[----:B------:R0:W-:Y:S01]  /*1c0a0*/  @!P0 STS.128 [R0+0x132d0], R24 ;  /* 0x0132d01800008388 */ /* 0x0001e20000000c00 */
[----:B------:R-:W-:Y:S06]  /*1c0b0*/  BAR.ARV 0x5, 0x200 ;  /* 0x0148000000007b1d */ /* 0x000fec0000002000 */
.L_x_1266:
[----:B------:R2:W-:Y:S01]  /*1c0c0*/  STL [R1+0x40], RZ ;  /* 0x000040ff01007387 */ /* 0x0005e20000100800 */
[----:B------:R-:W-:Y:S01]  /*1c0d0*/  ULDC UR4, c[0x0][0xc3c] ;  /* 0x00030f0000047ab9 */ /* 0x000fe20000000800 */
[----:B------:R-:W-:Y:S01]  /*1c0e0*/  IMAD.MOV.U32 R28, RZ, RZ, 0x1 ;  /* 0x00000001ff1c7424 */ /* 0x000fe200078e00ff */
[----:B-1----:R-:W-:Y:S01]  /*1c0f0*/  ISETP.GE.AND P0, PT, R27, UR4, PT ;  /* 0x000000041b007c0c */ /* 0x002fe2000bf06270 */
[----:B------:R-:W-:-:S12]  /*1c100*/  IMAD.MOV.U32 R22, RZ, RZ, RZ ;  /* 0x000000ffff167224 */ /* 0x000fd800078e00ff */
[----:B--2---:R-:W-:Y:S05]  /*1c110*/  @P0 BRA `(.L_x_1274) ;  /* 0x0000005c00780947 */ /* 0x004fea0003800000 */
[----:B------:R-:W2:Y:S01]  /*1c120*/  LDL R10, [R1+0x38] ;  /* 0x00003800010a7983 */ /* 0x000ea20000100800 */
[----:B------:R-:W1:Y:S01]  /*1c130*/  S2R R12, SR_TID.X ;  /* 0x00000000000c7919 */ /* 0x000e620000002100 */
[----:B------:R-:W3:Y:S01]  /*1c140*/  S2UR UR5, SR_CgaCtaId ;  /* 0x00000000000579c3 */ /* 0x000ee20000008800 */
[----:B------:R-:W-:Y:S01]  /*1c150*/  UMOV UR4, 0x400 ;  /* 0x0000040000047882 */ /* 0x000fe20000000000 */
[C---:B-1----:R-:W-:Y:S01]  /*1c160*/  IMAD.SHL.U32 R3, R12.reuse, 0x40, RZ ;  /* 0x000000400c037824 */ /* 0x042fe200078e00ff */
[C---:B------:R-:W-:Y:S01]  /*1c170*/  LOP3.LUT R11, R12.reuse, 0x7f, RZ, 0xc0, !PT ;  /* 0x0000007f0c0b7812 */ /* 0x040fe200078ec0ff */
[C---:B------:R-:W-:Y:S01]  /*1c180*/  IMAD.SHL.U32 R2, R12.reuse, 0x10, RZ ;  /* 0x000000100c027824 */ /* 0x040fe200078e00ff */
[----:B------:R-:W-:Y:S02]  /*1c190*/  SHF.R.U32.HI R5, RZ, 0x1, R12 ;  /* 0x00000001ff057819 */ /* 0x000fe4000001160c */
[----:B------:R-:W-:Y:S01]  /*1c1a0*/  LOP3.LUT R4, R3, 0x180, RZ, 0xc0, !PT ;  /* 0x0000018003047812 */ /* 0x000fe200078ec0ff */
[----:B0-----:R-:W-:-:S02]  /*1c1b0*/  IMAD.SHL.U32 R0, R12, 0x20, RZ ;  /* 0x000000200c007824 */ /* 0x001fc400078e00ff */
        /* <DEDUP_REMOVED lines=26> */
[----:B------:R-:W-:Y:S01]  /*1c360*/  IMAD.MOV.U32 R29, RZ, RZ, 0x1 ;  /* 0x00000001ff1d7424 */ /* 0x000fe200078e00ff */
[----:B------:R-:W-:Y:S01]  /*1c370*/  CS2R R22, SRZ ;  /* 0x0000000000167805 */ /* 0x000fe2000001ff00 */
[----:B------:R-:W-:Y:S01]  /*1c380*/  IMAD.MOV.U32 R28, RZ, RZ, 0x1 ;  /* 0x00000001ff1c7424 */ /* 0x000fe200078e00ff */
[----:B------:R-:W-:Y:S01]  /*1c390*/  ULDC.64 UR38, c[0x0][0x198] ;  /* 0x0000660000267ab9 */ /* 0x000fe20000000a00 */
[----:B------:R-:W-:Y:S01]  /*1c3a0*/  ULDC UR36, c[0x0][0xc] ;  /* 0x0000030000247ab9 */ /* 0x000fe20000000800 */
[C---:B--2---:R-:W-:Y:S02]  /*1c3b0*/  LOP3.LUT R4, R10.reuse, 0x1, RZ, 0xfc, !PT ;  /* 0x000000010a047812 */ /* 0x044fe400078efcff */
[----:B------:R-:W-:-:S03]  /*1c3c0*/  LOP3.LUT R0, R10, 0x2, RZ, 0xfc, !PT ;  /* 0x000000020a007812 */ /* 0x000fc600078efcff */
[----:B------:R0:W-:Y:S04]  /*1c3d0*/  STL [R1+0x44], R4 ;  /* 0x0000440401007387 */ /* 0x0001e80000100800 */
[----:B------:R0:W-:Y:S04]  /*1c3e0*/  STL [R1+0x30], R2 ;  /* 0x0000300201007387 */ /* 0x0001e80000100800 */
[----:B------:R0:W-:Y:S04]  /*1c3f0*/  STL [R1+0x1c], R0 ;  /* 0x00001c0001007387 */ /* 0x0001e80000100800 */
[----:B------:R0:W-:Y:S02]  /*1c400*/  STL [R1+0x40], RZ ;  /* 0x000040ff01007387 */ /* 0x0001e40000100800 */
.L_x_1396:
[----:B------:R-:W-:Y:S05]  /*1c410*/  YIELD ;  /* 0x0000000000007946 */ /* 0x000fea0003800000 */
[----:B------:R-:W-:Y:S01]  /*1c420*/  ULDC.64 UR4, c[0x0][0xa28] ;  /* 0x00028a0000047ab9 */ /* 0x000fe20000000a00 */
[----:B------:R-:W-:Y:S02]  /*1c430*/  CS2R R6, SRZ ;  /* 0x0000000000067805 */ /* 0x000fe4000001ff00 */
[----:B------:R-:W-:Y:S01]  /*1c440*/  ISETP.NE.U32.AND P0, PT, RZ, UR4, PT ;  /* 0x00000004ff007c0c */ /* 0x000fe2000bf05070 */
[----:B01----:R-:W1:Y:S01]  /*1c450*/  LDC.64 R10, c[0x0][0xa00] ;  /* 0x00028000ff0a7b82 */ /* 0x003e620000000a00 */
[----:B0-----:R-:W-:Y:S01]  /*1c460*/  IMAD.MOV.U32 R0, RZ, RZ, RZ ;  /* 0x000000ffff007224 */ /* 0x001fe200078e00ff */
[----:B------:R-:W-:Y:S01]  /*1c470*/  ULDC.64 UR6, c[0x0][0xa08] ;  /* 0x0002820000067ab9 */ /* 0x000fe20000000a00 */
[----:B------:R-:W-:Y:S01]  /*1c480*/  ISETP.NE.AND.EX P0, PT, RZ, UR5, PT, P0 ;  /* 0x00000005ff007c0c */ /* 0x000fe2000bf05300 */
[----:B------:R-:W-:Y:S01]  /*1c490*/  ULDC.64 UR4, c[0x0][0xa18] ;  /* 0x0002860000047ab9 */ /* 0x000fe20000000a00 */
[----:B------:R-:W-:-:S03]  /*1c4a0*/  ULDC.64 UR8, c[0x0][0xa10] ;  /* 0x0002840000087ab9 */ /* 0x000fc60000000a00 */
[----:B------:R-:W0:Y:S08]  /*1c4b0*/  LDC.64 R4, c[0x0][0xa08] ;  /* 0x00028200ff047b82 */ /* 0x000e300000000a00 */
[----:B--2---:R-:W2:Y:S02]  /*1c4c0*/  @P0 LDC.64 R2, c[0x0][0xa28] ;  /* 0x00028a00ff020b82 */ /* 0x004ea40000000a00 */
[----:B--2---:R-:W-:-:S05]  /*1c4d0*/  @P0 IMAD.WIDE R2, R27, 0x4, R2 ;  /* 0x000000041b020825 */ /* 0x004fca00078e0202 */
[----:B------:R2:W5:Y:S01]  /*1c4e0*/  @P0 LDG.E R7, desc[UR40][R2.64] ;  /* 0x0000002802070981 */ /* 0x000562000c1e1900 */
[----:B------:R-:W-:Y:S01]  /*1c4f0*/  ISETP.NE.U32.AND P0, PT, RZ, UR4, PT ;  /* 0x00000004ff007c0c */ /* 0x000fe2000bf05070 */
[C---:B-1----:R-:W-:Y:S01]  /*1c500*/  IMAD.WIDE R10, R27.reuse, 0x4, R10 ;  /* 0x000000041b0a7825 */ /* 0x042fe200078e020a */
[----:B------:R-:W-:Y:S02]  /*1c510*/  ISETP.NE.U32.AND P2, PT, RZ, UR6, PT ;  /* 0x00000006ff007c0c */ /* 0x000fe4000bf45070 */
[----:B------:R-:W-:Y:S01]  /*1c520*/  ISETP.NE.AND.EX P0, PT, RZ, UR5, PT, P0 ;  /* 0x00000005ff007c0c */ /* 0x000fe2000bf05300 */
[----:B------:R-:W-:Y:S01]  /*1c530*/  ULDC.64 UR4, c[0x0][0xa00] ;  /* 0x0002800000047ab9 */ /* 0x000fe20000000a00 */
[----:B------:R-:W-:Y:S01]  /*1c540*/  ISETP.NE.U32.AND P4, PT, RZ, UR8, PT ;  /* 0x00000008ff007c0c */ /* 0x000fe2000bf85070 */
[----:B------:R-:W-:Y:S01]  /*1c550*/  IMAD.MOV.U32 R12, RZ, RZ, RZ ;  /* 0x000000ffff0c7224 */ /* 0x000fe200078e00ff */
[----:B------:R-:W-:Y:S01]  /*1c560*/  ISETP.NE.U32.AND P1, PT, RZ, UR4, PT ;  /* 0x00000004ff007c0c */ /* 0x000fe2000bf25070 */
[----:B--2---:R-:W1:Y:S01]  /*1c570*/  LDC.64 R2, c[0x0][0xa10] ;  /* 0x00028400ff027b82 */ /* 0x004e620000000a00 */
[----:B0-----:R-:W-:-:S02]  /*1c580*/  IMAD.WIDE R4, R27, 0x4, R4 ;  /* 0x000000041b047825 */ /* 0x001fc400078e0204 */
[----:B------:R-:W-:-:S05]  /*1c590*/  ISETP.NE.AND.EX P3, PT, RZ, UR5, PT, P1 ;  /* 0x00000005ff007c0c */ /* 0x000fca000bf65310 */
[----:B------:R-:W0:Y:S01]  /*1c5a0*/  @P0 LDC.64 R8, c[0x0][0xa18] ;  /* 0x00028600ff080b82 */ /* 0x000e220000000a00 */
[----:B------:R-:W-:Y:S01]  /*1c5b0*/  ULDC UR4, c[0x0][0x288] ;  /* 0x0000a20000047ab9 */ /* 0x000fe20000000800 */
[----:B------:R-:W-:Y:S02]  /*1c5c0*/  ISETP.NE.AND.EX P1, PT, RZ, UR7, PT, P2 ;  /* 0x00000007ff007c0c */ /* 0x000fe4000bf25320 */
[----:B------:R-:W-:-:S04]  /*1c5d0*/  ISETP.NE.AND.EX P2, PT, RZ, UR9, PT, P4 ;  /* 0x00000009ff007c0c */ /* 0x000fc8000bf45340 */
[----:B------:R-:W2:Y:S07]  /*1c5e0*/  @P3 LDG.E R0, desc[UR40][R10.64] ;  /* 0x000000280a003981 */ /* 0x000eae000c1e1900 */
[----:B------:R-:W5:Y:S01]  /*1c5f0*/  @P1 LDG.E R12, desc[UR40][R4.64] ;  /* 0x00000028040c1981 */ /* 0x000f62000c1e1900 */
[----:B-1----:R-:W-:-:S05]  /*1c600*/  IMAD.WIDE R2, R27, 0x4, R2 ;  /* 0x000000041b027825 */ /* 0x002fca00078e0202 */
[----:B------:R-:W5:Y:S01]  /*1c610*/  @P2 LDG.E R6, desc[UR40][R2.64] ;  /* 0x0000002802062981 */ /* 0x000f62000c1e1900 */
[----:B0-----:R-:W-:-:S03]  /*1c620*/  @P0 IMAD.WIDE R8, R27, 0x4, R8 ;  /* 0x000000041b080825 */ /* 0x001fc600078e0208 */
        /* <DEDUP_REMOVED lines=10> */
[----:B------:R-:W-:Y:S02]  /*1c6d0*/  ULDC UR5, c[0x0][0x348] ;  /* 0x0000d20000057ab9 */ /* 0x000fe40000000800 */
[----:B0-----:R-:W-:Y:S02]  /*1c6e0*/  IMAD.U32 R8, RZ, RZ, UR5 ;  /* 0x00000005ff087e24 */ /* 0x001fe4000f8e00ff */
[----:B------:R-:W-:Y:S01]  /*1c6f0*/  IMAD.U32 R9, RZ, RZ, UR4 ;  /* 0x00000004ff097e24 */ /* 0x000fe2000f8e00ff */
[----:B--2---:R0:W-:Y:S01]  /*1c700*/  STL [R1+0x14], R0 ;  /* 0x0000140001007387 */ /* 0x0041e20000100800 */
[----:B------:R-:W-:Y:S01]  /*1c710*/  IMAD.MOV.U32 R13, RZ, RZ, R0 ;  /* 0x000000ffff0d7224 */ /* 0x000fe200078e0000 */
[----:B------:R-:W-:Y:S06]  /*1c720*/  @P0 BRA `(.L_x_1275) ;  /* 0x0000000000140947 */ /* 0x000fec0003800000 */
[----:B------:R-:W-:Y:S05]  /*1c730*/  @!P3 BRA `(.L_x_1275) ;  /* 0x000000000010b947 */ /* 0x000fea0003800000 */
[----:B0-----:R-:W2:Y:S04]  /*1c740*/  LDG.E R0, desc[UR40][R10.64] ;  /* 0x000000280a007981 */ /* 0x001ea8000c1e1900 */
[----:B------:R-:W2:Y:S02]  /*1c750*/  LDG.E R10, desc[UR40][R10.64+0x4] ;  /* 0x000004280a0a7981 */ /* 0x000ea4000c1e1900 */
[----:B--2---:R-:W-:-:S05]  /*1c760*/  IMAD.IADD R13, R10, 0x1, -R0 ;  /* 0x000000010a0d7824 */ /* 0x004fca00078e0a00 */
[----:B------:R1:W-:Y:S02]  /*1c770*/  STL [R1+0x14], R13 ;  /* 0x0000140d01007387 */ /* 0x0003e40000100800 */
.L_x_1275:
        /* <DEDUP_REMOVED lines=8> */
[----:B------:R-:W-:Y:S02]  /*1c800*/  LOP3.LUT R17, R26, 0xffff, RZ, 0xc0, !PT ;  /* 0x0000ffff1a117812 */ /* 0x000fe400078ec0ff */
[----:B------:R0:W-:Y:S09]  /*1c810*/  STL [R1+0x4], R10 ;  /* 0x0000040a01007387 */ /* 0x0001f20000100800 */
[----:B------:R-:W-:Y:S05]  /*1c820*/  @!P0 BRA `(.L_x_1276) ;  /* 0x0000000000108947 */ /* 0x000fea0003800000 */
[----:B------:R-:W2:Y:S02]  /*1c830*/  LDC.64 R4, c[0x0][0xa20] ;  /* 0x00028800ff047b82 */ /* 0x000ea40000000a00 */
[----:B--2---:R-:W-:-:S05]  /*1c840*/  IMAD.WIDE R4, R27, 0x4, R4 ;  /* 0x000000041b047825 */ /* 0x004fca00078e0204 */
[----:B------:R2:W5:Y:S01]  /*1c850*/  LDG.E R9, desc[UR40][R4.64] ;  /* 0x0000002804097981 */ /* 0x000562000c1e1900 */
[----:B------:R-:W-:Y:S05]  /*1c860*/  BRA `(.L_x_1277) ;  /* 0x0000000000107947 */ /* 0x000fea0003800000 */
.L_x_1276:
[----:B------:R-:W-:Y:S05]  /*1c870*/  @!P1 BRA `(.L_x_1277) ;  /* 0x00000000000c9947 */ /* 0x000fea0003800000 */
[----:B------:R-:W2:Y:S04]  /*1c880*/  LDG.E R9, desc[UR40][R4.64] ;  /* 0x0000002804097981 */ /* 0x000ea8000c1e1900 */
[----:B------:R-:W2:Y:S02]  /*1c890*/  LDG.E R4, desc[UR40][R4.64+0x4] ;  /* 0x0000042804047981 */ /* 0x000ea4000c1e1900 */
[----:B--2---:R-:W-:-:S07]  /*1c8a0*/  IMAD.IADD R9, R4, 0x1, -R9 ;  /* 0x0000000104097824 */ /* 0x004fce00078e0a09 */
.L_x_1277:
[----:B--2---:R-:W2:Y:S04]  /*1c8b0*/  @P2 LDG.E R4, desc[UR40][R2.64] ;  /* 0x0000002802042981 */ /* 0x004ea8000c1e1900 */
[----:B------:R3:W2:Y:S01]  /*1c8c0*/  @P2 LDG.E R5, desc[UR40][R2.64+0x4] ;  /* 0x0000042802052981 */ /* 0x0006a2000c1e1900 */
[----:B-----5:R-:W-:Y:S02]  /*1c8d0*/  IMAD.IADD R7, R9, 0x1, -R7 ;  /* 0x0000000109077824 */ /* 0x020fe400078e0a07 */
[----:B------:R-:W-:-:S04]  /*1c8e0*/  IMAD R11, R25, 0xc0, RZ ;  /* 0x000000c0190b7824 */ /* 0x000fc800078e02ff */
[----:B------:R-:W-:Y:S01]  /*1c8f0*/  VIADD R9, R11, 0xbf ;  /* 0x000000bf0b097836 */ /* 0x000fe20000000000 */
[----:B------:R4:W-:Y:S01]  /*1c900*/  STL [R1+0x10], R11 ;  /* 0x0000100b01007387 */ /* 0x0009e20000100800 */
[----:B---3--:R-:W3:Y:S02]  /*1c910*/  LDC R2, c[0x0][0x448] ;  /* 0x00011200ff027b82 */ /* 0x008ee40000000800 */
[----:B---3--:R-:W-:-:S13]  /*1c920*/  ISETP.NE.AND P1, PT, R2, 0x1, PT ;  /* 0x000000010200780c */ /* 0x008fda0003f25270 */
[----:B------:R-:W3:Y:S08]  /*1c930*/  @P1 LDC R2, c[0x0][0x44c] ;  /* 0x00011300ff021b82 */ /* 0x000ef00000000800 */
[----:B------:R-:W0:Y:S01]  /*1c940*/  @P1 LDC R3, c[0x0][0x450] ;  /* 0x00011400ff031b82 */ /* 0x000e220000000800 */
[----:B---3--:R-:W-:-:S05]  /*1c950*/  @P1 IMAD.HI.U32 R2, R9, R2, RZ ;  /* 0x0000000209021227 */ /* 0x008fca00078e00ff */
[----:B0-----:R-:W-:Y:S01]  /*1c960*/  @P1 SHF.R.U32.HI R9, RZ, R3, R2 ;  /* 0x00000003ff091219 */ /* 0x001fe20000011602 */
[----:B--2---:R-:W-:-:S04]  /*1c970*/  @P2 IMAD.IADD R8, R5, 0x1, -R4 ;  /* 0x0000000105082824 */ /* 0x004fc800078e0a04 */
[----:B------:R-:W-:-:S04]  /*1c980*/  IMAD.IADD R20, R7, 0x1, R8 ;  /* 0x0000000107147824 */ /* 0x000fc800078e0208 */
[C---:B------:R-:W-:Y:S01]  /*1c990*/  VIADD R21, R20.reuse, 0x9f ;  /* 0x0000009f14157836 */ /* 0x040fe20000000000 */
[----:B------:R-:W-:-:S03]  /*1c9a0*/  IADD3 R18, R20, 0x1, -R13 ;  /* 0x0000000114127810 */ /* 0x000fc60007ffe80d */
[----:B------:R-:W-:-:S04]  /*1c9b0*/  IMAD.HI R21, R21, 0x66666667, RZ ;  /* 0x6666666715157827 */ /* 0x000fc800078e02ff */
[----:B------:R-:W-:Y:S01]  /*1c9c0*/  IMAD.IADD R9, R18, 0x1, R9 ;  /* 0x0000000112097824 */ /* 0x000fe200078e0209 */
[----:B------:R-:W-:-:S04]  /*1c9d0*/  SHF.R.U32.HI R2, RZ, 0x1f, R21 ;  /* 0x0000001fff027819 */ /* 0x000fc80000011615 */
[----:B------:R-:W-:Y:S02]  /*1c9e0*/  LEA.HI.SX32 R21, R21, R2, 0x1a ;  /* 0x0000000215157211 */ /* 0x000fe400078fd2ff */
[----:B------:R-:W0:Y:S02]  /*1c9f0*/  LDC.64 R2, c[0x0][0x9e0] ;  /* 0x00027800ff027b82 */ /* 0x000e240000000a00 */
[----:B0-----:R-:W-:Y:S01]  /*1ca00*/  ISETP.GE.AND P3, PT, R3, 0x1, PT ;  /* 0x000000010300780c */ /* 0x001fe20003f66270 */
[----:B------:R-:W-:-:S12]  /*1ca10*/  IMAD.IADD R2, R9, 0x1, R2 ;  /* 0x0000000109027824 */ /* 0x000fd800078e0202 */
[----:B----4-:R-:W-:Y:S05]  /*1ca20*/  @!P3 BRA `(.L_x_1278) ;  /* 0x000000000048b947 */ /* 0x010fea0003800000 */
        /* <DEDUP_REMOVED lines=11> */
.L_x_1280:
[----:B------:R-:W-:-:S13]  /*1cae0*/  ISETP.NE.AND P0, PT, R3, 0x1, PT ;  /* 0x000000010300780c */ /* 0x000fda0003f05270 */
[----:B------:R-:W0:Y:S02]  /*1caf0*/  @P0 LDC.64 R4, c[0x0][0x9e8] ;  /* 0x00027a00ff040b82 */ /* 0x000e240000000a00 */
[----:B0-----:R-:W-:-:S05]  /*1cb00*/  @P0 IMAD.HI.U32 R4, R10, R4, RZ ;  /* 0x000000040a040227 */ /* 0x001fca00078e00ff */
[----:B------:R-:W-:-:S07]  /*1cb10*/  @P0 SHF.R.U32.HI R10, RZ, R5, R4 ;  /* 0x00000005ff0a0219 */ /* 0x000fce0000011604 */
.L_x_1281:
[----:B------:R-:W-:Y:S05]  /*1cb20*/  BSYNC B0 ;  /* 0x0000000000007941 */ /* 0x000fea0003800000 */
.L_x_1279:
[----:B------:R-:W-:-:S05]  /*1cb30*/  IMAD R10, R10, R3, R3 ;  /* 0x000000030a0a7224 */ /* 0x000fca00078e0203 */
[----:B------:R-:W-:-:S07]  /*1cb40*/  VIMNMX R2, R2, R10, PT ;  /* 0x0000000a02027248 */ /* 0x000fce0003fe0100 */
.L_x_1278:
[----:B------:R-:W0:Y:S01]  /*1cb50*/  @P1 LDC R5, c[0x0][0x44c] ;  /* 0x00011300ff051b82 */ /* 0x000e220000000800 */
[----:B------:R-:W-:Y:S01]  /*1cb60*/  VIADD R2, R2, 0x9f ;  /* 0x0000009f02027836 */ /* 0x000fe20000000000 */
[----:B------:R-:W-:Y:S01]  /*1cb70*/  ULDC UR4, c[0x0][0x9dc] ;  /* 0x0002770000047ab9 */ /* 0x000fe20000000800 */
[----:B------:R-:W-:Y:S02]  /*1cb80*/  IMAD.MOV.U32 R4, RZ, RZ, R11 ;  /* 0x000000ffff047224 */ /* 0x000fe400078e000b */
[----:B------:R-:W-:-:S03]  /*1cb90*/  IMAD.HI R2, R2, 0x66666667, RZ ;  /* 0x6666666702027827 */ /* 0x000fc600078e02ff */
[----:B------:R-:W2:Y:S01]  /*1cba0*/  @P1 LDC R9, c[0x0][0x450] ;  /* 0x00011400ff091b82 */ /* 0x000ea20000000800 */
[----:B------:R-:W-:Y:S02]  /*1cbb0*/  IMAD.IADD R20, R20, 0x1, -R13 ;  /* 0x0000000114147824 */ /* 0x000fe400078e0a0d */
[----:B0-----:R-:W-:-:S05]  /*1cbc0*/  @P1 IMAD.HI.U32 R5, R11, R5, RZ ;  /* 0x000000050b051227 */ /* 0x001fca00078e00ff */
[----:B--2---:R-:W-:Y:S02]  /*1cbd0*/  @P1 SHF.R.U32.HI R4, RZ, R9, R5 ;  /* 0x00000009ff041219 */ /* 0x004fe40000011605 */
[----:B------:R-:W-:-:S03]  /*1cbe0*/  SHF.R.U32.HI R9, RZ, 0x1f, R2 ;  /* 0x0000001fff097819 */ /* 0x000fc60000011602 */
[----:B------:R-:W-:Y:S01]  /*1cbf0*/  IMAD.IADD R10, R20, 0x1, R4 ;  /* 0x00000001140a7824 */ /* 0x000fe200078e0204 */
[----:B------:R-:W-:-:S03]  /*1cc00*/  LEA.HI.SX32 R9, R2, R9, 0x1a ;  /* 0x0000000902097211 */ /* 0x000fc600078fd2ff */
[----:B------:R-:W-:Y:S01]  /*1cc10*/  VIADD R2, R10, -UR4 ;  /* 0x800000040a027c36 */ /* 0x000fe20008000000 */
[----:B------:R-:W-:Y:S01]  /*1cc20*/  VIMNMX R9, R21, R9, PT ;  /* 0x0000000915097248 */ /* 0x000fe20003fe0100 */
        /* <DEDUP_REMOVED lines=11> */
.L_x_1284:
[----:B------:R-:W-:-:S13]  /*1cce0*/  ISETP.NE.AND P0, PT, R3, 0x1, PT ;  /* 0x000000010300780c */ /* 0x000fda0003f05270 */
[----:B------:R-:W0:Y:S02]  /*1ccf0*/  @P0 LDC.64 R4, c[0x0][0x9e8] ;  /* 0x00027a00ff040b82 */ /* 0x000e240000000a00 */
[----:B0-----:R-:W-:-:S05]  /*1cd00*/  @P0 IMAD.HI.U32 R4, R10, R4, RZ ;  /* 0x000000040a040227 */ /* 0x001fca00078e00ff */
[----:B------:R-:W-:-:S07]  /*1cd10*/  @P0 SHF.R.U32.HI R10, RZ, R5, R4 ;  /* 0x00000005ff0a0219 */ /* 0x000fce0000011604 */
.L_x_1285:
[----:B------:R-:W-:Y:S05]  /*1cd20*/  BSYNC B0 ;  /* 0x0000000000007941 */ /* 0x000fea0003800000 */
.L_x_1283:
[----:B------:R-:W-:-:S05]  /*1cd30*/  IMAD R3, R10, R3, RZ ;  /* 0x000000030a037224 */ /* 0x000fca00078e02ff */
[----:B------:R-:W-:-:S07]  /*1cd40*/  VIMNMX R2, R2, R3, !PT ;  /* 0x0000000302027248 */ /* 0x000fce0007fe0100 */
.L_x_1282:
[----:B------:R-:W-:Y:S01]  /*1cd50*/  IMAD.HI R2, R2, 0x66666667, RZ ;  /* 0x6666666702027827 */ /* 0x000fe200078e02ff */
[----:B------:R-:W-:Y:S01]  /*1cd60*/  BSSY B0, `(.L_x_1286) ;  /* 0x0000027000007945 */ /* 0x000fe20003800000 */
[----:B------:R-:W-:Y:S02]  /*1cd70*/  LOP3.LUT R26, R0, 0xff, RZ, 0xc0, !PT ;  /* 0x000000ff001a7812 */ /* 0x000fe400078ec0ff */
[----:B------:R-:W-:Y:S02]  /*1cd80*/  SHF.R.U32.HI R0, RZ, 0x10, R0 ;  /* 0x00000010ff007819 */ /* 0x000fe40000011600 */
[----:B------:R-:W-:-:S04]  /*1cd90*/  SHF.R.U32.HI R3, RZ, 0x1f, R2 ;  /* 0x0000001fff037819 */ /* 0x000fc80000011602 */
[----:B------:R-:W-:Y:S01]  /*1cda0*/  LEA.HI.SX32 R3, R2, R3, 0x1a ;  /* 0x0000000302037211 */ /* 0x000fe200078fd2ff */
[----:B------:R-:W-:-:S03]  /*1cdb0*/  IMAD.MOV.U32 R2, RZ, RZ, RZ ;  /* 0x000000ffff027224 */ /* 0x000fc600078e00ff */
[----:B------:R-:W-:-:S04]  /*1cdc0*/  VIMNMX R4, RZ, R3, !PT ;  /* 0x00000003ff047248 */ /* 0x000fc80007fe0100 */
[----:B------:R-:W-:-:S13]  /*1cdd0*/  ISETP.GT.AND P0, PT, R9, R4, PT ;  /* 0x000000040900720c */ /* 0x000fda0003f04270 */
[----:B------:R-:W-:Y:S05]  /*1cde0*/  @!P0 BRA `(.L_x_1287) ;  /* 0x0000000000788947 */ /* 0x000fea0003800000 */
[----:B------:R-:W-:Y:S01]  /*1cdf0*/  ISETP.NE.AND P0, PT, R0, RZ, PT ;  /* 0x000000ff0000720c */ /* 0x000fe20003f05270 */
[----:B------:R-:W-:-:S03]  /*1ce00*/  ULDC UR4, c[0x0][0x9f0] ;  /* 0x00027c0000047ab9 */ /* 0x000fc60000000800 */
[----:B------:R-:W-:-:S04]  /*1ce10*/  SEL R5, R0, UR4, P0 ;  /* 0x0000000400057c07 */ /* 0x000fc80008000000 */
[----:B------:R-:W-:Y:S02]  /*1ce20*/  IABS R10, R5 ;  /* 0x00000005000a7213 */ /* 0x000fe40000000000 */
[----:B------:R-:W-:Y:S02]  /*1ce30*/  IADD3 R11, R5, -0x1, R9 ;  /* 0xffffffff050b7810 */ /* 0x000fe40007ffe009 */
[----:B------:R-:W0:Y:S03]  /*1ce40*/  I2F.RP R2, R10 ;  /* 0x0000000a00027306 */ /* 0x000e260000209400 */
[----:B------:R-:W-:-:S05]  /*1ce50*/  IMAD.IADD R11, R11, 0x1, -R4 ;  /* 0x000000010b0b7824 */ /* 0x000fca00078e0a04 */
[----:B0-----:R-:W0:Y:S02]  /*1ce60*/  MUFU.RCP R2, R2 ;  /* 0x0000000200027308 */ /* 0x001e240000001000 */
[----:B0-----:R-:W-:-:S06]  /*1ce70*/  VIADD R2, R2, 0xffffffe ;  /* 0x0ffffffe02027836 */ /* 0x001fcc0000000000 */
[----:B------:R0:W2:Y:S02]  /*1ce80*/  F2I.FTZ.U32.TRUNC.NTZ R3, R2 ;  /* 0x0000000200037305 */ /* 0x0000a4000021f000 */
[----:B0-----:R-:W-:-:S04]  /*1ce90*/  LOP3.LUT R2, R11, R5, RZ, 0x3c, !PT ;  /* 0x000000050b027212 */ /* 0x001fc800078e3cff */
[----:B------:R-:W-:Y:S01]  /*1cea0*/  ISETP.GE.AND P3, PT, R2, RZ, PT ;  /* 0x000000ff0200720c */ /* 0x000fe20003f66270 */
[----:B--2---:R-:W-:-:S04]  /*1ceb0*/  IMAD.MOV R2, RZ, RZ, -R3 ;  /* 0x000000ffff027224 */ /* 0x004fc800078e0a03 */
[----:B------:R-:W-:Y:S02]  /*1cec0*/  IMAD R12, R2, R10, RZ ;  /* 0x0000000a020c7224 */ /* 0x000fe400078e02ff */
        /* <DEDUP_REMOVED lines=16> */
.L_x_1287:
[----:B------:R-:W-:Y:S05]  /*1cfd0*/  BSYNC B0 ;  /* 0x0000000000007941 */ /* 0x000fea0003800000 */
.L_x_1286:
[-C--:B------:R-:W-:Y:S01]  /*1cfe0*/  IMAD R4, R26, R2.reuse, R4 ;  /* 0x000000021a047224 */ /* 0x080fe200078e0204 */
[----:B------:R-:W-:Y:S04]  /*1cff0*/  BSSY B0, `(.L_x_1288) ;  /* 0x00000d5000007945 */ /* 0x000fe80003800000 */
        /* <DEDUP_REMOVED lines=23> */
.L_x_1431:
[----:B--2---:R-:W-:Y:S02]  /*1d170*/  ISETP.NE.AND P0, PT, R14, RZ, PT ;  /* 0x000000ff0e00720c */ /* 0x004fe40003f05270 */
[----:B------:R-:W-:-:S11]  /*1d180*/  PLOP3.LUT P6, PT, PT, PT, PT, 0x8, 0x0 ;  /* 0x000000000000781c */ /* 0x000fd60003fce170 */
[----:B------:R-:W-:Y:S05]  /*1d190*/  @P0 BRA `(.L_x_1291) ;  /* 0x00000000000c0947 */ /* 0x000fea0003800000 */
[----:B------:R-:W-:-:S03]  /*1d1a0*/  UMOV UR4, 0xffffffff ;  /* 0xffffffff00047882 */ /* 0x000fc60000000000 */
[----:B------:R-:W-:Y:S05]  /*1d1b0*/  BRA.DIV UR4, `(.L_x_1292) ;  /* 0x0000005a04747947 */ /* 0x000fea000b800000 */
[----:B------:R-:W-:-:S13]  /*1d1c0*/  ELECT P6, URZ, PT ;  /* 0x00000000003f782f */ /* 0x000fda00038c0000 */
.L_x_1291:
        /* <DEDUP_REMOVED lines=9> */
.L_x_1434:
[----:B------:R-:W-:Y:S05]  /*1d260*/  BSYNC B1 ;  /* 0x0000000000017941 */ /* 0x000fea0003800000 */
.L_x_1293:
[----:B------:R-:W-:Y:S04]  /*1d270*/  BSSY B1, `(.L_x_1295) ;  /* 0x000004d000017945 */ /* 0x000fe80003800000 */
[----:B------:R-:W-:Y:S05]  /*1d280*/  @!P6 BRA `(.L_x_1296) ;  /* 0x00000004002ce947 */ /* 0x000fea0003800000 */
[----:B------:R-:W2:Y:S01]  /*1d290*/  S2R R7, SR_TID.X ;  /* 0x0000000000077919 */ /* 0x000ea20000002100 */
[----:B0-----:R-:W-:Y:S01]  /*1d2a0*/  IMAD R5, R23, 0x8, R19 ;  /* 0x0000000817057824 */ /* 0x001fe200078e0213 */
[----:B------:R-:W-:Y:S01]  /*1d2b0*/  BSSY B2, `(.L_x_1297) ;  /* 0x0000006000027945 */ /* 0x000fe20003800000 */
[----:B--2---:R-:W-:Y:S02]  /*1d2c0*/  LOP3.LUT R8, R7, 0x7f, RZ, 0xc0, !PT ;  /* 0x0000007f07087812 */ /* 0x004fe400078ec0ff */
[----:B------:R-:W-:Y:S02]  /*1d2d0*/  SHF.L.U32 R7, R29, 0x1f, RZ ;  /* 0x0000001f1d077819 */ /* 0x000fe400000006ff */
[----:B------:R-:W-:Y:S02]  /*1d2e0*/  ISETP.NE.AND P1, PT, R8, RZ, PT ;  /* 0x000000ff0800720c */ /* 0x000fe40003f25270 */
[----:B------:R-:W0:Y:S02]  /*1d2f0*/  SYNCS.PHASECHK.TRANS64.TRYWAIT P0, [R5+URZ+0x132a0], R7 ;  /* 0x0132a007050075a7 */ /* 0x000e24000800017f */
[----:B0-----:R-:W-:Y:S09]  /*1d300*/  @!P0 BRA `(.L_x_1298) ;  /* 0x0000005800548947 */ /* 0x001ff20003800000 */
.L_x_1435:
[----:B------:R-:W-:Y:S05]  /*1d310*/  BSYNC B2 ;  /* 0x0000000000027941 */ /* 0x000fea0003800000 */
.L_x_1297:
        /* <DEDUP_REMOVED lines=9> */
.L_x_1300:
[----:B------:R-:W-:Y:S05]  /*1d3b0*/  BSYNC B2 ;  /* 0x0000000000027941 */ /* 0x000fea0003800000 */
.L_x_1299:
        /* <DEDUP_REMOVED lines=12> */
.L_x_1301:
        /* <DEDUP_REMOVED lines=13> */
.L_x_1436:
[----:B------:R-:W-:Y:S05]  /*1d550*/  BSYNC B2 ;  /* 0x0000000000027941 */ /* 0x000fea0003800000 */
.L_x_1302:
        /* <DEDUP_REMOVED lines=11> */
.L_x_1305:
[----:B------:R-:W-:Y:S05]  /*1d610*/  BSYNC B2 ;  /* 0x0000000000027941 */ /* 0x000fea0003800000 */
.L_x_1304:
        /* <DEDUP_REMOVED lines=8> */
.L_x_1306:
        /* <DEDUP_REMOVED lines=10> */
.L_x_1296:
[----:B------:R-:W-:Y:S05]  /*1d740*/  BSYNC B1 ;  /* 0x0000000000017941 */ /* 0x000fea0003800000 */
.L_x_1295:
        /* <DEDUP_REMOVED lines=9> */
.L_x_1319:
        /* <DEDUP_REMOVED lines=11> */
.L_x_1437:
[----:B------:R-:W-:Y:S05]  /*1d890*/  BSYNC B2 ;  /* 0x0000000000027941 */ /* 0x000fea0003800000 */
.L_x_1309:
        /* <DEDUP_REMOVED lines=9> */
.L_x_1312:
[----:B------:R-:W-:Y:S05]  /*1d930*/  BSYNC B2 ;  /* 0x0000000000027941 */ /* 0x000fea0003800000 */
.L_x_1311:
        /* <DEDUP_REMOVED lines=11> */
.L_x_1313:
        /* <DEDUP_REMOVED lines=13> */
.L_x_1438:
[----:B------:R-:W-:Y:S05]  /*1dac0*/  BSYNC B2 ;  /* 0x0000000000027941 */ /* 0x000fea0003800000 */
.L_x_1314:
        /* <DEDUP_REMOVED lines=11> */
.L_x_1317:
[----:B------:R-:W-:Y:S05]  /*1db80*/  BSYNC B2 ;  /* 0x0000000000027941 */ /* 0x000fea0003800000 */
.L_x_1316:
        /* <DEDUP_REMOVED lines=8> */
.L_x_1318:
        /* <DEDUP_REMOVED lines=10> */
.L_x_1308:
[----:B------:R-:W-:Y:S05]  /*1dcb0*/  BSYNC B1 ;  /* 0x0000000000017941 */ /* 0x000fea0003800000 */
.L_x_1307:
[----:B------:R-:W-:Y:S01]  /*1dcc0*/  ISETP.GT.AND P2, PT, R3, R4, PT ;  /* 0x000000040300720c */ /* 0x000fe20003f44270 */
[----:B------:R-:W-:Y:S02]  /*1dcd0*/  VIADD R23, R23, 0x1 ;  /* 0x0000000117177836 */ /* 0x000fe40000000000 */
[----:B------:R-:W-:-:S03]  /*1dce0*/  VIADD R3, R3, 0xffffffff ;  /* 0xffffffff03037836 */ /* 0x000fc60000000000 */
[----:B------:R-:W-:-:S04]  /*1dcf0*/  ISETP.NE.AND P1, PT, R23, 0x2, PT ;  /* 0x000000021700780c */ /* 0x000fc80003f25270 */
[----:B------:R-:W-:Y:S02]  /*1dd00*/  SEL R5, RZ, 0x1, P1 ;  /* 0x00000001ff057807 */ /* 0x000fe40000800000 */
[----:B------:R-:W-:Y:S02]  /*1dd10*/  SEL R23, R23, RZ, P1 ;  /* 0x000000ff17177207 */ /* 0x000fe40000800000 */
[----:B------:R-:W-:Y:S01]  /*1dd20*/  LOP3.LUT R29, R29, R5, RZ, 0x3c, !PT ;  /* 0x000000051d1d7212 */ /* 0x000fe200078e3cff */
[----:B------:R-:W-:Y:S06]  /*1dd30*/  @P2 BRA `(.L_x_1319) ;  /* 0xfffffff800a82947 */ /* 0x000fec000383ffff */
.L_x_1289:
[----:B------:R-:W-:Y:S05]  /*1dd40*/  BSYNC B0 ;  /* 0x0000000000007941 */ /* 0x000fea0003800000 */
.L_x_1288:
[----:B------:R-:W2:Y:S01]  /*1dd50*/  LDL R7, [R1+0x10] ;  /* 0x0000100001077983 */ /* 0x000ea20000100800 */
[----:B------:R-:W0:Y:S01]  /*1dd60*/  LDC R2, c[0x0][0x448] ;  /* 0x00011200ff027b82 */ /* 0x000e220000000800 */
[----:B------:R-:W-:Y:S07]  /*1dd70*/  @!P0 WARPSYNC.ALL ;  /* 0x0000000000008948 */ /* 0x000fee0003800000 */
[----:B------:R-:W-:Y:S01]  /*1dd80*/  @!P0 BAR.SYNC.DEFER_BLOCKING 0xc, 0x200 ;  /* 0x0308000000008b1d */ /* 0x000fe20000010000 */
[----:B0-----:R-:W-:-:S13]  /*1dd90*/  ISETP.NE.AND P1, PT, R2, 0x1, PT ;  /* 0x000000010200780c */ /* 0x001fda0003f25270 */
[----:B------:R-:W0:Y:S08]  /*1dda0*/  @P1 LDC R4, c[0x0][0x44c] ;  /* 0x00011300ff041b82 */ /* 0x000e300000000800 */
[----:B------:R-:W3:Y:S01]  /*1ddb0*/  @P1 LDC R2, c[0x0][0x450] ;  /* 0x00011400ff021b82 */ /* 0x000ee20000000800 */
[----:B--2---:R-:W-:-:S04]  /*1ddc0*/  VIADD R3, R7, 0xbf ;  /* 0x000000bf07037836 */ /* 0x004fc80000000000 */
[----:B0-----:R-:W-:-:S05]  /*1ddd0*/  @P1 IMAD.HI.U32 R4, R3, R4, RZ ;  /* 0x0000000403041227 */ /* 0x001fca00078e00ff */
[----:B---3--:R-:W-:-:S05]  /*1dde0*/  @P1 SHF.R.U32.HI R3, RZ, R2, R4 ;  /* 0x00000002ff031219 */ /* 0x008fca0000011604 */
[----:B------:R-:W-:Y:S02]  /*1ddf0*/  IMAD.IADD R18, R18, 0x1, R3 ;  /* 0x0000000112127824 */ /* 0x000fe400078e0203 */
[----:B------:R-:W0:Y:S02]  /*1de00*/  LDC.64 R2, c[0x0][0x9e0] ;  /* 0x00027800ff027b82 */ /* 0x000e240000000a00 */
[----:B0-----:R-:W-:Y:S01]  /*1de10*/  ISETP.GE.AND P2, PT, R3, 0x1, PT ;  /* 0x000000010300780c */ /* 0x001fe20003f46270 */
[----:B------:R-:W-:-:S12]  /*1de20*/  IMAD.IADD R2, R18, 0x1, R2 ;  /* 0x0000000112027824 */ /* 0x000fd800078e0202 */
[----:B------:R-:W-:Y:S05]  /*1de30*/  @!P2 BRA `(.L_x_1320) ;  /* 0x000000000048a947 */ /* 0x000fea0003800000 */
        /* <DEDUP_REMOVED lines=11> */
.L_x_1322:
[----:B------:R-:W-:-:S13]  /*1def0*/  ISETP.NE.AND P0, PT, R3, 0x1, PT ;  /* 0x000000010300780c */ /* 0x000fda0003f05270 */
[----:B------:R-:W0:Y:S02]  /*1df00*/  @P0 LDC.64 R4, c[0x0][0x9e8] ;  /* 0x00027a00ff040b82 */ /* 0x000e240000000a00 */
[----:B0-----:R-:W-:-:S05]  /*1df10*/  @P0 IMAD.HI.U32 R4, R6, R4, RZ ;  /* 0x0000000406040227 */ /* 0x001fca00078e00ff */
[----:B------:R-:W-:-:S07]  /*1df20*/  @P0 SHF.R.U32.HI R6, RZ, R5, R4 ;  /* 0x00000005ff060219 */ /* 0x000fce0000011604 */
.L_x_1323:
[----:B------:R-:W-:Y:S05]  /*1df30*/  BSYNC B0 ;  /* 0x0000000000007941 */ /* 0x000fea0003800000 */
.L_x_1321:
[----:B------:R-:W-:-:S05]  /*1df40*/  IMAD R6, R6, R3, R3 ;  /* 0x0000000306067224 */ /* 0x000fca00078e0203 */
[----:B------:R-:W-:-:S07]  /*1df50*/  VIMNMX R2, R2, R6, PT ;  /* 0x0000000602027248 */ /* 0x000fce0003fe0100 */
.L_x_1320:
[----:B------:R-:W-:Y:S01]  /*1df60*/  VIADD R2, R2, 0x9f ;  /* 0x0000009f02027836 */ /* 0x000fe20000000000 */
[----:B------:R-:W-:Y:S01]  /*1df70*/  ULDC UR4, c[0x0][0x9dc] ;  /* 0x0002770000047ab9 */ /* 0x000fe20000000800 */
[----:B------:R-:W-:Y:S02]  /*1df80*/  IMAD.MOV.U32 R5, RZ, RZ, R7 ;  /* 0x000000ffff057224 */ /* 0x000fe400078e0007 */
[----:B------:R-:W-:-:S05]  /*1df90*/  IMAD.HI R2, R2, 0x66666667, RZ ;  /* 0x6666666702027827 */ /* 0x000fca00078e02ff */
[----:B------:R-:W-:-:S04]  /*1dfa0*/  SHF.R.U32.HI R4, RZ, 0x1f, R2 ;  /* 0x0000001fff047819 */ /* 0x000fc80000011602 */
[----:B------:R-:W-:Y:S02]  /*1dfb0*/  LEA.HI.SX32 R4, R2, R4, 0x1a ;  /* 0x0000000402047211 */ /* 0x000fe400078fd2ff */
[----:B------:R-:W0:Y:S02]  /*1dfc0*/  @P1 LDC R2, c[0x0][0x450] ;  /* 0x00011400ff021b82 */ /* 0x000e240000000800 */
[----:B------:R-:W-:-:S06]  /*1dfd0*/  VIMNMX R21, R21, R4, PT ;  /* 0x0000000415157248 */ /* 0x000fcc0003fe0100 */
[----:B------:R-:W2:Y:S02]  /*1dfe0*/  @P1 LDC R4, c[0x0][0x44c] ;  /* 0x00011300ff041b82 */ /* 0x000ea40000000800 */
[----:B--2---:R-:W-:-:S05]  /*1dff0*/  @P1 IMAD.HI.U32 R4, R7, R4, RZ ;  /* 0x0000000407041227 */ /* 0x004fca00078e00ff */
[----:B0-----:R-:W-:-:S05]  /*1e000*/  @P1 SHF.R.U32.HI R5, RZ, R2, R4 ;  /* 0x00000002ff051219 */ /* 0x001fca0000011604 */
        /* <DEDUP_REMOVED lines=13> */
.L_x_1326:
[----:B------:R-:W-:-:S13]  /*1e0e0*/  ISETP.NE.AND P0, PT, R3, 0x1, PT ;  /* 0x000000010300780c */ /* 0x000fda0003f05270 */
[----:B------:R-:W0:Y:S02]  /*1e0f0*/  @P0 LDC.64 R4, c[0x0][0x9e8] ;  /* 0x00027a00ff040b82 */ /* 0x000e240000000a00 */
[----:B0-----:R-:W-:-:S05]  /*1e100*/  @P0 IMAD.HI.U32 R4, R6, R4, RZ ;  /* 0x0000000406040227 */ /* 0x001fca00078e00ff */
[----:B------:R-:W-:-:S07]  /*1e110*/  @P0 SHF.R.U32.HI R6, RZ, R5, R4 ;  /* 0x00000005ff060219 */ /* 0x000fce0000011604 */
.L_x_1327:
[----:B------:R-:W-:Y:S05]  /*1e120*/  BSYNC B0 ;  /* 0x0000000000007941 */ /* 0x000fea0003800000 */
.L_x_1325:
[----:B------:R-:W-:-:S05]  /*1e130*/  IMAD R3, R6, R3, RZ ;  /* 0x0000000306037224 */ /* 0x000fca00078e02ff */
[----:B------:R-:W-:-:S07]  /*1e140*/  VIMNMX R2, R2, R3, !PT ;  /* 0x0000000302027248 */ /* 0x000fce0007fe0100 */
.L_x_1324:
[----:B------:R-:W-:Y:S01]  /*1e150*/  ISETP.NE.AND P1, PT, R0, RZ, PT ;  /* 0x000000ff0000720c */ /* 0x000fe20003f25270 */
[----:B------:R-:W-:Y:S01]  /*1e160*/  IMAD.HI R2, R2, 0x66666667, RZ ;  /* 0x6666666702027827 */ /* 0x000fe200078e02ff */
[----:B------:R-:W-:Y:S04]  /*1e170*/  BSSY B0, `(.L_x_1328) ;  /* 0x0000023000007945 */ /* 0x000fe80003800000 */
[----:B------:R-:W-:-:S04]  /*1e180*/  SHF.R.U32.HI R3, RZ, 0x1f, R2 ;  /* 0x0000001fff037819 */ /* 0x000fc80000011602 */
[----:B------:R-:W-:Y:S01]  /*1e190*/  LEA.HI.SX32 R3, R2, R3, 0x1a ;  /* 0x0000000302037211 */ /* 0x000fe200078fd2ff */
[----:B------:R-:W-:Y:S02]  /*1e1a0*/  IMAD.MOV.U32 R2, RZ, RZ, RZ ;  /* 0x000000ffff027224 */ /* 0x000fe400078e00ff */
[----:B------:R-:W0:Y:S01]  /*1e1b0*/  @!P1 LDC R0, c[0x0][0x9f0] ;  /* 0x00027c00ff009b82 */ /* 0x000e220000000800 */
[----:B------:R-:W-:-:S04]  /*1e1c0*/  VIMNMX R4, RZ, R3, !PT ;  /* 0x00000003ff047248 */ /* 0x000fc80007fe0100 */
[----:B------:R-:W-:-:S13]  /*1e1d0*/  ISETP.GT.AND P0, PT, R21, R4, PT ;  /* 0x000000041500720c */ /* 0x000fda0003f04270 */
[----:B------:R-:W-:Y:S05]  /*1e1e0*/  @!P0 BRA `(.L_x_1329) ;  /* 0x00000000006c8947 */ /* 0x000fea0003800000 */
        /* <DEDUP_REMOVED lines=11> */
[----:B------:R-:W-:-:S05]  /*1e2a0*/  IADD3 R3, R0, -0x1, R21 ;  /* 0xffffffff00037810 */ /* 0x000fca0007ffe015 */
[----:B------:R-:W-:-:S05]  /*1e2b0*/  IMAD.IADD R3, R3, 0x1, -R4 ;  /* 0x0000000103037824 */ /* 0x000fca00078e0a04 */
        /* <DEDUP_REMOVED lines=14> */
.L_x_1329:
[----:B------:R-:W-:Y:S05]  /*1e3a0*/  BSYNC B0 ;  /* 0x0000000000007941 */ /* 0x000fea0003800000 */
.L_x_1328:
[----:B------:R-:W-:-:S05]  /*1e3b0*/  IMAD R26, R26, R2, R4 ;  /* 0x000000021a1a7224 */ /* 0x000fca00078e0204 */
[----:B0-----:R-:W-:-:S04]  /*1e3c0*/  VIADDMNMX R0, R26, R2, R21, PT ;  /* 0x000000021a007246 */ /* 0x001fc80003800115 */
        /* <DEDUP_REMOVED lines=20> */
.L_x_1330:
        /* <DEDUP_REMOVED lines=14> */
[----:B------:R-:W-:Y:S02]  /*1e5f0*/  IMAD.U32 R11, RZ, RZ, UR5 ;  /* 0x00000005ff0b7e24 */ /* 0x000fe4000f8e00ff */
[----:B------:R-:W-:Y:S02]  /*1e600*/  IMAD.MOV.U32 R8, RZ, RZ, 0x70 ;  /* 0x00000070ff087424 */ /* 0x000fe400078e00ff */
[----:B------:R-:W-:Y:S02]  /*1e610*/  IMAD.MOV.U32 R12, RZ, RZ, 0x1 ;  /* 0x00000001ff0c7424 */ /* 0x000fe400078e00ff */
[----:B-1----:R-:W-:-:S07]  /*1e620*/  IMAD.MOV.U32 R13, RZ, RZ, RZ ;  /* 0x000000ffff0d7224 */ /* 0x002fce00078e00ff */
[----:B------:R-:W-:-:S07]  /*1e630*/  LEPC R20, `(.L_x_1333) ;  /* 0x000000001014794e */ /* 0x000fce0000000000 */
[----:B0-----:R-:W-:Y:S05]  /*1e640*/  CALL.ABS.NOINC R2 ;  /* 0x0000000002007343 */ /* 0x001fea0003c00000 */
.L_x_1333:
[----:B------:R-:W-:Y:S05]  /*1e650*/  BSYNC B6 ;  /* 0x0000000000067941 */ /* 0x000fea0003800000 */
.L_x_1332:
        /* <DEDUP_REMOVED lines=22> */
.L_x_1335:
[----:B------:R-:W-:Y:S05]  /*1e7c0*/  BSYNC B6 ;  /* 0x0000000000067941 */ /* 0x000fea0003800000 */
.L_x_1334:
        /* <DEDUP_REMOVED lines=20> */
.L_x_1337:
[----:B------:R-:W-:Y:S05]  /*1e910*/  BSYNC B6 ;  /* 0x0000000000067941 */ /* 0x000fea0003800000 */
.L_x_1336:
        /* <DEDUP_REMOVED lines=19> */
.L_x_1339:
[----:B------:R-:W-:Y:S05]  /*1ea50*/  BSYNC B6 ;  /* 0x0000000000067941 */ /* 0x000fea0003800000 */
.L_x_1338:
[----:B------:R-:W-:Y:S01]  /*1ea60*/  ULDC.64 UR4, c[0x0][0x9f8] ;  /* 0x00027e0000047ab9 */ /* 0x000fe20000000a00 */
[----:B------:R-:W-:Y:S01]  /*1ea70*/  IMAD.MOV.U32 R25, RZ, RZ, R27 ;  /* 0x000000ffff197224 */ /* 0x000fe200078e001b */
[----:B------:R-:W-:-:S04]  /*1ea80*/  ISETP.NE.U32.AND P0, PT, RZ, UR4, PT ;  /* 0x00000004ff007c0c */ /* 0x000fc8000bf05070 */
[----:B------:R-:W-:Y:S01]  /*1ea90*/  ISETP.NE.AND.EX P0, PT, RZ, UR5, PT, P0 ;  /* 0x00000005ff007c0c */ /* 0x000fe2000bf05300 */
[----:B------:R-:W-:-:S12]  /*1eaa0*/  ULDC.64 UR4, c[0x0][0xa08] ;  /* 0x0002820000047ab9 */ /* 0x000fd80000000a00 */
[----:B------:R-:W0:Y:S02]  /*1eab0*/  @P0 LDC.64 R2, c[0x0][0x9f8] ;  /* 0x00027e00ff020b82 */ /* 0x000e240000000a00 */
[----:B0-----:R-:W-:-:S05]  /*1eac0*/  @P0 IMAD.WIDE R2, R27, 0x4, R2 ;  /* 0x000000041b020825 */ /* 0x001fca00078e0202 */
[----:B------:R0:W2:Y:S02]  /*1ead0*/  @P0 LDG.E R25, desc[UR40][R2.64] ;  /* 0x0000002802190981 */ /* 0x0000a4000c1e1900 */
[----:B0-----:R-:W0:Y:S02]  /*1eae0*/  LDC.64 R2, c[0x0][0x418] ;  /* 0x00010600ff027b82 */ /* 0x001e240000000a00 */
[----:B0-----:R-:W-:Y:S01]  /*1eaf0*/  LOP3.LUT P0, RZ, R2, UR4, RZ, 0xfc, !PT ;  /* 0x0000000402ff7c12 */ /* 0x001fe2000f80fcff */
[----:B------:R-:W-:-:S03]  /*1eb00*/  UMOV UR4, 0xffffffff ;  /* 0xffffffff00047882 */ /* 0x000fc60000000000 */
[----:B------:R-:W-:Y:S02]  /*1eb10*/  LOP3.LUT P0, RZ, R3, UR5, RZ, 0xfc, P0 ;  /* 0x0000000503ff7c12 */ /* 0x000fe4000800fcff */
[----:B--2---:R-:W-:Y:S02]  /*1eb20*/  SHF.R.S32.HI R8, RZ, 0x1f, R25 ;  /* 0x0000001fff087819 */ /* 0x004fe40000011419 */
[----:B------:R-:W-:-:S03]  /*1eb30*/  SEL R18, R25, RZ, !P0 ;  /* 0x000000ff19127207 */ /* 0x000fc60004000000 */
[----:B------:R0:W-:Y:S01]  /*1eb40*/  STL [R1], R8 ;  /* 0x0000000801007387 */ /* 0x0001e20000100800 */
[----:B------:R-:W-:Y:S05]  /*1eb50*/  BRA.DIV UR4, `(.L_x_1340) ;  /* 0x0000004204907947 */ /* 0x000fea000b800000 */
[----:B------:R-:W2:Y:S02]  /*1eb60*/  S2R R0, SR_TID.X ;  /* 0x0000000000007919 */ /* 0x000ea40000002100 */
[----:B--2---:R-:W-:-:S04]  /*1eb70*/  SHF.R.U32.HI R0, RZ, 0x5, R0 ;  /* 0x00000005ff007819 */ /* 0x004fc80000011600 */
[----:B------:R-:W-:-:S05]  /*1eb80*/  LOP3.LUT R0, R0, 0x3, RZ, 0xc0, !PT ;  /* 0x0000000300007812 */ /* 0x000fca00078ec0ff */
[----:B------:R2:W3:Y:S02]  /*1eb90*/  SHFL.IDX PT, R14, R0, RZ, 0x1f ;  /* 0x00001fff000e7589 */ /* 0x0004e400000e0000 */
.L_x_1441:
        /* <DEDUP_REMOVED lines=8> */
.L_x_1444:
        /* <DEDUP_REMOVED lines=23> */
.L_x_1343:
[----:B------:R-:W-:Y:S01]  /*1ed90*/  IMAD R4, R22, 0x8, R19 ;  /* 0x0000000816047824 */ /* 0x000fe200078e0213 */
[----:B--2---:R-:W-:Y:S01]  /*1eda0*/  SHF.L.U32 R3, R28, 0x1f, RZ ;  /* 0x0000001f1c037819 */ /* 0x004fe200000006ff */
[----:B------:R-:W2:Y:S03]  /*1edb0*/  S2R R2, SR_TID.X ;  /* 0x0000000000027919 */ /* 0x000ea60000002100 */
[----:B------:R-:W3:Y:S01]  /*1edc0*/  SYNCS.PHASECHK.TRANS64.TRYWAIT P0, [R4+URZ+0x13280], R3 ;  /* 0x01328003040075a7 */ /* 0x000ee2000800017f */
[----:B--2---:R-:W-:-:S04]  /*1edd0*/  LOP3.LUT R2, R2, 0x7f, RZ, 0xc0, !PT ;  /* 0x0000007f02027812 */ /* 0x004fc800078ec0ff */
[----:B------:R-:W-:Y:S01]  /*1ede0*/  ISETP.NE.AND P1, PT, R2, RZ, PT ;  /* 0x000000ff0200720c */ /* 0x000fe20003f25270 */
[----:B---3--:R-:W-:-:S12]  /*1edf0*/  @!P0 BRA `(.L_x_1344) ;  /* 0x00000040003c8947 */ /* 0x008fd80003800000 */
.L_x_1445:
        /* <DEDUP_REMOVED lines=8> */
.L_x_1345:
        /* <DEDUP_REMOVED lines=18> */
.L_x_1446:
        /* <DEDUP_REMOVED lines=8> */
.L_x_1347:
        /* <DEDUP_REMOVED lines=17> */
.L_x_1341:
[----:B--23--:R-:W2:Y:S01]  /*1f130*/  LDL.LU R3, [R1+0x18] ;  /* 0x0000180001037983 */ /* 0x00cea20000300800 */
[----:B------:R-:W-:Y:S05]  /*1f140*/  WARPSYNC.ALL ;  /* 0x0000000000007948 */ /* 0x000fea0003800000 */
[----:B------:R-:W-:Y:S01]  /*1f150*/  ULDC.64 UR4, c[0x0][0x298] ;  /* 0x0000a60000047ab9 */ /* 0x000fe20000000a00 */
[----:B------:R-:W-:Y:S01]  /*1f160*/  VIADD R0, R19, 0xb000 ;  /* 0x0000b00013007836 */ /* 0x000fe20000000000 */
[----:B------:R-:W-:Y:S01]  /*1f170*/  ULDC.64 UR6, c[0x0][0xa00] ;  /* 0x0002800000067ab9 */ /* 0x000fe20000000a00 */
[----:B------:R-:W-:Y:S01]  /*1f180*/  BSSY B6, `(.L_x_1348) ;  /* 0x0000022000067945 */ /* 0x000fe20003800000 */
[----:B------:R-:W-:Y:S01]  /*1f190*/  BAR.SYNC.DEFER_BLOCKING 0x8, 0x200 ;  /* 0x0208000000007b1d */ /* 0x000fe20000010000 */
[----:B------:R-:W-:-:S02]  /*1f1a0*/  ISETP.NE.U32.AND P0, PT, RZ, UR6, PT ;  /* 0x00000006ff007c0c */ /* 0x000fc4000bf05070 */
[----:B------:R-:W-:Y:S02]  /*1f1b0*/  LOP3.LUT P1, RZ, R0, 0x1bf, RZ, 0xc0, !PT ;  /* 0x000001bf00ff7812 */ /* 0x000fe4000782c0ff */
[----:B------:R-:W-:Y:S02]  /*1f1c0*/  ISETP.NE.AND.EX P0, PT, RZ, UR7, PT, P0 ;  /* 0x00000007ff007c0c */ /* 0x000fe4000bf05300 */
[----:B--2---:R-:W-:Y:S01]  /*1f1d0*/  SHF.R.S32.HI R2, RZ, 0x1f, R3 ;  /* 0x0000001fff027819 */ /* 0x004fe20000011403 */
[----:B------:R-:W-:-:S04]  /*1f1e0*/  IMAD.WIDE.U32 R4, R3, UR4, RZ ;  /* 0x0000000403047c25 */ /* 0x000fc8000f8e00ff */
[----:B------:R-:W-:Y:S01]  /*1f1f0*/  IMAD R2, R2, UR4, RZ ;  /* 0x0000000402027c24 */ /* 0x000fe2000f8e02ff */
[----:B------:R2:W-:Y:S03]  /*1f200*/  STL.64 [R1+0x28], R4 ;  /* 0x0000280401007387 */ /* 0x0005e60000100a00 */
[----:B------:R-:W-:Y:S01]  /*1f210*/  IMAD R0, R3, UR5, R2 ;  /* 0x0000000503007c24 */ /* 0x000fe2000f8e0202 */
[----:B------:R-:W-:-:S03]  /*1f220*/  SHF.R.S32.HI R2, RZ, 0x1f, R27 ;  /* 0x0000001fff027819 */ /* 0x000fc6000001141b */
[----:B------:R-:W-:Y:S01]  /*1f230*/  IMAD.IADD R3, R5, 0x1, R0 ;  /* 0x0000000105037824 */ /* 0x000fe200078e0200 */
[----:B------:R-:W-:Y:S02]  /*1f240*/  SEL R0, R27, RZ, !P0 ;  /* 0x000000ff1b007207 */ /* 0x000fe40004000000 */
[----:B------:R-:W-:Y:S02]  /*1f250*/  SEL R2, R2, RZ, !P0 ;  /* 0x000000ff02027207 */ /* 0x000fe40004000000 */
        /* <DEDUP_REMOVED lines=14> */
[----:B------:R-:W-:Y:S02]  /*1f340*/  IMAD.U32 R11, RZ, RZ, UR9 ;  /* 0x00000009ff0b7e24 */ /* 0x000fe4000f8e00ff */
[----:B0-----:R-:W-:Y:S02]  /*1f350*/  IMAD.MOV.U32 R8, RZ, RZ, 0x70 ;  /* 0x00000070ff087424 */ /* 0x001fe400078e00ff */
[----:B------:R-:W-:Y:S02]  /*1f360*/  IMAD.MOV.U32 R12, RZ, RZ, 0x1 ;  /* 0x00000001ff0c7424 */ /* 0x000fe400078e00ff */
[----:B-1----:R-:W-:-:S07]  /*1f370*/  IMAD.MOV.U32 R13, RZ, RZ, RZ ;  /* 0x000000ffff0d7224 */ /* 0x002fce00078e00ff */
[----:B------:R-:W-:-:S07]  /*1f380*/  LEPC R20, `(.L_x_1349) ;  /* 0x000000001014794e */ /* 0x000fce0000000000 */
[----:B--2---:R-:W-:Y:S05]  /*1f390*/  CALL.ABS.NOINC R2 ;  /* 0x0000000002007343 */ /* 0x004fea0003c00000 */
.L_x_1349:
[----:B------:R-:W-:Y:S05]  /*1f3a0*/  BSYNC B6 ;  /* 0x0000000000067941 */ /* 0x000fea0003800000 */
.L_x_1348:
[----:B------:R-:W3:Y:S01]  /*1f3b0*/  LDL.LU R20, [R1+0x34] ;  /* 0x0000340001147983 */ /* 0x000ee20000300800 */
[----:B------:R-:W-:Y:S01]  /*1f3c0*/  ULDC.64 UR6, c[0x0][0x2e0] ;  /* 0x0000b80000067ab9 */ /* 0x000fe20000000a00 */
[----:B------:R-:W4:Y:S01]  /*1f3d0*/  LDC R9, c[0x0][0x448] ;  /* 0x00011200ff097b82 */ /* 0x000f220000000800 */
[----:B------:R-:W-:Y:S01]  /*1f3e0*/  ULDC.64 UR4, c[0x0][0x2d8] ;  /* 0x0000b60000047ab9 */ /* 0x000fe20000000a00 */
[----:B--2---:R-:W3:Y:S01]  /*1f3f0*/  LDL.LU.64 R2, [R1+0x28] ;  /* 0x0000280001027983 */ /* 0x004ee20000300a00 */
[----:B------:R-:W-:-:S03]  /*1f400*/  ULDC.64 UR8, c[0x0][0x280] ;  /* 0x0000a00000087ab9 */ /* 0x000fc60000000a00 */
[----:B------:R-:W2:Y:S04]  /*1f410*/  LDL.LU R21, [R1+0x3c] ;  /* 0x00003c0001157983 */ /* 0x000ea80000300800 */
[----:B------:R-:W2:Y:S04]  /*1f420*/  LDL.LU R4, [R1+0x18] ;  /* 0x0000180001047983 */ /* 0x000ea80000300800 */
[----:B------:R-:W2:Y:S01]  /*1f430*/  LDL R12, [R1+0x10] ;  /* 0x00001000010c7983 */ /* 0x000ea20000100800 */
[----:B----4-:R-:W-:-:S13]  /*1f440*/  ISETP.NE.AND P1, PT, R9, 0x1, PT ;  /* 0x000000010900780c */ /* 0x010fda0003f25270 */
[----:B------:R-:W4:Y:S08]  /*1f450*/  @P1 LDC R5, c[0x0][0x450] ;  /* 0x00011400ff051b82 */ /* 0x000f300000000800 */
[----:B0-----:R-:W0:Y:S01]  /*1f460*/  @P1 LDC R8, c[0x0][0x450] ;  /* 0x00011400ff081b82 */ /* 0x001e220000000800 */
[----:B---3--:R-:W-:Y:S02]  /*1f470*/  IMAD.MOV.U32 R3, RZ, RZ, R20 ;  /* 0x000000ffff037224 */ /* 0x008fe400078e0014 */
[----:B------:R-:W3:Y:S01]  /*1f480*/  S2R R20, SR_TID.X ;  /* 0x0000000000147919 */ /* 0x000ee20000002100 */
[----:B--2---:R-:W-:-:S02]  /*1f490*/  IMAD R0, R21, UR6, RZ ;  /* 0x0000000615007c24 */ /* 0x004fc4000f8e02ff */
[----:B------:R-:W-:-:S04]  /*1f4a0*/  IMAD.WIDE.U32 R2, R17, UR4, R2 ;  /* 0x0000000411027c25 */ /* 0x000fc8000f8e0002 */
[----:B------:R-:W-:Y:S01]  /*1f4b0*/  IMAD R3, R17, UR5, R3 ;  /* 0x0000000511037c24 */ /* 0x000fe2000f8e0203 */
[----:B------:R-:W-:Y:S01]  /*1f4c0*/  ULDC.64 UR4, c[0x0][0x2d0] ;  /* 0x0000b40000047ab9 */ /* 0x000fe20000000a00 */
[C---:B------:R-:W-:Y:S02]  /*1f4d0*/  IMAD R0, R4.reuse, UR7, R0 ;  /* 0x0000000704007c24 */ /* 0x040fe4000f8e0200 */
[----:B------:R-:W-:Y:S01]  /*1f4e0*/  IMAD.WIDE.U32 R2, R4, UR6, R2 ;  /* 0x0000000604027c25 */ /* 0x000fe2000f8e0002 */
[----:B------:R-:W-:Y:S01]  /*1f4f0*/  ULDC.64 UR6, c[0x0][0x2c8] ;  /* 0x0000b20000067ab9 */ /* 0x000fe20000000a00 */
[----:B------:R-:W2:Y:S02]  /*1f500*/  @P1 LDC R4, c[0x0][0x44c] ;  /* 0x00011300ff041b82 */ /* 0x000ea40000000800 */
[----:B------:R-:W-:Y:S01]  /*1f510*/  IMAD.IADD R3, R3, 0x1, R0 ;  /* 0x0000000103037824 */ /* 0x000fe200078e0200 */
[C---:B---3--:R-:W-:Y:S01]  /*1f520*/  LOP3.LUT R21, R20.reuse, 0x7f, RZ, 0xc0, !PT ;  /* 0x0000007f14157812 */ /* 0x048fe200078ec0ff */
[----:B------:R-:W-:-:S03]  /*1f530*/  IMAD.SHL.U32 R20, R20, 0x20, RZ ;  /* 0x0000002014147824 */ /* 0x000fc600078e00ff */
[----:B------:R-:W-:-:S04]  /*1f540*/  SHF.R.U32.HI R21, RZ, 0x2, R21 ;  /* 0x00000002ff157819 */ /* 0x000fc80000011615 */
[----:B------:R-:W-:-:S05]  /*1f550*/  LOP3.LUT R20, R21, 0x60, R20, 0xf8, !PT ;  /* 0x0000006015147812 */ /* 0x000fca00078ef814 */
[----:B------:R-:W-:Y:S02]  /*1f560*/  IMAD.IADD R6, R20, 0x1, R12 ;  /* 0x0000000114067824 */ /* 0x000fe400078e020c */
[----:B------:R3:W5:Y:S02]  /*1f570*/  LDL R20, [R1+0x30] ;  /* 0x0000300001147983 */ /* 0x0007640000100800 */
[----:B--2---:R-:W-:Y:S01]  /*1f580*/  @P1 IMAD.HI.U32 R0, R6, R4, RZ ;  /* 0x0000000406001227 */ /* 0x004fe200078e00ff */
[----:B------:R-:W2:Y:S03]  /*1f590*/  S2R R10, SR_TID.X ;  /* 0x00000000000a7919 */ /* 0x000ea60000002100 */
        /* <DEDUP_REMOVED lines=11> */
[----:B------:R-:W-:Y:S02]  /*1f650*/  IMAD R7, R7, UR6, RZ ;  /* 0x0000000607077c24 */ /* 0x000fe4000f8e02ff */
[----:B--2---:R-:W-:Y:S02]  /*1f660*/  IMAD.SHL.U32 R21, R10, 0x10, RZ ;  /* 0x000000100a157824 */ /* 0x004fe400078e00ff */
[----:B------:R-:W-:Y:S01]  /*1f670*/  IMAD R7, R0, UR7, R7 ;  /* 0x0000000700077c24 */ /* 0x000fe2000f8e0207 */
[----:B------:R-:W-:Y:S02]  /*1f680*/  IADD3 R0, P0, R4, UR8, RZ ;  /* 0x0000000804007c10 */ /* 0x000fe4000ff1e0ff */
[----:B------:R-:W-:Y:S02]  /*1f690*/  LOP3.LUT R21, R21, 0x30, RZ, 0xc0, !PT ;  /* 0x0000003015157812 */ /* 0x000fe400078ec0ff */
[----:B------:R-:W-:Y:S01]  /*1f6a0*/  IADD3.X R4, R5, UR9, R7, P0, !PT ;  /* 0x0000000905047c10 */ /* 0x000fe200087fe407 */
[----:B------:R-:W-:Y:S01]  /*1f6b0*/  VIADD R5, R6, 0x80 ;  /* 0x0000008006057836 */ /* 0x000fe20000000000 */
[----:B------:R-:W2:Y:S03]  /*1f6c0*/  @P1 LDC R7, c[0x0][0x44c] ;  /* 0x00011300ff071b82 */ /* 0x000ea60000000800 */
[----:B------:R-:W-:-:S02]  /*1f6d0*/  IMAD.MOV.U32 R6, RZ, RZ, R5 ;  /* 0x000000ffff067224 */ /* 0x000fc400078e0005 */
[----:B--2---:R-:W-:-:S05]  /*1f6e0*/  @P1 IMAD.HI.U32 R7, R5, R7, RZ ;  /* 0x0000000705071227 */ /* 0x004fca00078e00ff */
[----:B0-----:R-:W-:-:S05]  /*1f6f0*/  @P1 SHF.R.U32.HI R6, RZ, R8, R7 ;  /* 0x00000008ff061219 */ /* 0x001fca0000011607 */
[----:B------:R-:W-:Y:S02]  /*1f700*/  IMAD.MOV R7, RZ, RZ, -R6 ;  /* 0x000000ffff077224 */ /* 0x000fe400078e0a06 */
[----:B------:R-:W-:-:S04]  /*1f710*/  IMAD.WIDE.U32 R2, R6, UR4, R2 ;  /* 0x0000000406027c25 */ /* 0x000fc8000f8e0002 */
[----:B------:R-:W-:Y:S01]  /*1f720*/  IMAD R5, R9, R7, R5 ;  /* 0x0000000709057224 */ /* 0x000fe200078e0205 */
[----:B------:R-:W-:-:S05]  /*1f730*/  SHF.R.S32.HI R7, RZ, 0x1f, R6 ;  /* 0x0000001fff077819 */ /* 0x000fca0000011406 */
[----:B------:R-:W-:Y:S01]  /*1f740*/  IMAD R7, R7, UR4, RZ ;  /* 0x0000000407077c24 */ /* 0x000fe2000f8e02ff */
[----:B------:R-:W-:Y:S02]  /*1f750*/  ULDC UR4, c[0x0][0x2b8] ;  /* 0x0000ae0000047ab9 */ /* 0x000fe40000000800 */
[----:B------:R-:W-:Y:S01]  /*1f760*/  ISETP.GE.AND P0, PT, R21, UR4, PT ;  /* 0x0000000415007c0c */ /* 0x000fe2000bf06270 */
[----:B------:R-:W-:Y:S01]  /*1f770*/  IMAD R7, R6, UR5, R7 ;  /* 0x0000000506077c24 */ /* 0x000fe2000f8e0207 */
[----:B------:R-:W-:Y:S01]  /*1f780*/  SHF.R.S32.HI R6, RZ, 0x1f, R5 ;  /* 0x0000001fff067819 */ /* 0x000fe20000011405 */
[----:B------:R-:W-:Y:S02]  /*1f790*/  UMOV UR4, 0xffffffff ;  /* 0xffffffff00047882 */ /* 0x000fe40000000000 */
[----:B------:R-:W-:Y:S02]  /*1f7a0*/  IMAD.IADD R3, R3, 0x1, R7 ;  /* 0x0000000103037824 */ /* 0x000fe400078e0207 */
[----:B------:R-:W-:-:S02]  /*1f7b0*/  IMAD R6, R6, UR6, RZ ;  /* 0x0000000606067c24 */ /* 0x000fc4000f8e02ff */
[----:B------:R-:W-:-:S04]  /*1f7c0*/  IMAD.WIDE.U32 R2, R5, UR6, R2 ;  /* 0x0000000605027c25 */ /* 0x000fc8000f8e0002 */
[----:B------:R-:W-:Y:S01]  /*1f7d0*/  IMAD R6, R5, UR7, R6 ;  /* 0x0000000705067c24 */ /* 0x000fe2000f8e0206 */
[----:B------:R-:W-:-:S04]  /*1f7e0*/  IADD3 R2, P1, R2, UR8, RZ ;  /* 0x0000000802027c10 */ /* 0x000fc8000ff3e0ff */
[----:B------:R-:W-:Y:S01]  /*1f7f0*/  IADD3.X R3, R3, UR9, R6, P1, !PT ;  /* 0x0000000903037c10 */ /* 0x000fe20008ffe406 */
[----:B---3--:R-:W-:Y:S08]  /*1f800*/  BRA.DIV UR4, `(.L_x_1350) ;  /* 0x0000003604e07947 */ /* 0x008ff0000b800000 */
[----:B------:R-:W0:Y:S02]  /*1f810*/  S2R R7, SR_TID.X ;  /* 0x0000000000077919 */ /* 0x000e240000002100 */
[----:B0-----:R-:W-:Y:S02]  /*1f820*/  LOP3.LUT R8, R7, 0x7f, RZ, 0xc0, !PT ;  /* 0x0000007f07087812 */ /* 0x001fe400078ec0ff */
[----:B------:R-:W2:Y:S04]  /*1f830*/  LDL.LU R7, [R1+0x14] ;  /* 0x0000140001077983 */ /* 0x000ea80000300800 */
[----:B------:R-:W3:Y:S01]  /*1f840*/  LDL.LU R11, [R1+0x10] ;  /* 0x00001000010b7983 */ /* 0x000ee20000300800 */
[----:B------:R-:W-:-:S03]  /*1f850*/  SHF.R.U32.HI R10, RZ, 0x2, R8 ;  /* 0x00000002ff0a7819 */ /* 0x000fc60000011608 */
[----:B------:R-:W0:Y:S01]  /*1f860*/  SHFL.IDX PT, R8, R0, RZ, 0x1c1f ;  /* 0x001c1fff00087589 */ /* 0x000e2200000e0000 */
[----:B--2---:R-:W-:-:S03]  /*1f870*/  IMAD R5, R7, R9, RZ ;  /* 0x0000000907057224 */ /* 0x004fc600078e02ff */
[----:B------:R-:W2:Y:S01]  /*1f880*/  SHFL.IDX PT, R7, R4, RZ, 0x1c1f ;  /* 0x001c1fff04077589 */ /* 0x000ea200000e0000 */
[----:B---3--:R-:W-:-:S05]  /*1f890*/  IMAD.IADD R6, R10, 0x1, R11 ;  /* 0x000000010a067824 */ /* 0x008fca00078e020b */
[----:B------:R-:W-:-:S13]  /*1f8a0*/  ISETP.GE.AND P1, PT, R6, R5, PT ;  /* 0x000000050600720c */ /* 0x000fda0003f26270 */
[----:B0-----:R-:W-:-:S05]  /*1f8b0*/  @!P1 IADD3 R8, P2, R21, R8, RZ ;  /* 0x0000000815089210 */ /* 0x001fca0007f5e0ff */
[----:B--2---:R-:W-:-:S04]  /*1f8c0*/  @!P1 IMAD.X R7, RZ, RZ, R7, P2 ;  /* 0x000000ffff079224 */ /* 0x004fc800010e0607 */
[----:B------:R-:W-:Y:S02]  /*1f8d0*/  @!P1 IMAD.MOV.U32 R9, RZ, RZ, R7 ;  /* 0x000000ffff099224 */ /* 0x000fe400078e0007 */
[----:B------:R-:W-:-:S03]  /*1f8e0*/  VIADD R7, R6, 0x20 ;  /* 0x0000002006077836 */ /* 0x000fc60000000000 */
[----:B------:R-:W-:Y:S01]  /*1f8f0*/  @!PT LDS RZ, [RZ] ;  /* 0x00000000fffff984 */ /* 0x000fe20000000800 */
[----:B-----5:R0:W-:Y:S02]  /*1f900*/  @!P1 LDGSTS.E.BYPASS.LTC128B.128 [R20+0xb000], desc[UR40][R8.64], !P0 ;  /* 0x0b00000008149fae */ /* 0x0201e4000c101d68 */
[----:B------:R-:W-:Y:S02]  /*1f910*/  ISETP.GE.AND P1, PT, R7, R5, PT ;  /* 0x000000050700720c */ /* 0x000fe40003f26270 */
[----:B------:R-:W-:Y:S04]  /*1f920*/  SHFL.IDX PT, R7, R4, 0x1, 0x1c1f ;  /* 0x003c1f0004077f89 */ /* 0x000fe800000e0000 */
[----:B0-----:R-:W0:Y:S07]  /*1f930*/  SHFL.IDX PT, R8, R0, 0x1, 0x1c1f ;  /* 0x003c1f0000087f89 */ /* 0x001e2e00000e0000 */
[----:B0-----:R-:W-:-:S05]  /*1f940*/  @!P1 IADD3 R8, P2, R21, R8, RZ ;  /* 0x0000000815089210 */ /* 0x001fca0007f5e0ff */
[----:B------:R-:W-:-:S04]  /*1f950*/  @!P1 IMAD.X R7, RZ, RZ, R7, P2 ;  /* 0x000000ffff079224 */ /* 0x000fc800010e0607 */
[----:B------:R-:W-:Y:S02]  /*1f960*/  @!P1 IMAD.MOV.U32 R9, RZ, RZ, R7 ;  /* 0x000000ffff099224 */ /* 0x000fe400078e0007 */
[----:B------:R-:W-:-:S03]  /*1f970*/  VIADD R7, R6, 0x40 ;  /* 0x0000004006077836 */ /* 0x000fc60000000000 */
[----:B------:R0:W-:Y:S02]  /*1f980*/  @!P1 LDGSTS.E.BYPASS.LTC128B.128 [R20+0xb800], desc[UR40][R8.64], !P0 ;  /* 0x0b80000008149fae */ /* 0x0001e4000c101d68 */
[----:B------:R-:W-:Y:S02]  /*1f990*/  ISETP.GE.AND P1, PT, R7, R5, PT ;  /* 0x000000050700720c */ /* 0x000fe40003f26270 */
[----:B------:R-:W-:Y:S04]  /*1f9a0*/  SHFL.IDX PT, R7, R4, 0x2, 0x1c1f ;  /* 0x005c1f0004077f89 */ /* 0x000fe800000e0000 */
[----:B------:R-:W-:Y:S04]  /*1f9b0*/  SHFL.IDX PT, R4, R4, 0x3, 0x1c1f ;  /* 0x007c1f0004047f89 */ /* 0x000fe800000e0000 */
[----:B0-----:R-:W0:Y:S03]  /*1f9c0*/  SHFL.IDX PT, R8, R0, 0x2, 0x1c1f ;  /* 0x005c1f0000087f89 */ /* 0x001e2600000e0000 */
[----:B0-----:R-:W-:-:S05]  /*1f9d0*/  @!P1 IADD3 R8, P2, R21, R8, RZ ;  /* 0x0000000815089210 */ /* 0x001fca0007f5e0ff */
[----:B------:R-:W-:-:S04]  /*1f9e0*/  @!P1 IMAD.X R7, RZ, RZ, R7, P2 ;  /* 0x000000ffff079224 */ /* 0x000fc800010e0607 */
[----:B------:R-:W-:Y:S02]  /*1f9f0*/  @!P1 IMAD.MOV.U32 R9, RZ, RZ, R7 ;  /* 0x000000ffff099224 */ /* 0x000fe400078e0007 */
[----:B------:R-:W-:Y:S04]  /*1fa00*/  SHFL.IDX PT, R7, R2, RZ, 0x1c1f ;  /* 0x001c1fff02077589 */ /* 0x000fe800000e0000 */
[----:B------:R0:W-:Y:S04]  /*1fa10*/  @!P1 LDGSTS.E.BYPASS.LTC128B.128 [R20+0xc000], desc[UR40][R8.64], !P0 ;  /* 0x0c00000008149fae */ /* 0x0001e8000c101d68 */
[----:B------:R-:W-:Y:S04]  /*1fa20*/  SHFL.IDX PT, R2, R2, 0x1, 0x1c1f ;  /* 0x003c1f0002027f89 */ /* 0x000fe800000e0000 */
        /* <DEDUP_REMOVED lines=10> */
[----:B------:R2:W-:Y:S01]  /*1fad0*/  @!P1 LDGSTS.E.BYPASS.LTC128B.128 [R20+0xc800], desc[UR40][R8.64], !P0 ;  /* 0x0c80000008149fae */ /* 0x0005e2000c101d68 */
[----:B------:R-:W-:-:S05]  /*1fae0*/  @!P2 IADD3 R7, P1, R21, R7, RZ ;  /* 0x000000071507a210 */ /* 0x000fca0007f3e0ff */
[----:B0-----:R-:W-:Y:S02]  /*1faf0*/  @!P2 IMAD.X R0, RZ, RZ, R0, P1 ;  /* 0x000000ffff00a224 */ /* 0x001fe400008e0600 */
[----:B--2---:R-:W-:Y:S02]  /*1fb00*/  @!P2 IMAD.MOV.U32 R8, RZ, RZ, R7 ;  /* 0x000000ffff08a224 */ /* 0x004fe400078e0007 */
[----:B------:R-:W-:-:S05]  /*1fb10*/  @!P2 IMAD.MOV.U32 R9, RZ, RZ, R0 ;  /* 0x000000ffff09a224 */ /* 0x000fca00078e0000 */
[----:B---3--:R0:W-:Y:S02]  /*1fb20*/  @!P2 LDGSTS.E.BYPASS.LTC128B.128 [R20+0xd000], desc[UR40][R8.64], !P0 ;  /* 0x0d0000000814afae */ /* 0x0081e4000c101d68 */
.L_x_1459:
        /* <DEDUP_REMOVED lines=10> */
.L_x_1351:
        /* <DEDUP_REMOVED lines=18> */
.L_x_1460:
[----:B------:R-:W-:Y:S05]  /*1fcf0*/  BSYNC B0 ;  /* 0x0000000000007941 */ /* 0x000fea0003800000 */
.L_x_1352:
[----:B------:R-:W2:Y:S02]  /*1fd00*/  LDL.LU R2, [R1+0x20] ;  /* 0x0000200001027983 */ /* 0x000ea40000300800 */
[----:B--2---:R-:W-:-:S05]  /*1fd10*/  VIADD R0, R2, 0xfffffffe ;  /* 0xfffffffe02007836 */ /* 0x004fca0000000000 */
[----:B------:R-:W-:-:S13]  /*1fd20*/  ISETP.GE.AND P0, PT, R0, R26, PT ;  /* 0x0000001a0000720c */ /* 0x000fda0003f06270 */
[----:B------:R-:W-:Y:S05]  /*1fd30*/  @!P0 BRA `(.L_x_1354) ;  /* 0x0000000800ec8947 */ /* 0x000fea0003800000 */
[----:B------:R-:W-:Y:S02]  /*1fd40*/  IMAD.MOV.U32 R6, RZ, RZ, R22 ;  /* 0x000000ffff067224 */ /* 0x000fe400078e0016 */
[----:B------:R-:W-:-:S07]  /*1fd50*/  IMAD.MOV.U32 R7, RZ, RZ, R28 ;  /* 0x000000ffff077224 */ /* 0x000fce00078e001c */
.L_x_1374:
        /* <DEDUP_REMOVED lines=10> */
[----:B0-----:R-:W-:Y:S01]  /*1fe00*/  IMAD.MOV.U32 R8, RZ, RZ, R0 ;  /* 0x000000ffff087224 */ /* 0x001fe200078e0000 */
[----:B------:R-:W-:-:S04]  /*1fe10*/  ISETP.NE.U32.AND P0, PT, RZ, UR4, PT ;  /* 0x00000004ff007c0c */ /* 0x000fc8000bf05070 */
[----:B------:R-:W-:-:S13]  /*1fe20*/  ISETP.NE.AND.EX P0, PT, RZ, UR5, PT, P0 ;  /* 0x00000005ff007c0c */ /* 0x000fda000bf05300 */
[----:B------:R-:W-:Y:S05]  /*1fe30*/  @!P0 BRA `(.L_x_1357) ;  /* 0x0000000000488947 */ /* 0x000fea0003800000 */
[----:B------:R-:W2:Y:S01]  /*1fe40*/  LDL R5, [R1] ;  /* 0x0000000001057983 */ /* 0x000ea20000100800 */
[----:B------:R-:W0:Y:S01]  /*1fe50*/  LDC R8, c[0x0][0x43c] ;  /* 0x00010f00ff087b82 */ /* 0x000e220000000800 */
[----:B------:R-:W-:Y:S01]  /*1fe60*/  ULDC.64 UR6, c[0x0][0x428] ;  /* 0x00010a0000067ab9 */ /* 0x000fe20000000a00 */
[----:B0-----:R-:W-:-:S13]  /*1fe70*/  ISETP.NE.AND P0, PT, R8, 0x1, PT ;  /* 0x000000010800780c */ /* 0x001fda0003f05270 */
[----:B------:R-:W0:Y:S02]  /*1fe80*/  @P0 LDC.64 R2, c[0x0][0x440] ;  /* 0x00011000ff020b82 */ /* 0x000e240000000a00 */
[----:B0-----:R-:W-:-:S04]  /*1fe90*/  @P0 IMAD.HI.U32 R4, R0, R2, RZ ;  /* 0x0000000200040227 */ /* 0x001fc800078e00ff */
[----:B------:R-:W-:Y:S01]  /*1fea0*/  IMAD.MOV.U32 R2, RZ, RZ, R0 ;  /* 0x000000ffff027224 */ /* 0x000fe200078e0000 */
[----:B------:R-:W-:-:S05]  /*1feb0*/  @P0 SHF.R.U32.HI R2, RZ, R3, R4 ;  /* 0x00000003ff020219 */ /* 0x000fca0000011604 */
[----:B------:R-:W-:-:S04]  /*1fec0*/  IMAD.MOV R3, RZ, RZ, -R2 ;  /* 0x000000ffff037224 */ /* 0x000fc800078e0a02 */
[----:B------:R-:W-:Y:S01]  /*1fed0*/  IMAD R8, R8, R3, R0 ;  /* 0x0000000308087224 */ /* 0x000fe200078e0200 */
[----:B------:R-:W-:-:S03]  /*1fee0*/  SHF.R.S32.HI R3, RZ, 0x1f, R2 ;  /* 0x0000001fff037819 */ /* 0x000fc60000011402 */
[----:B------:R-:W-:-:S04]  /*1fef0*/  IMAD.WIDE.U32 R2, R25, UR6, R2 ;  /* 0x0000000619027c25 */ /* 0x000fc8000f8e0002 */
[----:B--2---:R-:W-:-:S04]  /*1ff00*/  IMAD R4, R5, UR6, RZ ;  /* 0x0000000605047c24 */ /* 0x004fc8000f8e02ff */
[----:B------:R-:W-:-:S04]  /*1ff10*/  IMAD R4, R25, UR7, R4 ;  /* 0x0000000719047c24 */ /* 0x000fc8000f8e0204 */
[----:B------:R-:W-:Y:S01]  /*1ff20*/  IMAD.IADD R3, R4, 0x1, R3 ;  /* 0x0000000104037824 */ /* 0x000fe200078e0203 */
[----:B------:R-:W-:-:S04]  /*1ff30*/  LEA R4, P0, R2, UR4, 0x2 ;  /* 0x0000000402047c11 */ /* 0x000fc8000f8010ff */
[----:B------:R-:W-:-:S05]  /*1ff40*/  LEA.HI.X R5, R2, UR5, R3, 0x2, P0 ;  /* 0x0000000502057c11 */ /* 0x000fca00080f1403 */
[----:B------:R0:W5:Y:S04]  /*1ff50*/  LDG.E R18, desc[UR40][R4.64] ;  /* 0x0000002804127981 */ /* 0x000168000c1e1900 */
.L_x_1357:
[----:B0-----:R-:W-:Y:S01]  /*1ff60*/  IMAD R4, R22, 0x8, R19 ;  /* 0x0000000816047824 */ /* 0x001fe200078e0213 */
[----:B------:R-:W-:Y:S01]  /*1ff70*/  SHF.L.U32 R3, R28, 0x1f, RZ ;  /* 0x0000001f1c037819 */ /* 0x000fe200000006ff */
[----:B------:R-:W0:Y:S01]  /*1ff80*/  S2R R2, SR_TID.X ;  /* 0x0000000000027919 */ /* 0x000e220000002100 */
[----:B------:R-:W-:Y:S02]  /*1ff90*/  BSSY B1, `(.L_x_1358) ;  /* 0x0000005000017945 */ /* 0x000fe40003800000 */
[----:B------:R-:W2:Y:S01]  /*1ffa0*/  SYNCS.PHASECHK.TRANS64.TRYWAIT P0, [R4+URZ+0x13280], R3 ;  /* 0x01328003040075a7 */ /* 0x000ea2000800017f */
[----:B0-----:R-:W-:-:S04]  /*1ffb0*/  LOP3.LUT R2, R2, 0x7f, RZ, 0xc0, !PT ;  /* 0x0000007f02027812 */ /* 0x001fc800078ec0ff */
[----:B------:R-:W-:Y:S01]  /*1ffc0*/  ISETP.NE.AND P1, PT, R2, RZ, PT ;  /* 0x000000ff0200720c */ /* 0x000fe20003f25270 */
[----:B--2---:R-:W-:-:S12]  /*1ffd0*/  @!P0 BRA `(.L_x_1359) ;  /* 0x0000003400e08947 */ /* 0x004fd80003800000 */
.L_x_1461:
[----:B------:R-:W-:Y:S05]  /*1ffe0*/  BSYNC B1 ;  /* 0x0000000000017941 */ /* 0x000fea0003800000 */
.L_x_1358:
        /* <DEDUP_REMOVED lines=9> */
.L_x_1361:
[----:B------:R-:W-:Y:S05]  /*20080*/  BSYNC B1 ;  /* 0x0000000000017941 */ /* 0x000fea0003800000 */
.L_x_1360:
        /* <DEDUP_REMOVED lines=12> */
.L_x_1362:
        /* <DEDUP_REMOVED lines=13> */
.L_x_1462:
[----:B------:R-:W-:Y:S05]  /*20220*/  BSYNC B1 ;  /* 0x0000000000017941 */ /* 0x000fea0003800000 */
.L_x_1363:
[----:B------:R-:W-:Y:S01]  /*20230*/  BSSY B1, `(.L_x_1365) ;  /* 0x000000b000017945 */ /* 0x000fe20003800000 */
[----:B------:R-:W-:Y:S02]  /*20240*/  IMAD.MOV.U32 R8, RZ, RZ, 0x0 ;  /* 0x00000000ff087424 */ /* 0x000fe400078e00ff */
[----:B------:R-:W-:Y:S01]  /*20250*/  IMAD.MOV.U32 R9, RZ, RZ, 0x14f00000 ;  /* 0x14f00000ff097424 */ /* 0x000fe200078e00ff */
[----:B------:R-:W-:Y:S06]  /*20260*/  @P1 BRA `(.L_x_1366) ;  /* 0x00000000001c1947 */ /* 0x000fec0003800000 */
[----:B------:R-:W3:Y:S01]  /*20270*/  S2R R11, SR_TID.X ;  /* 0x00000000000b7919 */ /* 0x000ee20000002100 */
[----:B0-2---:R-:W-:-:S04]  /*20280*/  IMAD.MOV.U32 R3, RZ, RZ, 0x2800 ;  /* 0x00002800ff037424 */ /* 0x005fc800078e00ff */
[----:B------:R4:W-:Y:S01]  /*20290*/  SYNCS.ARRIVE.TRANS64 RZ, [R4+URZ+0x13230], R3 ;  /* 0x0132300304ff79a7 */ /* 0x0009e2000800003f */
[----:B---3--:R-:W-:-:S04]  /*202a0*/  LOP3.LUT R11, R11, 0x1f, RZ, 0xc0, !PT ;  /* 0x0000001f0b0b7812 */ /* 0x008fc800078ec0ff */
[----:B------:R-:W-:-:S13]  /*202b0*/  ISETP.NE.AND P0, PT, R11, RZ, PT ;  /* 0x000000ff0b00720c */ /* 0x000fda0003f05270 */
[----:B----4-:R-:W-:Y:S05]  /*202c0*/  @!P0 BRA `(.L_x_1366) ;  /* 0x0000000000048947 */ /* 0x010fea0003800000 */
[----:B------:R-:W-:Y:S01]  /*202d0*/  BPT.TRAP 0x1 ;  /* 0x000000040000795c */ /* 0x000fe20000300000 */
.L_x_1366:
[----:B------:R-:W-:Y:S05]  /*202e0*/  BSYNC B1 ;  /* 0x0000000000017941 */ /* 0x000fea0003800000 */
.L_x_1365:
        /* <DEDUP_REMOVED lines=8> */
.L_x_1367:
        /* <DEDUP_REMOVED lines=10> */
.L_x_1356:
[----:B------:R-:W-:Y:S05]  /*20410*/  BSYNC B0 ;  /* 0x0000000000007941 */ /* 0x000fea0003800000 */
.L_x_1355:
[----:B------:R-:W2:Y:S02]  /*20420*/  LDL R3, [R1+0x44] ;  /* 0x0000440001037983 */ /* 0x000ea40000100800 */
[----:B--2---:R-:W-:-:S13]  /*20430*/  ISETP.NE.AND P0, PT, R3, 0x3, PT ;  /* 0x000000030300780c */ /* 0x004fda0003f05270 */
[----:B------:R-:W-:Y:S05]  /*20440*/  @!P0 BRA `(.L_x_1368) ;  /* 0x0000000000048947 */ /* 0x000fea0003800000 */
[----:B------:R-:W-:Y:S01]  /*20450*/  BPT.TRAP 0x1 ;  /* 0x000000040000795c */ /* 0x000fe20000300000 */
.L_x_1368:
        /* <DEDUP_REMOVED lines=8> */
.L_x_1463:
[----:B------:R-:W-:Y:S05]  /*204e0*/  BSYNC B0 ;  /* 0x0000000000007941 */ /* 0x000fea0003800000 */
.L_x_1369:
[----:B------:R-:W-:Y:S05]  /*204f0*/  @!P1 BRA `(.L_x_1371) ;  /* 0x0000000000049947 */ /* 0x000fea0003800000 */
[----:B------:R-:W-:Y:S01]  /*20500*/  BPT.TRAP 0x1 ;  /* 0x000000040000795c */ /* 0x000fe20000300000 */
.L_x_1371:
[----:B--2---:R-:W-:Y:S01]  /*20510*/  SHF.L.U32 R2, R7, 0x1f, RZ ;  /* 0x0000001f07027819 */ /* 0x004fe200000006ff */
[----:B------:R-:W-:-:S03]  /*20520*/  IMAD R10, R6, 0x2800, RZ ;  /* 0x00002800060a7824 */ /* 0x000fc600078e02ff */
[----:B------:R-:W2:Y:S02]  /*20530*/  SYNCS.PHASECHK.TRANS64.TRYWAIT P0, [R3+URZ+0x13260], R2 ;  /* 0x01326002030075a7 */ /* 0x000ea4000800017f */
[----:B--2---:R-:W-:Y:S05]  /*20540*/  @!P0 BRA `(.L_x_1372) ;  /* 0x0000003000c08947 */ /* 0x004fea0003800000 */
.L_x_1464:
[----:B------:R-:W2:Y:S04]  /*20550*/  LDL R4, [R1+0xc] ;  /* 0x00000c0001047983 */ /* 0x000ea80000100800 */
[----:B------:R-:W3:Y:S01]  /*20560*/  LDL R11, [R1+0x8] ;  /* 0x00000800010b7983 */ /* 0x000ee20000100800 */
[----:B------:R-:W-:Y:S05]  /*20570*/  WARPSYNC.ALL ;  /* 0x0000000000007948 */ /* 0x000fea0003800000 */
[----:B--2---:R-:W-:-:S02]  /*20580*/  LOP3.LUT R2, R10, R4, RZ, 0xfc, !PT ;  /* 0x000000040a027212 */ /* 0x004fc400078efcff */
[----:B---3--:R-:W-:-:S03]  /*20590*/  LOP3.LUT R12, R10, R11, RZ, 0xfc, !PT ;  /* 0x0000000b0a0c7212 */ /* 0x008fc600078efcff */
        /* <DEDUP_REMOVED lines=37> */
[----:B--2---:R-:W2:Y:S01]  /*207f0*/  FENCE.VIEW.ASYNC.S ;  /* 0x00000000000073c6 */ /* 0x004ea20000000000 */
[----:B------:R-:W-:Y:S05]  /*20800*/  @!P1 BRA `(.L_x_1373) ;  /* 0x0000000000049947 */ /* 0x000fea0003800000 */
[----:B------:R-:W-:Y:S01]  /*20810*/  BPT.TRAP 0x1 ;  /* 0x000000040000795c */ /* 0x000fe20000300000 */
.L_x_1373:
[----:B------:R-:W3:Y:S01]  /*20820*/  S2R R2, SR_TID.X ;  /* 0x0000000000027919 */ /* 0x000ee20000002100 */
[----:B--2---:R2:W-:Y:S01]  /*20830*/  SYNCS.ARRIVE.TRANS64.A1T0 RZ, [R3+URZ+0x13250], RZ ;  /* 0x013250ff03ff79a7 */ /* 0x0045e2000810003f */
[----:B------:R-:W-:Y:S02]  /*20840*/  IMAD.MOV.U32 R6, RZ, RZ, R22 ;  /* 0x000000ffff067224 */ /* 0x000fe400078e0016 */
[----:B------:R-:W-:Y:S01]  /*20850*/  IMAD.MOV.U32 R7, RZ, RZ, R28 ;  /* 0x000000ffff077224 */ /* 0x000fe200078e001c */
[----:B---3--:R-:W-:Y:S01]  /*20860*/  LOP3.LUT R2, R2, 0x7f, RZ, 0xc0, !PT ;  /* 0x0000007f02027812 */ /* 0x008fe200078ec0ff */
[----:B------:R-:W-:Y:S03]  /*20870*/  BAR.SYNC.DEFER_BLOCKING 0x2, 0x80 ;  /* 0x0082000000007b1d */ /* 0x000fe60000010000 */
[----:B------:R-:W-:-:S13]  /*20880*/  ISETP.NE.AND P0, PT, R2, RZ, PT ;  /* 0x000000ff0200720c */ /* 0x000fda0003f05270 */
[----:B--2---:R-:W-:-:S05]  /*20890*/  @!P0 VIADD R3, R3, 0x13280 ;  /* 0x0001328003038836 */ /* 0x004fca0000000000 */
[----:B------:R-:W-:-:S04]  /*208a0*/  @!P0 PRMT R3, RZ, 0x654, R3 ;  /* 0x00000654ff038816 */ /* 0x000fc80000000003 */
[----:B------:R2:W-:Y:S01]  /*208b0*/  @!P0 SYNCS.ARRIVE.TRANS64.RED.A1T0 RZ, [R3+URZ], RZ ;  /* 0x000000ff03ff89a7 */ /* 0x0005e2000810043f */
[C---:B------:R-:W-:Y:S01]  /*208c0*/  ISETP.GT.AND P0, PT, R0.reuse, R26, PT ;  /* 0x0000001a0000720c */ /* 0x040fe20003f04270 */
[----:B------:R-:W-:-:S12]  /*208d0*/  VIADD R0, R0, 0xffffffff ;  /* 0xffffffff00007836 */ /* 0x000fd80000000000 */
[----:B--2---:R-:W-:Y:S05]  /*208e0*/  @P0 BRA `(.L_x_1374) ;  /* 0xfffffff4001c0947 */ /* 0x004fea000383ffff */
.L_x_1354:
        /* <DEDUP_REMOVED lines=16> */
[----:B------:R-:W3:Y:S01]  /*209f0*/  POPC R7, R4 ;  /* 0x0000000400077309 */ /* 0x000ee20000000000 */
[----:B--2---:R-:W3:Y:S02]  /*20a00*/  SHFL.IDX PT, R0, R3, R0, 0x1f ;  /* 0x00001f0003007589 */ /* 0x004ee400000e0000 */
[----:B---3--:R-:W-:-:S07]  /*20a10*/  IADD3 R24, R0, UR36, R7 ;  /* 0x0000002400187c10 */ /* 0x008fce000fffe007 */
.L_x_1376:
[----:B------:R-:W-:Y:S05]  /*20a20*/  BSYNC B0 ;  /* 0x0000000000007941 */ /* 0x000fea0003800000 */
.L_x_1375:
[----:B------:R-:W-:Y:S05]  /*20a30*/  @!P2 BRA `(.L_x_1377) ;  /* 0x000000000004a947 */ /* 0x000fea0003800000 */
[----:B------:R-:W-:Y:S01]  /*20a40*/  BPT.TRAP 0x1 ;  /* 0x000000040000795c */ /* 0x000fe20000300000 */
.L_x_1377:
        /* <DEDUP_REMOVED lines=8> */
.L_x_1465:
[----:B------:R-:W-:Y:S05]  /*20ad0*/  BSYNC B0 ;  /* 0x0000000000007941 */ /* 0x000fea0003800000 */
.L_x_1378:
[----:B------:R-:W-:Y:S05]  /*20ae0*/  @!P2 BRA `(.L_x_1380) ;  /* 0x000000000004a947 */ /* 0x000fea0003800000 */
[----:B------:R-:W-:Y:S01]  /*20af0*/  BPT.TRAP 0x1 ;  /* 0x000000040000795c */ /* 0x000fe20000300000 */
.L_x_1380:
[----:B--2---:R-:W-:-:S04]  /*20b00*/  SHF.L.U32 R0, R28, 0x1f, RZ ;  /* 0x0000001f1c007819 */ /* 0x004fc800000006ff */
[----:B------:R-:W2:Y:S02]  /*20b10*/  SYNCS.PHASECHK.TRANS64.TRYWAIT P1, [R3+URZ+0x13260], R0 ;  /* 0x01326000030075a7 */ /* 0x000ea4000802017f */
[----:B--2---:R-:W-:Y:S05]  /*20b20*/  @!P1 BRA `(.L_x_1381) ;  /* 0x0000002c00709947 */ /* 0x004fea0003800000 */
.L_x_1466:
[----:B------:R-:W2:Y:S04]  /*20b30*/  LDL R4, [R1+0xc] ;  /* 0x00000c0001047983 */ /* 0x000ea80000100800 */
[----:B0-----:R-:W3:Y:S01]  /*20b40*/  LDL R10, [R1+0x8] ;  /* 0x00000800010a7983 */ /* 0x001ee20000100800 */
[----:B------:R-:W-:Y:S01]  /*20b50*/  IMAD R2, R22, 0x2800, RZ ;  /* 0x0000280016027824 */ /* 0x000fe200078e02ff */
        /* <DEDUP_REMOVED lines=43> */
.L_x_1382:
[----:B--2---:R2:W-:Y:S01]  /*20e10*/  SYNCS.ARRIVE.TRANS64.A1T0 RZ, [R3+URZ+0x13250], RZ ;  /* 0x013250ff03ff79a7 */ /* 0x0045e2000810003f */
[----:B------:R-:W-:Y:S02]  /*20e20*/  @!P0 VIADD R0, R3, 0x13280 ;  /* 0x0001328003008836 */ /* 0x000fe40000000000 */
[----:B------:R-:W-:-:S03]  /*20e30*/  VIADD R22, R22, 0x1 ;  /* 0x0000000116167836 */ /* 0x000fc60000000000 */
[----:B------:R-:W-:Y:S01]  /*20e40*/  @!P0 PRMT R0, RZ, 0x654, R0 ;  /* 0x00000654ff008816 */ /* 0x000fe20000000000 */
[----:B------:R-:W-:Y:S06]  /*20e50*/  BAR.SYNC.DEFER_BLOCKING 0x2, 0x80 ;  /* 0x0082000000007b1d */ /* 0x000fec0000010000 */
[----:B------:R3:W-:Y:S01]  /*20e60*/  @!P0 SYNCS.ARRIVE.TRANS64.RED.A1T0 RZ, [R0+URZ], RZ ;  /* 0x000000ff00ff89a7 */ /* 0x0007e2000810043f */
[----:B------:R-:W-:-:S04]  /*20e70*/  ISETP.NE.AND P0, PT, R22, 0x2, PT ;  /* 0x000000021600780c */ /* 0x000fc80003f05270 */
[----:B--2---:R-:W-:Y:S02]  /*20e80*/  SEL R3, RZ, 0x1, P0 ;  /* 0x00000001ff037807 */ /* 0x004fe40000000000 */
[----:B------:R-:W-:Y:S02]  /*20e90*/  SEL R22, R22, RZ, P0 ;  /* 0x000000ff16167207 */ /* 0x000fe40000000000 */
[----:B---3--:R-:W-:-:S07]  /*20ea0*/  LOP3.LUT R28, R28, R3, RZ, 0x3c, !PT ;  /* 0x000000031c1c7212 */ /* 0x008fce00078e3cff */
.L_x_1331:
        /* <DEDUP_REMOVED lines=11> */
.L_x_1383:
        /* <DEDUP_REMOVED lines=15> */
[C---:B------:R-:W-:Y:S01]  /*21050*/  ISETP.GE.U32.AND P2, PT, R10.reuse, 0x2, PT ;  /* 0x000000020a00780c */ /* 0x040fe20003f46070 */
[----:B------:R-:W-:Y:S01]  /*21060*/  IMAD.MOV.U32 R5, RZ, RZ, RZ ;  /* 0x000000ffff057224 */ /* 0x000fe200078e00ff */
[C---:B------:R-:W-:Y:S01]  /*21070*/  ISETP.GE.U32.AND P3, PT, R10.reuse, 0x4, PT ;  /* 0x000000040a00780c */ /* 0x040fe20003f66070 */
[----:B------:R-:W-:Y:S01]  /*21080*/  SHFL.IDX PT, R0, R24, RZ, 0x1f ;  /* 0x00001fff18007589 */ /* 0x000fe200000e0000 */
[C---:B------:R-:W-:Y:S02]  /*21090*/  ISETP.GE.U32.AND P4, PT, R10.reuse, 0x8, PT ;  /* 0x000000080a00780c */ /* 0x040fe40003f86070 */
[----:B------:R-:W-:Y:S01]  /*210a0*/  ISETP.GE.U32.AND P5, PT, R10, 0x10, PT ;  /* 0x000000100a00780c */ /* 0x000fe20003fa6070 */
[----:B------:R0:W-:Y:S02]  /*210b0*/  SHFL.IDX PT, R6, R24, 0x1, 0x1f ;  /* 0x00201f0018067f89 */ /* 0x0001e400000e0000 */
[----:B0-----:R-:W-:-:S02]  /*210c0*/  IMAD.MOV.U32 R24, RZ, RZ, RZ ;  /* 0x000000ffff187224 */ /* 0x001fc400078e00ff */
[----:B---3--:R-:W-:Y:S02]  /*210d0*/  @!P1 IMAD.MOV.U32 R25, RZ, RZ, R7 ;  /* 0x000000ffff199224 */ /* 0x008fe400078e0007 */
        /* <DEDUP_REMOVED lines=19> */
.L_x_1476:
[----:B------:R-:W-:Y:S02]  /*21210*/  ULDC UR4, c[0x0][0xc38] ;  /* 0x00030e0000047ab9 */ /* 0x000fe40000000800 */
[----:B------:R-:W-:-:S04]  /*21220*/  IMAD.U32 R4, RZ, RZ, UR4 ;  /* 0x00000004ff047e24 */ /* 0x000fc8000f8e00ff */
[----:B--2---:R-:W-:-:S04]  /*21230*/  IMAD R3, R14, R4, RZ ;  /* 0x000000040e037224 */ /* 0x004fc800078e02ff */
[----:B------:R-:W-:-:S05]  /*21240*/  IMAD.IADD R6, R6, 0x1, R3 ;  /* 0x0000000106067824 */ /* 0x000fca00078e0203 */
[----:B------:R-:W-:-:S13]  /*21250*/  ISETP.GT.AND P6, PT, R6, R0, PT ;  /* 0x000000000600720c */ /* 0x000fda0003fc4270 */
[----:B------:R-:W-:Y:S05]  /*21260*/  @P6 BRA `(.L_x_1386) ;  /* 0x0000000000a46947 */ /* 0x000fea0003800000 */
.L_x_1389:
        /* <DEDUP_REMOVED lines=35> */
.L_x_1484:
[----:B------:R-:W-:Y:S02]  /*214a0*/  ULDC UR4, c[0x0][0xc38] ;  /* 0x00030e0000047ab9 */ /* 0x000fe40000000800 */
[----:B------:R-:W-:-:S04]  /*214b0*/  IMAD.U32 R4, RZ, RZ, UR4 ;  /* 0x00000004ff047e24 */ /* 0x000fc8000f8e00ff */
[----:B--2---:R-:W-:-:S04]  /*214c0*/  IMAD R3, R14, R4, RZ ;  /* 0x000000040e037224 */ /* 0x004fc800078e02ff */
[----:B------:R-:W-:-:S05]  /*214d0*/  IMAD.IADD R6, R3, 0x1, R6 ;  /* 0x0000000103067824 */ /* 0x000fca00078e0206 */
[----:B------:R-:W-:-:S13]  /*214e0*/  ISETP.GT.AND P6, PT, R6, R0, PT ;  /* 0x000000000600720c */ /* 0x000fda0003fc4270 */
[----:B------:R-:W-:Y:S05]  /*214f0*/  @!P6 BRA `(.L_x_1389) ;  /* 0xfffffffc005ce947 */ /* 0x000fea000383ffff */
.L_x_1386:
[----:B------:R-:W-:Y:S01]  /*21500*/  IMAD.IADD R6, R6, 0x1, -R3 ;  /* 0x0000000106067824 */ /* 0x000fe200078e0a03 */
[----:B------:R-:W-:-:S03]  /*21510*/  UMOV UR4, 0xffffffff ;  /* 0xffffffff00047882 */ /* 0x000fc60000000000 */
[----:B------:R-:W-:-:S05]  /*21520*/  IMAD R3, R2, R4, R6 ;  /* 0x0000000402037224 */ /* 0x000fca00078e0206 */
[----:B------:R-:W-:Y:S01]  /*21530*/  ISETP.GT.AND P6, PT, R3, R0, PT ;  /* 0x000000000300720c */ /* 0x000fe20003fc4270 */
[----:B------:R-:W-:-:S12]  /*21540*/  BRA.DIV UR4, `(.L_x_1390) ;  /* 0x0000002a04f87947 */ /* 0x000fd8000b800000 */
[----:B------:R-:W-:-:S04]  /*21550*/  VOTE.ANY R3, PT, !P6 ;  /* 0x0000000000037806 */ /* 0x000fc800070e0100 */
[----:B------:R-:W2:Y:S02]  /*21560*/  POPC R7, R3 ;  /* 0x0000000300077309 */ /* 0x000ea40000000000 */
[----:B--2---:R2:W3:Y:S01]  /*21570*/  SHFL.IDX PT, R25, R25, R7, 0x1f ;  /* 0x00001f0719197589 */ /* 0x0044e200000e0000 */
[----:B------:R-:W-:-:S03]  /*21580*/  IMAD.IADD R27, R7, 0x1, R27 ;  /* 0x00000001071b7824 */ /* 0x000fc600078e021b */
[----:B------:R2:W4:Y:S04]  /*21590*/  SHFL.IDX PT, R5, R5, R7, 0x1f ;  /* 0x00001f0705057589 */ /* 0x00052800000e0000 */
.L_x_1489:
[----:B------:R-:W-:-:S13]  /*215a0*/  ISETP.NE.AND P0, PT, R3, RZ, PT ;  /* 0x000000ff0300720c */ /* 0x000fda0003f05270 */
[----:B------:R-:W-:Y:S05]  /*215b0*/  @!P0 BRA `(.L_x_1391) ;  /* 0x0000000000108947 */ /* 0x000fea0003800000 */
[----:B------:R-:W-:Y:S01]  /*215c0*/  UMOV UR4, 0xffffffff ;  /* 0xffffffff00047882 */ /* 0x000fe20000000000 */
[----:B------:R-:W-:Y:S02]  /*215d0*/  VIADD R12, R7, 0xffffffff ;  /* 0xffffffff070c7836 */ /* 0x000fe40000000000 */
[----:B------:R-:W-:Y:S05]  /*215e0*/  BRA.DIV UR4, `(.L_x_1392) ;  /* 0x0000002e04307947 */ /* 0x000fea000b800000 */
[----:B------:R0:W0:Y:S02]  /*215f0*/  SHFL.IDX PT, R24, R2, R12, 0x1f ;  /* 0x00001f0c02187589 */ /* 0x00002400000e0000 */
.L_x_1391:
[----:B----4-:R-:W-:Y:S01]  /*21600*/  ISETP.NE.AND P0, PT, R5, 0x1, PT ;  /* 0x000000010500780c */ /* 0x010fe20003f05270 */
[----:B0-----:R-:W-:-:S04]  /*21610*/  IMAD R24, R24, R4, R6 ;  /* 0x0000000418187224 */ /* 0x001fc800078e0206 */
[----:B------:R-:W-:-:S08]  /*21620*/  IMAD.IADD R0, R0, 0x1, -R24 ;  /* 0x0000000100007824 */ /* 0x000fd000078e0a18 */
[----:B------:R-:W-:Y:S05]  /*21630*/  @!P0 BRA `(.L_x_1393) ;  /* 0x0000000000dc8947 */ /* 0x000fea0003800000 */
[-C--:B---3--:R-:W-:Y:S01]  /*21640*/  IABS R4, R25.reuse ;  /* 0x0000001900047213 */ /* 0x088fe20000000000 */
[----:B------:R-:W-:Y:S01]  /*21650*/  IMAD.MOV.U32 R2, RZ, RZ, RZ ;  /* 0x000000ffff027224 */ /* 0x000fe200078e00ff */
[----:B------:R-:W-:Y:S02]  /*21660*/  IABS R8, R25 ;  /* 0x0000001900087213 */ /* 0x000fe40000000000 */
[----:B------:R-:W0:Y:S03]  /*21670*/  I2F.RP R6, R4 ;  /* 0x0000000400067306 */ /* 0x000e260000209400 */
[----:B------:R-:W-:-:S05]  /*21680*/  IMAD.MOV R8, RZ, RZ, -R8 ;  /* 0x000000ffff087224 */ /* 0x000fca00078e0a08 */
[----:B0-----:R-:W2:Y:S02]  /*21690*/  MUFU.RCP R6, R6 ;  /* 0x0000000600067308 */ /* 0x001ea40000001000 */
[----:B--2---:R-:W-:-:S06]  /*216a0*/  VIADD R7, R6, 0xffffffe ;  /* 0x0ffffffe06077836 */ /* 0x004fcc0000000000 */
[----:B------:R-:W0:Y:S02]  /*216b0*/  F2I.FTZ.U32.TRUNC.NTZ R3, R7 ;  /* 0x0000000700037305 */ /* 0x000e24000021f000 */
[----:B0-----:R-:W-:-:S04]  /*216c0*/  IMAD.MOV R9, RZ, RZ, -R3 ;  /* 0x000000ffff097224 */ /* 0x001fc800078e0a03 */
[----:B------:R-:W-:-:S04]  /*216d0*/  IMAD R9, R9, R4, RZ ;  /* 0x0000000409097224 */ /* 0x000fc800078e02ff */
[----:B------:R-:W-:Y:S01]  /*216e0*/  IMAD.HI.U32 R2, R3, R9, R2 ;  /* 0x0000000903027227 */ /* 0x000fe200078e0002 */
[----:B------:R-:W-:-:S05]  /*216f0*/  IABS R3, R0 ;  /* 0x0000000000037213 */ /* 0x000fca0000000000 */
[----:B------:R-:W-:-:S04]  /*21700*/  IMAD.HI.U32 R6, R2, R3, RZ ;  /* 0x0000000302067227 */ /* 0x000fc800078e00ff */
[----:B------:R-:W-:Y:S02]  /*21710*/  IMAD R3, R6, R8, R3 ;  /* 0x0000000806037224 */ /* 0x000fe400078e0203 */
[----:B------:R-:W-:-:S03]  /*21720*/  IMAD.MOV.U32 R2, RZ, RZ, RZ ;  /* 0x000000ffff027224 */ /* 0x000fc600078e00ff */
[----:B------:R-:W-:-:S13]  /*21730*/  ISETP.GT.U32.AND P1, PT, R4, R3, PT ;  /* 0x000000030400720c */ /* 0x000fda0003f24070 */
[----:B------:R-:W-:Y:S02]  /*21740*/  @!P1 IMAD.IADD R3, R3, 0x1, -R4 ;  /* 0x0000000103039824 */ /* 0x000fe400078e0a04 */
[----:B------:R-:W-:Y:S01]  /*21750*/  @!P1 VIADD R6, R6, 0x1 ;  /* 0x0000000106069836 */ /* 0x000fe20000000000 */
[----:B------:R-:W-:Y:S02]  /*21760*/  ISETP.NE.AND P1, PT, R25, RZ, PT ;  /* 0x000000ff1900720c */ /* 0x000fe40003f25270 */
[----:B------:R-:W-:Y:S02]  /*21770*/  ISETP.GE.U32.AND P0, PT, R3, R4, PT ;  /* 0x000000040300720c */ /* 0x000fe40003f06070 */
[----:B------:R-:W-:-:S04]  /*21780*/  IABS R4, R5 ;  /* 0x0000000500047213 */ /* 0x000fc80000000000 */
[----:B------:R-:W0:Y:S07]  /*21790*/  I2F.RP R7, R4 ;  /* 0x0000000400077306 */ /* 0x000e2e0000209400 */
[----:B------:R-:W-:Y:S01]  /*217a0*/  @P0 VIADD R6, R6, 0x1 ;  /* 0x0000000106060836 */ /* 0x000fe20000000000 */
[----:B0-----:R-:W0:Y:S02]  /*217b0*/  MUFU.RCP R7, R7 ;  /* 0x0000000700077308 */ /* 0x001e240000001000 */
[----:B0-----:R-:W-:-:S06]  /*217c0*/  VIADD R8, R7, 0xffffffe ;  /* 0x0ffffffe07087836 */ /* 0x001fcc0000000000 */
[----:B------:R0:W2:Y:S02]  /*217d0*/  F2I.FTZ.U32.TRUNC.NTZ R3, R8 ;  /* 0x0000000800037305 */ /* 0x0000a4000021f000 */
[----:B0-----:R-:W-:-:S05]  /*217e0*/  IABS R8, R5 ;  /* 0x0000000500087213 */ /* 0x001fca0000000000 */
[----:B------:R-:W-:Y:S02]  /*217f0*/  IMAD.MOV R8, RZ, RZ, -R8 ;  /* 0x000000ffff087224 */ /* 0x000fe400078e0a08 */
[----:B--2---:R-:W-:-:S04]  /*21800*/  IMAD.MOV R9, RZ, RZ, -R3 ;  /* 0x000000ffff097224 */ /* 0x004fc800078e0a03 */
[----:B------:R-:W-:-:S04]  /*21810*/  IMAD R9, R9, R4, RZ ;  /* 0x0000000409097224 */ /* 0x000fc800078e02ff */
[----:B------:R-:W-:Y:S01]  /*21820*/  IMAD.HI.U32 R2, R3, R9, R2 ;  /* 0x0000000903027227 */ /* 0x000fe200078e0002 */
[----:B------:R-:W-:-:S04]  /*21830*/  LOP3.LUT R3, R0, R25, RZ, 0x3c, !PT ;  /* 0x0000001900037212 */ /* 0x000fc800078e3cff */
[----:B------:R-:W-:-:S13]  /*21840*/  ISETP.GE.AND P2, PT, R3, RZ, PT ;  /* 0x000000ff0300720c */ /* 0x000fda0003f46270 */
        /* <DEDUP_REMOVED lines=9> */
[----:B------:R-:W-:Y:S01]  /*218e0*/  ISETP.GE.U32.AND P0, PT, R3, R4, PT ;  /* 0x000000040300720c */ /* 0x000fe20003f06070 */
[----:B------:R-:W-:-:S04]  /*218f0*/  IMAD.MOV R3, RZ, RZ, -R6 ;  /* 0x000000ffff037224 */ /* 0x000fc800078e0a06 */
[----:B------:R-:W-:Y:S01]  /*21900*/  IMAD R0, R25, R3, R0 ;  /* 0x0000000319007224 */ /* 0x000fe200078e0200 */
[----:B------:R-:W-:-:S04]  /*21910*/  LOP3.LUT R3, R6, R5, RZ, 0x3c, !PT ;  /* 0x0000000506037212 */ /* 0x000fc800078e3cff */
[----:B------:R-:W-:-:S03]  /*21920*/  ISETP.GE.AND P2, PT, R3, RZ, PT ;  /* 0x000000ff0300720c */ /* 0x000fc60003f46270 */
[----:B------:R-:W-:-:S10]  /*21930*/  @P0 VIADD R2, R2, 0x1 ;  /* 0x0000000102020836 */ /* 0x000fd40000000000 */
[----:B------:R-:W-:Y:S01]  /*21940*/  @!P2 IMAD.MOV R2, RZ, RZ, -R2 ;  /* 0x000000ffff02a224 */ /* 0x000fe200078e0a02 */
[----:B------:R-:W-:-:S05]  /*21950*/  @!P1 LOP3.LUT R2, RZ, R5, RZ, 0x33, !PT ;  /* 0x00000005ff029212 */ /* 0x000fca00078e33ff */
[----:B------:R-:W-:-:S04]  /*21960*/  IMAD.MOV R3, RZ, RZ, -R2 ;  /* 0x000000ffff037224 */ /* 0x000fc800078e0a02 */
[C---:B------:R-:W-:Y:S02]  /*21970*/  IMAD R6, R5.reuse, R3, R6 ;  /* 0x0000000305067224 */ /* 0x040fe400078e0206 */
[----:B------:R-:W-:-:S04]  /*21980*/  IMAD R5, R5, 0x1000000, R2 ;  /* 0x0100000005057824 */ /* 0x000fc800078e0202 */
[----:B------:R-:W-:Y:S01]  /*21990*/  IMAD R26, R6, 0x10000, R5 ;  /* 0x00010000061a7824 */ /* 0x000fe200078e0205 */
[----:B------:R-:W-:Y:S06]  /*219a0*/  BRA `(.L_x_1394) ;  /* 0x0000000000f47947 */ /* 0x000fec0003800000 */
.L_x_1393:
[----:B------:R-:W0:Y:S02]  /*219b0*/  LDC.64 R2, c[0x0][0xc90] ;  /* 0x00032400ff027b82 */ /* 0x000e240000000a00 */
[----:B0-----:R-:W-:-:S05]  /*219c0*/  IMAD.WIDE R2, R27, 0x4, R2 ;  /* 0x000000041b027825 */ /* 0x001fca00078e0202 */
[----:B------:R-:W3:Y:S02]  /*219d0*/  LDG.E R6, desc[UR40][R2.64] ;  /* 0x0000002802067981 */ /* 0x000ee4000c1e1900 */
[----:B---3--:R-:W-:-:S05]  /*219e0*/  IMAD R5, R25, R6, RZ ;  /* 0x0000000619057224 */ /* 0x008fca00078e02ff */
[----:B--2---:R-:W-:-:S04]  /*219f0*/  IABS R7, R5 ;  /* 0x0000000500077213 */ /* 0x004fc80000000000 */
[----:B------:R-:W0:Y:S08]  /*21a00*/  I2F.RP R9, R7 ;  /* 0x0000000700097306 */ /* 0x000e300000209400 */
[----:B0-----:R-:W0:Y:S02]  /*21a10*/  MUFU.RCP R9, R9 ;  /* 0x0000000900097308 */ /* 0x001e240000001000 */
[----:B0-----:R-:W-:-:S06]  /*21a20*/  VIADD R10, R9, 0xffffffe ;  /* 0x0ffffffe090a7836 */ /* 0x001fcc0000000000 */
[----:B------:R-:W0:Y:S02]  /*21a30*/  F2I.FTZ.U32.TRUNC.NTZ R3, R10 ;  /* 0x0000000a00037305 */ /* 0x000e24000021f000 */
[----:B0-----:R-:W-:-:S04]  /*21a40*/  IMAD.MOV R2, RZ, RZ, -R3 ;  /* 0x000000ffff027224 */ /* 0x001fc800078e0a03 */
[----:B------:R-:W-:Y:S02]  /*21a50*/  IMAD R8, R2, R7, RZ ;  /* 0x0000000702087224 */ /* 0x000fe400078e02ff */
[----:B------:R-:W-:-:S04]  /*21a60*/  IMAD.MOV.U32 R2, RZ, RZ, RZ ;  /* 0x000000ffff027224 */ /* 0x000fc800078e00ff */
[----:B------:R-:W-:Y:S01]  /*21a70*/  IMAD.HI.U32 R2, R3, R8, R2 ;  /* 0x0000000803027227 */ /* 0x000fe200078e0002 */
[----:B------:R-:W-:Y:S02]  /*21a80*/  IABS R3, R0 ;  /* 0x0000000000037213 */ /* 0x000fe40000000000 */
[----:B------:R-:W-:-:S03]  /*21a90*/  IABS R8, R5 ;  /* 0x0000000500087213 */ /* 0x000fc60000000000 */
[----:B------:R-:W-:-:S04]  /*21aa0*/  IMAD.HI.U32 R2, R2, R3, RZ ;  /* 0x0000000302027227 */ /* 0x000fc800078e00ff */
[----:B------:R-:W-:-:S04]  /*21ab0*/  IMAD.MOV R8, RZ, RZ, -R8 ;  /* 0x000000ffff087224 */ /* 0x000fc800078e0a08 */
[----:B------:R-:W-:Y:S01]  /*21ac0*/  IMAD R8, R2, R8, R3 ;  /* 0x0000000802087224 */ /* 0x000fe200078e0203 */
[----:B------:R-:W-:-:S04]  /*21ad0*/  LOP3.LUT R3, R0, R5, RZ, 0x3c, !PT ;  /* 0x0000000500037212 */ /* 0x000fc800078e3cff */
        /* <DEDUP_REMOVED lines=9> */
[----:B------:R-:W-:Y:S02]  /*21b70*/  IMAD R7, R6, R2, RZ ;  /* 0x0000000206077224 */ /* 0x000fe400078e02ff */
[----:B------:R-:W-:Y:S02]  /*21b80*/  IMAD.MOV R2, RZ, RZ, -R2 ;  /* 0x000000ffff027224 */ /* 0x000fe400078e0a02 */
[----:B------:R-:W-:Y:S02]  /*21b90*/  IMAD.MOV R3, RZ, RZ, -R7 ;  /* 0x000000ffff037224 */ /* 0x000fe400078e0a07 */
[----:B------:R-:W-:Y:S02]  /*21ba0*/  IMAD R0, R5, R2, R0 ;  /* 0x0000000205007224 */ /* 0x000fe400078e0200 */
[----:B------:R-:W-:Y:S01]  /*21bb0*/  IMAD.MOV.U32 R2, RZ, RZ, RZ ;  /* 0x000000ffff027224 */ /* 0x000fe200078e00ff */
[----:B------:R-:W-:-:S04]  /*21bc0*/  VIADDMNMX R4, R3, R4, R6, PT ;  /* 0x0000000403047246 */ /* 0x000fc80003800106 */
        /* <DEDUP_REMOVED lines=12> */
[----:B------:R-:W-:Y:S01]  /*21c90*/  IMAD R3, R5, R3, R2 ;  /* 0x0000000305037224 */ /* 0x000fe200078e0202 */
[----:B------:R-:W-:Y:S02]  /*21ca0*/  LOP3.LUT R2, R0, R4, RZ, 0x3c, !PT ;  /* 0x0000000400027212 */ /* 0x000fe400078e3cff */
[----:B------:R-:W-:Y:S02]  /*21cb0*/  IADD3 R0, R7, 0x1000000, R0 ;  /* 0x0100000007007810 */ /* 0x000fe40007ffe000 */
        /* <DEDUP_REMOVED lines=10> */
[----:B------:R-:W-:Y:S02]  /*21d60*/  IMAD R26, R5, R4, R0 ;  /* 0x00000004051a7224 */ /* 0x000fe400078e0200 */
[----:B------:R-:W-:-:S07]  /*21d70*/  IMAD.MOV.U32 R0, RZ, RZ, R5 ;  /* 0x000000ffff007224 */ /* 0x000fce00078e0005 */
.L_x_1394:
[----:B------:R-:W-:-:S05]  /*21d80*/  LOP3.LUT R0, RZ, R0, RZ, 0x33, !PT ;  /* 0x00000000ff007212 */ /* 0x000fca00078e33ff */
[----:B------:R-:W-:Y:S01]  /*21d90*/  IMAD.IADD R25, R25, 0x1, R0 ;  /* 0x0000000119197824 */ /* 0x000fe200078e0200 */
[----:B------:R-:W-:Y:S06]  /*21da0*/  BRA `(.L_x_1395) ;  /* 0x00000000001c7947 */ /* 0x000fec0003800000 */
.L_x_1387:
[----:B------:R-:W-:Y:S01]  /*21db0*/  UMOV UR4, URZ ;  /* 0x0000003f00047c82 */ /* 0x000fe20008000000 */
[----:B------:R-:W-:Y:S01]  /*21dc0*/  UMOV UR5, URZ ;  /* 0x0000003f00057c82 */ /* 0x000fe20008000000 */
[----:B------:R-:W-:Y:S01]  /*21dd0*/  ULDC UR6, c[0x0][0xc3c] ;  /* 0x00030f0000067ab9 */ /* 0x000fe20000000800 */
[----:B------:R-:W-:Y:S02]  /*21de0*/  IMAD.MOV.U32 R24, RZ, RZ, R0 ;  /* 0x000000ffff187224 */ /* 0x000fe400078e0000 */
[----:B------:R-:W-:Y:S02]  /*21df0*/  IMAD.U32 R25, RZ, RZ, UR4 ;  /* 0x00000004ff197e24 */ /* 0x000fe4000f8e00ff */
[----:B------:R-:W-:Y:S02]  /*21e00*/  IMAD.U32 R26, RZ, RZ, UR5 ;  /* 0x00000005ff1a7e24 */ /* 0x000fe4000f8e00ff */
[----:B------:R-:W-:-:S07]  /*21e10*/  IMAD.U32 R27, RZ, RZ, UR6 ;  /* 0x00000006ff1b7e24 */ /* 0x000fce000f8e00ff */
.L_x_1395:
        /* <DEDUP_REMOVED lines=10> */
.L_x_1384:
[----:B------:R-:W-:Y:S02]  /*21ec0*/  ULDC UR4, c[0x0][0xc3c] ;  /* 0x00030f0000047ab9 */ /* 0x000fe40000000800 */
[----:B---3--:R-:W-:-:S13]  /*21ed0*/  ISETP.GE.AND P0, PT, R27, UR4, PT ;  /* 0x000000041b007c0c */ /* 0x008fda000bf06270 */
[----:B------:R-:W-:Y:S05]  /*21ee0*/  @!P0 BRA `(.L_x_1396) ;  /* 0xffffffa400488947 */ /* 0x000fea000383ffff */
[----:B------:R-:W-:Y:S05]  /*21ef0*/  BSYNC B7 ;  /* 0x0000000000077941 */ /* 0x000fea0003800000 */
.L_x_1274:
[----:B0-----:R-:W3:Y:S01]  /*21f00*/  LDL.LU R0, [R1+0x40] ;  /* 0x0000400001007983 */ /* 0x001ee20000300800 */
[----:B------:R-:W-:Y:S01]  /*21f10*/  BSSY B0, `(.L_x_1397) ;  /* 0x000000b000007945 */ /* 0x000fe20003800000 */
[----:B------:R-:W0:Y:S01]  /*21f20*/  S2R R5, SR_CgaCtaId ;  /* 0x0000000000057919 */ /* 0x000e220000008800 */
[----:B---3--:R-:W-:-:S05]  /*21f30*/  VIADD R0, R0, 0x1 ;  /* 0x0000000100007836 */ /* 0x008fca0000000000 */
        /* <DEDUP_REMOVED lines=8> */
.L_x_1492:
[----:B------:R-:W-:Y:S05]  /*21fc0*/  BSYNC B0 ;  /* 0x0000000000007941 */ /* 0x000fea0003800000 */
.L_x_1397:
[----:B------:R-:W-:-:S03]  /*21fd0*/  UMOV UR4, 0xffffffff ;  /* 0xffffffff00047882 */ /* 0x000fc60000000000 */
[----:B------:R-:W-:Y:S05]  /*21fe0*/  BRA.DIV UR4, `(.L_x_1399) ;  /* 0x0000002204ec7947 */ /* 0x000fea000b800000 */
[----:B0-----:R-:W0:Y:S02]  /*21ff0*/  S2R R0, SR_TID.X ;  /* 0x0000000000007919 */ /* 0x001e240000002100 */
[----:B0-----:R-:W-:-:S04]  /*22000*/  SHF.R.U32.HI R0, RZ, 0x5, R0 ;  /* 0x00000005ff007819 */ /* 0x001fc80000011600 */
[----:B------:R-:W-:-:S05]  /*22010*/  LOP3.LUT R0, R0, 0x3, RZ, 0xc0, !PT ;  /* 0x0000000300007812 */ /* 0x000fca00078ec0ff */
[----:B------:R0:W3:Y:S02]  /*22020*/  SHFL.IDX PT, R14, R0, RZ, 0x1f ;  /* 0x00001fff000e7589 */ /* 0x0000e400000e0000 */
.L_x_1495:
[----:B---3--:R-:W-:-:S13]  /*22030*/  ISETP.NE.AND P0, PT, R14, RZ, PT ;  /* 0x000000ff0e00720c */ /* 0x008fda0003f05270 */
[----:B------:R-:W-:Y:S05]  /*22040*/  @P0 BRA `(.L_x_1082) ;  /* 0x0000000000a40947 */ /* 0x000fea0003800000 */
[----:B------:R-:W-:-:S03]  /*22050*/  UMOV UR4, 0xffffffff ;  /* 0xffffffff00047882 */ /* 0x000fc60000000000 */
[----:B------:R-:W-:Y:S05]  /*22060*/  BRA.DIV UR4, `(.L_x_1400) ;  /* 0x0000002604007947 */ /* 0x000fea000b800000 */
[----:B------:R-:W-:-:S13]  /*22070*/  ELECT P6, URZ, PT ;  /* 0x00000000003f782f */ /* 0x000fda00038c0000 */
.L_x_1498:
[----:B------:R-:W-:Y:S05]  /*22080*/  @!P6 BRA `(.L_x_1082) ;  /* 0x000000000094e947 */ /* 0x000fea0003800000 */
[----:B0-----:R-:W3:Y:S02]  /*22090*/  LDL.LU R0, [R1+0x38] ;  /* 0x0000380001007983 */ /* 0x001ee40000300800 */
[----:B---3--:R-:W-:-:S04]  /*220a0*/  LOP3.LUT R0, R0, 0x2, RZ, 0xfc, !PT ;  /* 0x0000000200007812 */ /* 0x008fc800078efcff */
[----:B------:R-:W-:-:S13]  /*220b0*/  ISETP.NE.AND P0, PT, R0, 0x3, PT ;  /* 0x000000030000780c */ /* 0x000fda0003f05270 */
[----:B------:R-:W-:Y:S05]  /*220c0*/  @!P0 BRA `(.L_x_1401) ;  /* 0x0000000000048947 */ /* 0x000fea0003800000 */
[----:B------:R-:W-:Y:S01]  /*220d0*/  BPT.TRAP 0x1 ;  /* 0x000000040000795c */ /* 0x000fe20000300000 */
.L_x_1401:
        /* <DEDUP_REMOVED lines=12> */
.L_x_1499:
[----:B------:R-:W3:Y:S02]  /*221a0*/  SYNCS.PHASECHK.TRANS64.TRYWAIT P1, [R3+URZ], R0 ;  /* 0x00000000030075a7 */ /* 0x000ee4000802017f */
[----:B---3--:R-:W-:Y:S05]  /*221b0*/  @!P1 BRA `(.L_x_1403) ;  /* 0x0000002000e09947 */ /* 0x008fea0003800000 */
.L_x_1500:
[----:B------:R-:W-:Y:S05]  /*221c0*/  @!P0 BRA `(.L_x_1404) ;  /* 0x0000000000048947 */ /* 0x000fea0003800000 */
[----:B------:R-:W-:Y:S01]  /*221d0*/  BPT.TRAP 0x1 ;  /* 0x000000040000795c */ /* 0x000fe20000300000 */
.L_x_1404:
[----:B---3--:R-:W-:-:S04]  /*221e0*/  IMAD R3, R22, 0x8, R9 ;  /* 0x0000000816037824 */ /* 0x008fc800078e0209 */
[----:B------:R-:W3:Y:S02]  /*221f0*/  SYNCS.PHASECHK.TRANS64.TRYWAIT P1, [R3+URZ+0x13260], R2 ;  /* 0x01326002030075a7 */ /* 0x000ee4000802017f */
[----:B---3--:R-:W-:Y:S05]  /*22200*/  @!P1 BRA `(.L_x_1405) ;  /* 0x0000002000e09947 */ /* 0x008fea0003800000 */
.L_x_1501:
[----:B------:R-:W-:Y:S05]  /*22210*/  @!P0 BRA `(.L_x_1406) ;  /* 0x0000000000048947 */ /* 0x000fea0003800000 */
[----:B------:R-:W-:Y:S01]  /*22220*/  BPT.TRAP 0x1 ;  /* 0x000000040000795c */ /* 0x000fe20000300000 */
.L_x_1406:
[----:B------:R-:W-:-:S04]  /*22230*/  IMAD R5, R4, 0x8, R9 ;  /* 0x0000000804057824 */ /* 0x000fc800078e0209 */
[----:B------:R-:W4:Y:S02]  /*22240*/  SYNCS.PHASECHK.TRANS64.TRYWAIT P1, [R5+URZ+0x13260], R0 ;  /* 0x01326000050075a7 */ /* 0x000f24000802017f */
[----:B----4-:R-:W-:Y:S05]  /*22250*/  @!P1 BRA `(.L_x_1407) ;  /* 0x0000002000e09947 */ /* 0x010fea0003800000 */
.L_x_1502:
[----:B------:R-:W-:Y:S05]  /*22260*/  @!P0 BRA `(.L_x_1408) ;  /* 0x0000000000048947 */ /* 0x000fea0003800000 */
[----:B------:R-:W-:Y:S01]  /*22270*/  BPT.TRAP 0x1 ;  /* 0x000000040000795c */ /* 0x000fe20000300000 */
.L_x_1408:
[----:B------:R-:W5:Y:S02]  /*22280*/  SYNCS.PHASECHK.TRANS64.TRYWAIT P0, [R3+URZ+0x13280], R2 ;  /* 0x01328002030075a7 */ /* 0x000f64000800017f */
[----:B-----5:R-:W-:Y:S05]  /*22290*/  @!P0 BRA `(.L_x_1409) ;  /* 0x0000002000e48947 */ /* 0x020fea0003800000 */
.L_x_1410:
[----:B------:R0:W0:Y:S02]  /*222a0*/  SYNCS.PHASECHK.TRANS64.TRYWAIT P0, [R5+URZ+0x13280], R0 ;  /* 0x01328000050075a7 */ /* 0x000024000800017f */
[----:B0-----:R-:W-:Y:S05]  /*222b0*/  @!P0 NANOSLEEP.SYNCS 0x989680 ;  /* 0x009896800000895d */ /* 0x001fea0003900000 */
[----:B------:R-:W0:Y:S02]  /*222c0*/  @!P0 SYNCS.PHASECHK.TRANS64 P0, [R5+URZ+0x13280], R0 ;  /* 0x01328000050085a7 */ /* 0x000e24000800007f */
[----:B0-----:R-:W-:Y:S05]  /*222d0*/  @!P0 BRA `(.L_x_1410) ;  /* 0xfffffffc00f08947 */ /* 0x001fea000383ffff */
.L_x_1082:
[----:B------:R-:W-:Y:S05]  /*222e0*/  BSYNC B8 ;  /* 0x0000000000087941 */ /* 0x000fea0003800000 */
.L_x_1079:
[----:B------:R-:W-:Y:S05]  /*222f0*/  EXIT ;  /* 0x000000000000794d */ /* 0x000fea0003800000 */
.L_x_1108:
[----:B0-----:R0:W1:Y:S02]  /*22300*/  SYNCS.PHASECHK.TRANS64.TRYWAIT P5, [R76+URZ+0x13290], R77 ;  /* 0x0132904d4c0075a7 */ /* 0x00106400080a017f */
[----:B-1----:R-:W-:Y:S05]  /*22310*/  @!P5 NANOSLEEP.SYNCS 0x989680 ;  /* 0x009896800000d95d */ /* 0x002fea0003900000 */
[----:B------:R-:W1:Y:S02]  /*22320*/  @!P5 SYNCS.PHASECHK.TRANS64 P5, [R76+URZ+0x13290], R77 ;  /* 0x0132904d4c00d5a7 */ /* 0x000e6400080a007f */
[----:B-1----:R-:W-:Y:S05]  /*22330*/  @!P5 BRA `(.L_x_1108) ;  /* 0xfffffffc00f0d947 */ /* 0x002fea000383ffff */
[----:B------:R-:W-:Y:S05]  /*22340*/  BRA `(.L_x_1411) ;  /* 0xfffffe0800407947 */ /* 0x000fea000383ffff */
.L_x_1118:
[----:B0-----:R0:W1:Y:S02]  /*22350*/  SYNCS.PHASECHK.TRANS64.TRYWAIT P5, [R76+URZ+0x13290], R77 ;  /* 0x0132904d4c0075a7 */ /* 0x00106400080a017f */
[----:B-1----:R-:W-:Y:S05]  /*22360*/  @!P5 NANOSLEEP.SYNCS 0x989680 ;  /* 0x009896800000d95d */ /* 0x002fea0003900000 */
[----:B------:R-:W1:Y:S02]  /*22370*/  @!P5 SYNCS.PHASECHK.TRANS64 P5, [R76+URZ+0x13290], R77 ;  /* 0x0132904d4c00d5a7 */ /* 0x000e6400080a007f */
[----:B-1----:R-:W-:Y:S05]  /*22380*/  @!P5 BRA `(.L_x_1118) ;  /* 0xfffffffc00f0d947 */ /* 0x002fea000383ffff */
[----:B------:R-:W-:Y:S05]  /*22390*/  BRA `(.L_x_1412) ;  /* 0xfffffe18006c7947 */ /* 0x000fea000383ffff */
.L_x_1123:
[----:B0-----:R0:W1:Y:S02]  /*223a0*/  SYNCS.PHASECHK.TRANS64.TRYWAIT P1, [R76+URZ+0x13290], R77 ;  /* 0x0132904d4c0075a7 */ /* 0x001064000802017f */
[----:B-1----:R-:W-:Y:S05]  /*223b0*/  @!P1 NANOSLEEP.SYNCS 0x989680 ;  /* 0x009896800000995d */ /* 0x002fea0003900000 */
[----:B------:R-:W1:Y:S02]  /*223c0*/  @!P1 SYNCS.PHASECHK.TRANS64 P1, [R76+URZ+0x13290], R77 ;  /* 0x0132904d4c0095a7 */ /* 0x000e64000802007f */
[----:B-1----:R-:W-:Y:S05]  /*223d0*/  @!P1 BRA `(.L_x_1123) ;  /* 0xfffffffc00f09947 */ /* 0x002fea000383ffff */
[----:B------:R-:W-:Y:S05]  /*223e0*/  BRA `(.L_x_1413) ;  /* 0xfffffe2800847947 */ /* 0x000fea000383ffff */
.L_x_1127:
[----:B------:R0:W0:Y:S02]  /*223f0*/  SYNCS.PHASECHK.TRANS64.TRYWAIT P0, [R76+URZ+0x132b0], R77 ;  /* 0x0132b04d4c0075a7 */ /* 0x000024000800017f */
[----:B0-----:R-:W-:Y:S05]  /*22400*/  @!P0 NANOSLEEP.SYNCS 0x989680 ;  /* 0x009896800000895d */ /* 0x001fea0003900000 */
[----:B------:R-:W0:Y:S02]  /*22410*/  @!P0 SYNCS.PHASECHK.TRANS64 P0, [R76+URZ+0x132b0], R77 ;  /* 0x0132b04d4c0085a7 */ /* 0x000e24000800007f */
[----:B0-----:R-:W-:Y:S05]  /*22420*/  @!P0 BRA `(.L_x_1127) ;  /* 0xfffffffc00f08947 */ /* 0x001fea000383ffff */
[----:B------:R-:W-:Y:S05]  /*22430*/  BRA `(.L_x_1414) ;  /* 0xfffffe2800f87947 */ /* 0x000fea000383ffff */
.L_x_1155:
[----:B------:R-:W-:Y:S01]  /*22440*/  BSSY B1, `(.L_x_1415) ;  /* 0x0000007000017945 */ /* 0x000fe20003800000 */
[----:B------:R-:W-:Y:S02]  /*22450*/  IMAD.MOV.U32 R12, RZ, RZ, RZ ;  /* 0x000000ffff0c7224 */ /* 0x000fe400078e00ff */
[----:B------:R-:W-:Y:S02]  /*22460*/  IMAD.MOV.U32 R11, RZ, RZ, 0x1e1f ;  /* 0x00001e1fff0b7424 */ /* 0x000fe400078e00ff */
[----:B------:R-:W-:-:S07]  /*22470*/  IMAD.MOV.U32 R15, RZ, RZ, -0x1 ;  /* 0xffffffffff0f7424 */ /* 0x000fce00078e00ff */
[----:B------:R-:W-:Y:S05]  /*22480*/  WARPSYNC.COLLECTIVE R15, `(.L_x_1416) ;  /* 0x000000000f087348 */ /* 0x000fea0003c00000 */
[----:B------:R0:W1:Y:S02]  /*22490*/  SHFL.IDX P6, R14, R13, R12, R11 ;  /* 0x0000000c0d0e7389 */ /* 0x00006400000c000b */
[----:B01----:R-:W-:Y:S01]  /*224a0*/  ENDCOLLECTIVE ;  /* 0x000000000000791b */ /* 0x003fe20003800000 */
.L_x_1416:
[----:B------:R-:W-:Y:S05]  /*224b0*/  BSYNC B1 ;  /* 0x0000000000017941 */ /* 0x000fea0003800000 */
.L_x_1415:
        /* <DEDUP_REMOVED lines=8> */
.L_x_1417:
[----:B------:R-:W-:Y:S02]  /*22540*/  IMAD.MOV.U32 R13, RZ, RZ, R4 ;  /* 0x000000ffff0d7224 */ /* 0x000fe400078e0004 */
[----:B------:R-:W-:-:S07]  /*22550*/  IMAD.MOV.U32 R3, RZ, RZ, R14 ;  /* 0x000000ffff037224 */ /* 0x000fce00078e000e */
[----:B------:R-:W-:Y:S05]  /*22560*/  WARPSYNC.COLLECTIVE R15, `(.L_x_1418) ;  /* 0x000000000f087348 */ /* 0x000fea0003c00000 */
[----:B------:R0:W1:Y:S02]  /*22570*/  SHFL.IDX P6, R14, R13, R12, R11 ;  /* 0x0000000c0d0e7389 */ /* 0x00006400000c000b */
[----:B01----:R-:W-:Y:S01]  /*22580*/  ENDCOLLECTIVE ;  /* 0x000000000000791b */ /* 0x003fe20003800000 */
.L_x_1418:
[----:B------:R-:W-:Y:S02]  /*22590*/  IMAD.MOV.U32 R13, RZ, RZ, R5 ;  /* 0x000000ffff0d7224 */ /* 0x000fe400078e0005 */
[----:B------:R-:W-:-:S07]  /*225a0*/  IMAD.MOV.U32 R4, RZ, RZ, R14 ;  /* 0x000000ffff047224 */ /* 0x000fce00078e000e */
[----:B------:R-:W-:Y:S05]  /*225b0*/  WARPSYNC.COLLECTIVE R15, `(.L_x_1419) ;  /* 0x000000000f087348 */ /* 0x000fea0003c00000 */
[----:B------:R0:W1:Y:S02]  /*225c0*/  SHFL.IDX P6, R14, R13, R12, R11 ;  /* 0x0000000c0d0e7389 */ /* 0x00006400000c000b */
[----:B01----:R-:W-:Y:S01]  /*225d0*/  ENDCOLLECTIVE ;  /* 0x000000000000791b */ /* 0x003fe20003800000 */
.L_x_1419:
[----:B------:R-:W-:Y:S05]  /*225e0*/  BRA `(.L_x_1420) ;  /* 0xfffffe3c00d47947 */ /* 0x000fea000383ffff */
.L_x_1159:
[----:B-1----:R1:W2:Y:S02]  /*225f0*/  SYNCS.PHASECHK.TRANS64.TRYWAIT P0, [R18+URZ+0x13200], R5 ;  /* 0x01320005120075a7 */ /* 0x0022a4000800017f */
[----:B--2---:R-:W-:Y:S05]  /*22600*/  @!P0 NANOSLEEP.SYNCS 0x989680 ;  /* 0x009896800000895d */ /* 0x004fea0003900000 */
[----:B------:R-:W2:Y:S02]  /*22610*/  @!P0 SYNCS.PHASECHK.TRANS64 P0, [R18+URZ+0x13200], R5 ;  /* 0x01320005120085a7 */ /* 0x000ea4000800007f */
[----:B--2---:R-:W-:Y:S05]  /*22620*/  @!P0 BRA `(.L_x_1159) ;  /* 0xfffffffc00f08947 */ /* 0x004fea000383ffff */
[----:B------:R-:W-:Y:S05]  /*22630*/  BRA `(.L_x_1421) ;  /* 0xfffffe4000747947 */ /* 0x000fea000383ffff */
.L_x_1163:
[----:B------:R-:W-:Y:S01]  /*22640*/  BSSY B1, `(.L_x_1422) ;  /* 0x0000007000017945 */ /* 0x000fe20003800000 */
[----:B------:R-:W-:Y:S02]  /*22650*/  IMAD.MOV.U32 R12, RZ, RZ, RZ ;  /* 0x000000ffff0c7224 */ /* 0x000fe400078e00ff */
[----:B------:R-:W-:Y:S02]  /*22660*/  IMAD.MOV.U32 R11, RZ, RZ, 0x1e1f ;  /* 0x00001e1fff0b7424 */ /* 0x000fe400078e00ff */
[----:B------:R-:W-:-:S07]  /*22670*/  IMAD.MOV.U32 R15, RZ, RZ, -0x1 ;  /* 0xffffffffff0f7424 */ /* 0x000fce00078e00ff */
[----:B------:R-:W-:Y:S05]  /*22680*/  WARPSYNC.COLLECTIVE R15, `(.L_x_1423) ;  /* 0x000000000f087348 */ /* 0x000fea0003c00000 */
[----:B------:R0:W1:Y:S02]  /*22690*/  SHFL.IDX P6, R14, R13, R12, R11 ;  /* 0x0000000c0d0e7389 */ /* 0x00006400000c000b */
[----:B01----:R-:W-:Y:S01]  /*226a0*/  ENDCOLLECTIVE ;  /* 0x000000000000791b */ /* 0x003fe20003800000 */
.L_x_1423:
[----:B------:R-:W-:Y:S05]  /*226b0*/  BSYNC B1 ;  /* 0x0000000000017941 */ /* 0x000fea0003800000 */
.L_x_1422:
        /* <DEDUP_REMOVED lines=8> */
.L_x_1424:
[----:B------:R-:W-:Y:S02]  /*22740*/  IMAD.MOV.U32 R13, RZ, RZ, R20 ;  /* 0x000000ffff0d7224 */ /* 0x000fe400078e0014 */
[----:B------:R-:W-:-:S07]  /*22750*/  IMAD.MOV.U32 R3, RZ, RZ, R14 ;  /* 0x000000ffff037224 */ /* 0x000fce00078e000e */
[----:B------:R-:W-:Y:S05]  /*22760*/  WARPSYNC.COLLECTIVE R15, `(.L_x_1425) ;  /* 0x000000000f087348 */ /* 0x000fea0003c00000 */
[----:B------:R0:W1:Y:S02]  /*22770*/  SHFL.IDX P6, R14, R13, R12, R11 ;  /* 0x0000000c0d0e7389 */ /* 0x00006400000c000b */
[----:B01----:R-:W-:Y:S01]  /*22780*/  ENDCOLLECTIVE ;  /* 0x000000000000791b */ /* 0x003fe20003800000 */
.L_x_1425:
[----:B------:R-:W-:Y:S02]  /*22790*/  IMAD.MOV.U32 R13, RZ, RZ, R4 ;  /* 0x000000ffff0d7224 */ /* 0x000fe400078e0004 */
[----:B------:R-:W-:-:S07]  /*227a0*/  IMAD.MOV.U32 R20, RZ, RZ, R14 ;  /* 0x000000ffff147224 */ /* 0x000fce00078e000e */
[----:B------:R-:W-:Y:S05]  /*227b0*/  WARPSYNC.COLLECTIVE R15, `(.L_x_1426) ;  /* 0x000000000f087348 */ /* 0x000fea0003c00000 */
[----:B------:R0:W1:Y:S02]  /*227c0*/  SHFL.IDX P6, R14, R13, R12, R11 ;  /* 0x0000000c0d0e7389 */ /* 0x00006400000c000b */
[----:B01----:R-:W-:Y:S01]  /*227d0*/  ENDCOLLECTIVE ;  /* 0x000000000000791b */ /* 0x003fe20003800000 */
.L_x_1426:
[----:B------:R-:W-:Y:S05]  /*227e0*/  BRA `(.L_x_1427) ;  /* 0xfffffe5000a87947 */ /* 0x000fea000383ffff */
.L_x_1167:
[----:B0-----:R0:W1:Y:S02]  /*227f0*/  SYNCS.PHASECHK.TRANS64.TRYWAIT P1, [R18+URZ+0x13200], R21 ;  /* 0x01320015120075a7 */ /* 0x001064000802017f */
[----:B-1----:R-:W-:Y:S05]  /*22800*/  @!P1 NANOSLEEP.SYNCS 0x989680 ;  /* 0x009896800000995d */ /* 0x002fea0003900000 */
[----:B------:R-:W1:Y:S02]  /*22810*/  @!P1 SYNCS.PHASECHK.TRANS64 P1, [R18+URZ+0x13200], R21 ;  /* 0x01320015120095a7 */ /* 0x000e64000802007f */
[----:B-1----:R-:W-:Y:S05]  /*22820*/  @!P1 BRA `(.L_x_1167) ;  /* 0xfffffffc00f09947 */ /* 0x002fea000383ffff */
[----:B------:R-:W-:Y:S05]  /*22830*/  BRA `(.L_x_1428) ;  /* 0xfffffe5400347947 */ /* 0x000fea000383ffff */
.L_x_1171:
[----:B-1----:R1:W2:Y:S02]  /*22840*/  SYNCS.PHASECHK.TRANS64.TRYWAIT P1, [R14+URZ+0x13230], R3 ;  /* 0x013230030e0075a7 */ /* 0x0022a4000802017f */
[----:B--2---:R-:W-:Y:S05]  /*22850*/  @!P1 NANOSLEEP.SYNCS 0x989680 ;  /* 0x009896800000995d */ /* 0x004fea0003900000 */
[----:B------:R-:W2:Y:S02]  /*22860*/  @!P1 SYNCS.PHASECHK.TRANS64 P1, [R14+URZ+0x13230], R3 ;  /* 0x013230030e0095a7 */ /* 0x000ea4000802007f */
[----:B--2---:R-:W-:Y:S05]  /*22870*/  @!P1 BRA `(.L_x_1171) ;  /* 0xfffffffc00f09947 */ /* 0x004fea000383ffff */
[----:B------:R-:W-:Y:S05]  /*22880*/  BRA `(.L_x_1170) ;  /* 0xfffffe64008c7947 */ /* 0x000fea000383ffff */
.L_x_1191:
[----:B-1----:R1:W2:Y:S02]  /*22890*/  SYNCS.PHASECHK.TRANS64.TRYWAIT P1, [R9+URZ+0x13230], R10 ;  /* 0x0132300a090075a7 */ /* 0x0022a4000802017f */
[----:B--2---:R-:W-:Y:S05]  /*228a0*/  @!P1 NANOSLEEP.SYNCS 0x989680 ;  /* 0x009896800000995d */ /* 0x004fea0003900000 */
[----:B------:R-:W2:Y:S02]  /*228b0*/  @!P1 SYNCS.PHASECHK.TRANS64 P1, [R9+URZ+0x13230], R10 ;  /* 0x0132300a090095a7 */ /* 0x000ea4000802007f */
[----:B--2---:R-:W-:Y:S05]  /*228c0*/  @!P1 BRA `(.L_x_1191) ;  /* 0xfffffffc00f09947 */ /* 0x004fea000383ffff */
[----:B------:R-:W-:Y:S05]  /*228d0*/  BRA `(.L_x_1190) ;  /* 0xfffffea400a07947 */ /* 0x000fea000383ffff */
.L_x_1196:
[----:B-1----:R1:W2:Y:S02]  /*228e0*/  SYNCS.PHASECHK.TRANS64.TRYWAIT P1, [R20+URZ+0x13250], R10 ;  /* 0x0132500a140075a7 */ /* 0x0022a4000802017f */
[----:B--2---:R-:W-:Y:S05]  /*228f0*/  @!P1 NANOSLEEP.SYNCS 0x989680 ;  /* 0x009896800000995d */ /* 0x004fea0003900000 */
[----:B------:R-:W2:Y:S02]  /*22900*/  @!P1 SYNCS.PHASECHK.TRANS64 P1, [R20+URZ+0x13250], R10 ;  /* 0x0132500a140095a7 */ /* 0x000ea4000802007f */
[----:B--2---:R-:W-:Y:S05]  /*22910*/  @!P1 BRA `(.L_x_1196) ;  /* 0xfffffffc00f09947 */ /* 0x004fea000383ffff */
[----:B------:R-:W-:Y:S05]  /*22920*/  BRA `(.L_x_1195) ;  /* 0xfffffeac00107947 */ /* 0x000fea000383ffff */
.L_x_1217:
[----:B-1----:R1:W2:Y:S02]  /*22930*/  SYNCS.PHASECHK.TRANS64.TRYWAIT P1, [R13+URZ+0x13230], R8 ;  /* 0x013230080d0075a7 */ /* 0x0022a4000802017f */
[----:B--2---:R-:W-:Y:S05]  /*22940*/  @!P1 NANOSLEEP.SYNCS 0x989680 ;  /* 0x009896800000995d */ /* 0x004fea0003900000 */
[----:B------:R-:W2:Y:S02]  /*22950*/  @!P1 SYNCS.PHASECHK.TRANS64 P1, [R13+URZ+0x13230], R8 ;  /* 0x013230080d0095a7 */ /* 0x000ea4000802007f */
[----:B--2---:R-:W-:Y:S05]  /*22960*/  @!P1 BRA `(.L_x_1217) ;  /* 0xfffffffc00f09947 */ /* 0x004fea000383ffff */
[----:B------:R-:W-:Y:S05]  /*22970*/  BRA `(.L_x_1216) ;  /* 0xfffffeec00007947 */ /* 0x000fea000383ffff */
.L_x_1222:
[----:B---3--:R3:W4:Y:S02]  /*22980*/  SYNCS.PHASECHK.TRANS64.TRYWAIT P1, [R20+URZ+0x13250], R3 ;  /* 0x01325003140075a7 */ /* 0x008724000802017f */
[----:B----4-:R-:W-:Y:S05]  /*22990*/  @!P1 NANOSLEEP.SYNCS 0x989680 ;  /* 0x009896800000995d */ /* 0x010fea0003900000 */
[----:B------:R-:W4:Y:S02]  /*229a0*/  @!P1 SYNCS.PHASECHK.TRANS64 P1, [R20+URZ+0x13250], R3 ;  /* 0x01325003140095a7 */ /* 0x000f24000802007f */
[----:B----4-:R-:W-:Y:S05]  /*229b0*/  @!P1 BRA `(.L_x_1222) ;  /* 0xfffffffc00f09947 */ /* 0x010fea000383ffff */
[----:B------:R-:W-:Y:S05]  /*229c0*/  BRA `(.L_x_1221) ;  /* 0xfffffef000707947 */ /* 0x000fea000383ffff */
.L_x_1232:
[----:B--2---:R2:W3:Y:S02]  /*229d0*/  SYNCS.PHASECHK.TRANS64.TRYWAIT P1, [R11+URZ+0x13230], R10 ;  /* 0x0132300a0b0075a7 */ /* 0x0044e4000802017f */
[----:B---3--:R-:W-:Y:S05]  /*229e0*/  @!P1 NANOSLEEP.SYNCS 0x989680 ;  /* 0x009896800000995d */ /* 0x008fea0003900000 */
[----:B------:R-:W3:Y:S02]  /*229f0*/  @!P1 SYNCS.PHASECHK.TRANS64 P1, [R11+URZ+0x13230], R10 ;  /* 0x0132300a0b0095a7 */ /* 0x000ee4000802007f */
[----:B---3--:R-:W-:Y:S05]  /*22a00*/  @!P1 BRA `(.L_x_1232) ;  /* 0xfffffffc00f09947 */ /* 0x008fea000383ffff */
[----:B------:R-:W-:Y:S05]  /*22a10*/  BRA `(.L_x_1231) ;  /* 0xffffff10004c7947 */ /* 0x000fea000383ffff */
.L_x_1237:
[----:B--2---:R2:W3:Y:S02]  /*22a20*/  SYNCS.PHASECHK.TRANS64.TRYWAIT P1, [R15+URZ+0x13250], R10 ;  /* 0x0132500a0f0075a7 */ /* 0x0044e4000802017f */
[----:B---3--:R-:W-:Y:S05]  /*22a30*/  @!P1 NANOSLEEP.SYNCS 0x989680 ;  /* 0x009896800000995d */ /* 0x008fea0003900000 */
[----:B------:R-:W3:Y:S02]  /*22a40*/  @!P1 SYNCS.PHASECHK.TRANS64 P1, [R15+URZ+0x13250], R10 ;  /* 0x0132500a0f0095a7 */ /* 0x000ee4000802007f */
[----:B---3--:R-:W-:Y:S05]  /*22a50*/  @!P1 BRA `(.L_x_1237) ;  /* 0xfffffffc00f09947 */ /* 0x008fea000383ffff */
[----:B------:R-:W-:Y:S05]  /*22a60*/  BRA `(.L_x_1236) ;  /* 0xffffff1400bc7947 */ /* 0x000fea000383ffff */
.L_x_1252:
[----:B---3--:R3:W4:Y:S02]  /*22a70*/  SYNCS.PHASECHK.TRANS64.TRYWAIT P1, [R9+URZ+0x13250], R0 ;  /* 0x01325000090075a7 */ /* 0x008724000802017f */
[----:B----4-:R-:W-:Y:S05]  /*22a80*/  @!P1 NANOSLEEP.SYNCS 0x989680 ;  /* 0x009896800000995d */ /* 0x010fea0003900000 */
[----:B------:R-:W4:Y:S02]  /*22a90*/  @!P1 SYNCS.PHASECHK.TRANS64 P1, [R9+URZ+0x13250], R0 ;  /* 0x01325000090095a7 */ /* 0x000f24000802007f */
[----:B----4-:R-:W-:Y:S05]  /*22aa0*/  @!P1 BRA `(.L_x_1252) ;  /* 0xfffffffc00f09947 */ /* 0x010fea000383ffff */
[----:B------:R-:W-:Y:S05]  /*22ab0*/  BRA `(.L_x_1251) ;  /* 0xffffff5000b87947 */ /* 0x000fea000383ffff */
.L_x_1290:
[----:B------:R-:W0:Y:S01]  /*22ac0*/  S2R R10, SR_TID.X ;  /* 0x00000000000a7919 */ /* 0x000e220000002100 */
[----:B------:R-:W-:Y:S01]  /*22ad0*/  BSSY B1, `(.L_x_1429) ;  /* 0x000000a000017945 */ /* 0x000fe20003800000 */
[----:B------:R-:W-:Y:S02]  /*22ae0*/  IMAD.MOV.U32 R12, RZ, RZ, RZ ;  /* 0x000000ffff0c7224 */ /* 0x000fe400078e00ff */
[----:B------:R-:W-:Y:S02]  /*22af0*/  IMAD.MOV.U32 R11, RZ, RZ, 0x1f ;  /* 0x0000001fff0b7424 */ /* 0x000fe400078e00ff */
[----:B------:R-:W-:Y:S01]  /*22b00*/  IMAD.MOV.U32 R15, RZ, RZ, -0x1 ;  /* 0xffffffffff0f7424 */ /* 0x000fe200078e00ff */
[----:B0-----:R-:W-:-:S04]  /*22b10*/  SHF.R.U32.HI R10, RZ, 0x5, R10 ;  /* 0x00000005ff0a7819 */ /* 0x001fc8000001160a */
[----:B------:R-:W-:-:S05]  /*22b20*/  LOP3.LUT R10, R10, 0x3, RZ, 0xc0, !PT ;  /* 0x000000030a0a7812 */ /* 0x000fca00078ec0ff */
[----:B-1----:R-:W-:-:S07]  /*22b30*/  IMAD.MOV.U32 R13, RZ, RZ, R10 ;  /* 0x000000ffff0d7224 */ /* 0x002fce00078e000a */
[----:B------:R-:W-:Y:S05]  /*22b40*/  WARPSYNC.COLLECTIVE R15, `(.L_x_1430) ;  /* 0x000000000f087348 */ /* 0x000fea0003c00000 */
[----:B------:R0:W1:Y:S02]  /*22b50*/  SHFL.IDX P6, R14, R13, R12, R11 ;  /* 0x0000000c0d0e7389 */ /* 0x00006400000c000b */
[----:B01----:R-:W-:Y:S01]  /*22b60*/  ENDCOLLECTIVE ;  /* 0x000000000000791b */ /* 0x003fe20003800000 */
.L_x_1430:
[----:B------:R-:W-:Y:S05]  /*22b70*/  BSYNC B1 ;  /* 0x0000000000017941 */ /* 0x000fea0003800000 */
.L_x_1429:
[----:B------:R-:W-:Y:S05]  /*22b80*/  BRA `(.L_x_1431) ;  /* 0xffffffa400787947 */ /* 0x000fea000383ffff */
.L_x_1292:
[----:B------:R-:W-:Y:S01]  /*22b90*/  BSSY B1, `(.L_x_1432) ;  /* 0x0000006000017945 */ /* 0x000fe20003800000 */
[----:B------:R-:W-:-:S07]  /*22ba0*/  IMAD.MOV.U32 R15, RZ, RZ, -0x1 ;  /* 0xffffffffff0f7424 */ /* 0x000fce00078e00ff */
[----:B01----:R-:W-:Y:S05]  /*22bb0*/  WARPSYNC.COLLECTIVE R15, `(.L_x_1433) ;  /* 0x000000000f0c7348 */ /* 0x003fea0003c00000 */
[----:B------:R-:W-:Y:S02]  /*22bc0*/  ELECT P6, UR62, PT ;  /* 0x00000000003e782f */ /* 0x000fe400038c0000 */
[----:B------:R-:W-:Y:S01]  /*22bd0*/  MOV R14, UR62 ;  /* 0x0000003e000e7c02 */ /* 0x000fe20008000f00 */
[----:B01----:R-:W-:Y:S10]  /*22be0*/  ENDCOLLECTIVE ;  /* 0x000000000000791b */ /* 0x003ff40003800000 */
.L_x_1433:
[----:B------:R-:W-:Y:S05]  /*22bf0*/  BSYNC B1 ;  /* 0x0000000000017941 */ /* 0x000fea0003800000 */
.L_x_1432:
[----:B------:R-:W-:Y:S05]  /*22c00*/  BRA `(.L_x_1291) ;  /* 0xffffffa400707947 */ /* 0x000fea000383ffff */
.L_x_1294:
[----:B0-----:R0:W2:Y:S02]  /*22c10*/  SYNCS.PHASECHK.TRANS64.TRYWAIT P0, [R19+URZ+0x13220], R5 ;  /* 0x01322005130075a7 */ /* 0x0010a4000800017f */
[----:B--2---:R-:W-:Y:S05]  /*22c20*/  @!P0 NANOSLEEP.SYNCS 0x989680 ;  /* 0x009896800000895d */ /* 0x004fea0003900000 */
[----:B------:R-:W2:Y:S02]  /*22c30*/  @!P0 SYNCS.PHASECHK.TRANS64 P0, [R19+URZ+0x13220], R5 ;  /* 0x01322005130085a7 */ /* 0x000ea4000800007f */
[----:B--2---:R-:W-:Y:S05]  /*22c40*/  @!P0 BRA `(.L_x_1294) ;  /* 0xfffffffc00f08947 */ /* 0x004fea000383ffff */
[----:B------:R-:W-:Y:S05]  /*22c50*/  BRA `(.L_x_1434) ;  /* 0xffffffa400807947 */ /* 0x000fea000383ffff */
.L_x_1298:
[----:B0-----:R0:W2:Y:S02]  /*22c60*/  SYNCS.PHASECHK.TRANS64.TRYWAIT P0, [R5+URZ+0x132a0], R7 ;  /* 0x0132a007050075a7 */ /* 0x0010a4000800017f */
[----:B--2---:R-:W-:Y:S05]  /*22c70*/  @!P0 NANOSLEEP.SYNCS 0x989680 ;  /* 0x009896800000895d */ /* 0x004fea0003900000 */
[----:B------:R-:W2:Y:S02]  /*22c80*/  @!P0 SYNCS.PHASECHK.TRANS64 P0, [R5+URZ+0x132a0], R7 ;  /* 0x0132a007050085a7 */ /* 0x000ea4000800007f */
[----:B--2---:R-:W-:Y:S05]  /*22c90*/  @!P0 BRA `(.L_x_1298) ;  /* 0xfffffffc00f08947 */ /* 0x004fea000383ffff */
[----:B------:R-:W-:Y:S05]  /*22ca0*/  BRA `(.L_x_1435) ;  /* 0xffffffa400987947 */ /* 0x000fea000383ffff */
.L_x_1303:
[----:B--2---:R2:W3:Y:S02]  /*22cb0*/  SYNCS.PHASECHK.TRANS64.TRYWAIT P0, [R5+URZ+0x132c0], R7 ;  /* 0x0132c007050075a7 */ /* 0x0044e4000800017f */
[----:B---3--:R-:W-:Y:S05]  /*22cc0*/  @!P0 NANOSLEEP.SYNCS 0x989680 ;  /* 0x009896800000895d */ /* 0x008fea0003900000 */
[----:B------:R-:W3:Y:S02]  /*22cd0*/  @!P0 SYNCS.PHASECHK.TRANS64 P0, [R5+URZ+0x132c0], R7 ;  /* 0x0132c007050085a7 */ /* 0x000ee4000800007f */
[----:B---3--:R-:W-:Y:S05]  /*22ce0*/  @!P0 BRA `(.L_x_1303) ;  /* 0xfffffffc00f08947 */ /* 0x008fea000383ffff */
[----:B------:R-:W-:Y:S05]  /*22cf0*/  BRA `(.L_x_1436) ;  /* 0xffffffa800147947 */ /* 0x000fea000383ffff */
.L_x_1310:
[----:B0-----:R0:W2:Y:S02]  /*22d00*/  SYNCS.PHASECHK.TRANS64.TRYWAIT P1, [R5+URZ+0x132a0], R7 ;  /* 0x0132a007050075a7 */ /* 0x0010a4000802017f */
[----:B--2---:R-:W-:Y:S05]  /*22d10*/  @!P1 NANOSLEEP.SYNCS 0x989680 ;  /* 0x009896800000995d */ /* 0x004fea0003900000 */
[----:B------:R-:W2:Y:S02]  /*22d20*/  @!P1 SYNCS.PHASECHK.TRANS64 P1, [R5+URZ+0x132a0], R7 ;  /* 0x0132a007050095a7 */ /* 0x000ea4000802007f */
[----:B--2---:R-:W-:Y:S05]  /*22d30*/  @!P1 BRA `(.L_x_1310) ;  /* 0xfffffffc00f09947 */ /* 0x004fea000383ffff */
[----:B------:R-:W-:Y:S05]  /*22d40*/  BRA `(.L_x_1437) ;  /* 0xffffffa800d07947 */ /* 0x000fea000383ffff */
.L_x_1315:
[----:B--2---:R2:W3:Y:S02]  /*22d50*/  SYNCS.PHASECHK.TRANS64.TRYWAIT P1, [R5+URZ+0x132c0], R7 ;  /* 0x0132c007050075a7 */ /* 0x0044e4000802017f */
[----:B---3--:R-:W-:Y:S05]  /*22d60*/  @!P1 NANOSLEEP.SYNCS 0x989680 ;  /* 0x009896800000995d */ /* 0x008fea0003900000 */
[----:B------:R-:W3:Y:S02]  /*22d70*/  @!P1 SYNCS.PHASECHK.TRANS64 P1, [R5+URZ+0x132c0], R7 ;  /* 0x0132c007050095a7 */ /* 0x000ee4000802007f */
[----:B---3--:R-:W-:Y:S05]  /*22d80*/  @!P1 BRA `(.L_x_1315) ;  /* 0xfffffffc00f09947 */ /* 0x008fea000383ffff */
[----:B------:R-:W-:Y:S05]  /*22d90*/  BRA `(.L_x_1438) ;  /* 0xffffffac00487947 */ /* 0x000fea000383ffff */
.L_x_1340:
[----:B------:R-:W2:Y:S01]  /*22da0*/  S2R R20, SR_TID.X ;  /* 0x0000000000147919 */ /* 0x000ea20000002100 */
[----:B------:R-:W-:Y:S01]  /*22db0*/  BSSY B0, `(.L_x_1439) ;  /* 0x000000a000007945 */ /* 0x000fe20003800000 */
[----:B------:R-:W-:Y:S02]  /*22dc0*/  IMAD.MOV.U32 R12, RZ, RZ, RZ ;  /* 0x000000ffff0c7224 */ /* 0x000fe400078e00ff */
[----:B------:R-:W-:Y:S02]  /*22dd0*/  IMAD.MOV.U32 R11, RZ, RZ, 0x1f ;  /* 0x0000001fff0b7424 */ /* 0x000fe400078e00ff */
[----:B------:R-:W-:Y:S01]  /*22de0*/  IMAD.MOV.U32 R15, RZ, RZ, -0x1 ;  /* 0xffffffffff0f7424 */ /* 0x000fe200078e00ff */
[----:B--2---:R-:W-:-:S04]  /*22df0*/  SHF.R.U32.HI R20, RZ, 0x5, R20 ;  /* 0x00000005ff147819 */ /* 0x004fc80000011614 */
[----:B------:R-:W-:-:S05]  /*22e00*/  LOP3.LUT R20, R20, 0x3, RZ, 0xc0, !PT ;  /* 0x0000000314147812 */ /* 0x000fca00078ec0ff */
[----:B-1----:R-:W-:-:S07]  /*22e10*/  IMAD.MOV.U32 R13, RZ, RZ, R20 ;  /* 0x000000ffff0d7224 */ /* 0x002fce00078e0014 */
[----:B0-----:R-:W-:Y:S05]  /*22e20*/  WARPSYNC.COLLECTIVE R15, `(.L_x_1440) ;  /* 0x000000000f087348 */ /* 0x001fea0003c00000 */
[----:B------:R1:W2:Y:S02]  /*22e30*/  SHFL.IDX P6, R14, R13, R12, R11 ;  /* 0x0000000c0d0e7389 */ /* 0x0002a400000c000b */
[----:B012---:R-:W-:Y:S01]  /*22e40*/  ENDCOLLECTIVE ;  /* 0x000000000000791b */ /* 0x007fe20003800000 */
.L_x_1440:
[----:B------:R-:W-:Y:S05]  /*22e50*/  BSYNC B0 ;  /* 0x0000000000007941 */ /* 0x000fea0003800000 */
.L_x_1439:
[----:B------:R-:W-:Y:S05]  /*22e60*/  BRA `(.L_x_1441) ;  /* 0xffffffbc004c7947 */ /* 0x000fea000383ffff */
.L_x_1342:
[----:B------:R-:W-:Y:S01]  /*22e70*/  BSSY B0, `(.L_x_1442) ;  /* 0x0000006000007945 */ /* 0x000fe20003800000 */
[----:B------:R-:W-:-:S07]  /*22e80*/  IMAD.MOV.U32 R15, RZ, RZ, -0x1 ;  /* 0xffffffffff0f7424 */ /* 0x000fce00078e00ff */
[----:B012---:R-:W-:Y:S05]  /*22e90*/  WARPSYNC.COLLECTIVE R15, `(.L_x_1443) ;  /* 0x000000000f0c7348 */ /* 0x007fea0003c00000 */
[----:B------:R-:W-:Y:S02]  /*22ea0*/  ELECT P6, UR62, PT ;  /* 0x00000000003e782f */ /* 0x000fe400038c0000 */
[----:B------:R-:W-:Y:S01]  /*22eb0*/  MOV R14, UR62 ;  /* 0x0000003e000e7c02 */ /* 0x000fe20008000f00 */
[----:B012---:R-:W-:Y:S10]  /*22ec0*/  ENDCOLLECTIVE ;  /* 0x000000000000791b */ /* 0x007ff40003800000 */
.L_x_1443:
[----:B------:R-:W-:Y:S05]  /*22ed0*/  BSYNC B0 ;  /* 0x0000000000007941 */ /* 0x000fea0003800000 */
.L_x_1442:
[----:B------:R-:W-:Y:S05]  /*22ee0*/  BRA `(.L_x_1444) ;  /* 0xffffffbc004c7947 */ /* 0x000fea000383ffff */
.L_x_1344:
[----:B--2---:R2:W3:Y:S02]  /*22ef0*/  SYNCS.PHASECHK.TRANS64.TRYWAIT P0, [R4+URZ+0x13280], R3 ;  /* 0x01328003040075a7 */ /* 0x0044e4000800017f */
[----:B---3--:R-:W-:Y:S05]  /*22f00*/  @!P0 NANOSLEEP.SYNCS 0x989680 ;  /* 0x009896800000895d */ /* 0x008fea0003900000 */
[----:B------:R-:W3:Y:S02]  /*22f10*/  @!P0 SYNCS.PHASECHK.TRANS64 P0, [R4+URZ+0x13280], R3 ;  /* 0x01328003040085a7 */ /* 0x000ee4000800007f */
[----:B---3--:R-:W-:Y:S05]  /*22f20*/  @!P0 BRA `(.L_x_1344) ;  /* 0xfffffffc00f08947 */ /* 0x008fea000383ffff */
[----:B------:R-:W-:Y:S05]  /*22f30*/  BRA `(.L_x_1445) ;  /* 0xffffffbc00b07947 */ /* 0x000fea000383ffff */
.L_x_1346:
[----:B---3--:R3:W4:Y:S02]  /*22f40*/  SYNCS.PHASECHK.TRANS64.TRYWAIT P0, [R4+URZ+0x13240], R3 ;  /* 0x01324003040075a7 */ /* 0x008724000800017f */
[----:B----4-:R-:W-:Y:S05]  /*22f50*/  @!P0 NANOSLEEP.SYNCS 0x989680 ;  /* 0x009896800000895d */ /* 0x010fea0003900000 */
[----:B------:R-:W4:Y:S02]  /*22f60*/  @!P0 SYNCS.PHASECHK.TRANS64 P0, [R4+URZ+0x13240], R3 ;  /* 0x01324003040085a7 */ /* 0x000f24000800007f */
[----:B----4-:R-:W-:Y:S05]  /*22f70*/  @!P0 BRA `(.L_x_1346) ;  /* 0xfffffffc00f08947 */ /* 0x010fea000383ffff */
[----:B------:R-:W-:Y:S05]  /*22f80*/  BRA `(.L_x_1446) ;  /* 0xffffffc000047947 */ /* 0x000fea000383ffff */
.L_x_1350:
[----:B------:R-:W2:Y:S01]  /*22f90*/  LDL.LU R11, [R1+0x14] ;  /* 0x00001400010b7983 */ /* 0x000ea20000300800 */
[----:B------:R-:W-:Y:S01]  /*22fa0*/  IMAD.MOV.U32 R6, RZ, RZ, R12 ;  /* 0x000000ffff067224 */ /* 0x000fe200078e000c */
[----:B------:R-:W-:Y:S01]  /*22fb0*/  LOP3.LUT R10, R10, 0x7f, RZ, 0xc0, !PT ;  /* 0x0000007f0a0a7812 */ /* 0x000fe200078ec0ff */
[----:B-1----:R-:W-:Y:S02]  /*22fc0*/  IMAD.MOV.U32 R13, RZ, RZ, R4 ;  /* 0x000000ffff0d7224 */ /* 0x002fe400078e0004 */
[----:B------:R-:W-:Y:S01]  /*22fd0*/  IMAD.MOV.U32 R12, RZ, RZ, RZ ;  /* 0x000000ffff0c7224 */ /* 0x000fe200078e00ff */
[----:B------:R-:W-:Y:S01]  /*22fe0*/  SHF.R.U32.HI R10, RZ, 0x2, R10 ;  /* 0x00000002ff0a7819 */ /* 0x000fe2000001160a */
[----:B------:R-:W-:-:S04]  /*22ff0*/  IMAD.MOV.U32 R15, RZ, RZ, -0x1 ;  /* 0xffffffffff0f7424 */ /* 0x000fc800078e00ff */
        /* <DEDUP_REMOVED lines=8> */
.L_x_1447:
[----:B------:R-:W-:Y:S02]  /*23080*/  IMAD.MOV.U32 R13, RZ, RZ, R0 ;  /* 0x000000ffff0d7224 */ /* 0x000fe400078e0000 */
[----:B------:R-:W-:-:S07]  /*23090*/  IMAD.MOV.U32 R7, RZ, RZ, R14 ;  /* 0x000000ffff077224 */ /* 0x000fce00078e000e */
[----:B------:R-:W-:Y:S05]  /*230a0*/  WARPSYNC.COLLECTIVE R15, `(.L_x_1448) ;  /* 0x000000000f087348 */ /* 0x000fea0003c00000 */
[----:B------:R0:W1:Y:S02]  /*230b0*/  SHFL.IDX P6, R14, R13, R12, R11 ;  /* 0x0000000c0d0e7389 */ /* 0x00006400000c000b */
[----:B01----:R-:W-:Y:S01]  /*230c0*/  ENDCOLLECTIVE ;  /* 0x000000000000791b */ /* 0x003fe20003800000 */
.L_x_1448:
[----:B------:R-:W-:Y:S02]  /*230d0*/  IMAD.MOV.U32 R13, RZ, RZ, R4 ;  /* 0x000000ffff0d7224 */ /* 0x000fe400078e0004 */
[----:B------:R-:W-:Y:S02]  /*230e0*/  IMAD.MOV.U32 R12, RZ, RZ, 0x1 ;  /* 0x00000001ff0c7424 */ /* 0x000fe400078e00ff */
[----:B------:R-:W-:-:S07]  /*230f0*/  IMAD.MOV.U32 R8, RZ, RZ, R14 ;  /* 0x000000ffff087224 */ /* 0x000fce00078e000e */
[----:B------:R-:W-:Y:S05]  /*23100*/  WARPSYNC.COLLECTIVE R15, `(.L_x_1449) ;  /* 0x000000000f087348 */ /* 0x000fea0003c00000 */
[----:B------:R0:W1:Y:S02]  /*23110*/  SHFL.IDX P6, R14, R13, R12, R11 ;  /* 0x0000000c0d0e7389 */ /* 0x00006400000c000b */
[----:B01----:R-:W-:Y:S01]  /*23120*/  ENDCOLLECTIVE ;  /* 0x000000000000791b */ /* 0x003fe20003800000 */
.L_x_1449:
        /* <DEDUP_REMOVED lines=8> */
[----:B------:R-:W-:Y:S01]  /*231b0*/  ISETP.GE.AND P1, PT, R10, R5, PT ;  /* 0x000000050a00720c */ /* 0x000fe20003f26270 */
[----:B------:R-:W-:-:S12]  /*231c0*/  IMAD.MOV.U32 R7, RZ, RZ, R14 ;  /* 0x000000ffff077224 */ /* 0x000fd800078e000e */
[----:B0-----:R-:W-:Y:S05]  /*231d0*/  WARPSYNC.COLLECTIVE R15, `(.L_x_1450) ;  /* 0x000000000f087348 */ /* 0x001fea0003c00000 */
[----:B------:R1:W2:Y:S02]  /*231e0*/  SHFL.IDX P6, R14, R13, R12, R11 ;  /* 0x0000000c0d0e7389 */ /* 0x0002a400000c000b */
[----:B012---:R-:W-:Y:S01]  /*231f0*/  ENDCOLLECTIVE ;  /* 0x000000000000791b */ /* 0x007fe20003800000 */
.L_x_1450:
[----:B------:R-:W-:Y:S02]  /*23200*/  IMAD.MOV.U32 R13, RZ, RZ, R4 ;  /* 0x000000ffff0d7224 */ /* 0x000fe400078e0004 */
[----:B------:R-:W-:Y:S02]  /*23210*/  IMAD.MOV.U32 R12, RZ, RZ, 0x2 ;  /* 0x00000002ff0c7424 */ /* 0x000fe400078e00ff */
[----:B------:R-:W-:-:S07]  /*23220*/  IMAD.MOV.U32 R8, RZ, RZ, R14 ;  /* 0x000000ffff087224 */ /* 0x000fce00078e000e */
[----:B------:R-:W-:Y:S05]  /*23230*/  WARPSYNC.COLLECTIVE R15, `(.L_x_1451) ;  /* 0x000000000f087348 */ /* 0x000fea0003c00000 */
[----:B------:R0:W1:Y:S02]  /*23240*/  SHFL.IDX P6, R14, R13, R12, R11 ;  /* 0x0000000c0d0e7389 */ /* 0x00006400000c000b */
[----:B01----:R-:W-:Y:S01]  /*23250*/  ENDCOLLECTIVE ;  /* 0x000000000000791b */ /* 0x003fe20003800000 */
.L_x_1451:
[----:B------:R-:W-:-:S05]  /*23260*/  @!P1 IADD3 R8, P2, R21, R8, RZ ;  /* 0x0000000815089210 */ /* 0x000fca0007f5e0ff */
[----:B------:R-:W-:-:S04]  /*23270*/  @!P1 IMAD.X R7, RZ, RZ, R7, P2 ;  /* 0x000000ffff079224 */ /* 0x000fc800010e0607 */
[----:B------:R-:W-:Y:S02]  /*23280*/  @!P1 IMAD.MOV.U32 R9, RZ, RZ, R7 ;  /* 0x000000ffff099224 */ /* 0x000fe400078e0007 */
[----:B------:R-:W-:Y:S02]  /*23290*/  VIADD R7, R6, 0x40 ;  /* 0x0000004006077836 */ /* 0x000fe40000000000 */
[----:B------:R-:W-:Y:S01]  /*232a0*/  IMAD.MOV.U32 R13, RZ, RZ, R0 ;  /* 0x000000ffff0d7224 */ /* 0x000fe200078e0000 */
[----:B------:R-:W-:Y:S01]  /*232b0*/  @!PT LDS RZ, [RZ] ;  /* 0x00000000fffff984 */ /* 0x000fe20000000800 */
[----:B------:R-:W-:Y:S01]  /*232c0*/  @!PT LDS RZ, [RZ] ;  /* 0x00000000fffff984 */ /* 0x000fe20000000800 */
[----:B------:R-:W-:Y:S01]  /*232d0*/  @!PT LDS RZ, [RZ] ;  /* 0x00000000fffff984 */ /* 0x000fe20000000800 */
[----:B------:R0:W-:Y:S02]  /*232e0*/  @!P1 LDGSTS.E.BYPASS.LTC128B.128 [R20+0xb800], desc[UR40][R8.64], !P0 ;  /* 0x0b80000008149fae */ /* 0x0001e4000c101d68 */
[----:B------:R-:W-:Y:S01]  /*232f0*/  ISETP.GE.AND P1, PT, R7, R5, PT ;  /* 0x000000050700720c */ /* 0x000fe20003f26270 */
[----:B------:R-:W-:-:S12]  /*23300*/  IMAD.MOV.U32 R7, RZ, RZ, R14 ;  /* 0x000000ffff077224 */ /* 0x000fd800078e000e */
[----:B0-----:R-:W-:Y:S05]  /*23310*/  WARPSYNC.COLLECTIVE R15, `(.L_x_1452) ;  /* 0x000000000f087348 */ /* 0x001fea0003c00000 */
[----:B------:R1:W2:Y:S02]  /*23320*/  SHFL.IDX P6, R14, R13, R12, R11 ;  /* 0x0000000c0d0e7389 */ /* 0x0002a400000c000b */
[----:B012---:R-:W-:Y:S01]  /*23330*/  ENDCOLLECTIVE ;  /* 0x000000000000791b */ /* 0x007fe20003800000 */
.L_x_1452:
[----:B------:R-:W-:Y:S02]  /*23340*/  IMAD.MOV.U32 R13, RZ, RZ, R4 ;  /* 0x000000ffff0d7224 */ /* 0x000fe400078e0004 */
[----:B------:R-:W-:Y:S02]  /*23350*/  IMAD.MOV.U32 R12, RZ, RZ, 0x3 ;  /* 0x00000003ff0c7424 */ /* 0x000fe400078e00ff */
[----:B------:R-:W-:-:S07]  /*23360*/  IMAD.MOV.U32 R8, RZ, RZ, R14 ;  /* 0x000000ffff087224 */ /* 0x000fce00078e000e */
[----:B------:R-:W-:Y:S05]  /*23370*/  WARPSYNC.COLLECTIVE R15, `(.L_x_1453) ;  /* 0x000000000f087348 */ /* 0x000fea0003c00000 */
[----:B------:R0:W1:Y:S02]  /*23380*/  SHFL.IDX P6, R14, R13, R12, R11 ;  /* 0x0000000c0d0e7389 */ /* 0x00006400000c000b */
[----:B01----:R-:W-:Y:S01]  /*23390*/  ENDCOLLECTIVE ;  /* 0x000000000000791b */ /* 0x003fe20003800000 */
.L_x_1453:
        /* <DEDUP_REMOVED lines=14> */
.L_x_1454:
[----:B------:R-:W-:Y:S02]  /*23480*/  IMAD.MOV.U32 R13, RZ, RZ, R3 ;  /* 0x000000ffff0d7224 */ /* 0x000fe400078e0003 */
[----:B------:R-:W-:Y:S02]  /*23490*/  IMAD.MOV.U32 R12, RZ, RZ, RZ ;  /* 0x000000ffff0c7224 */ /* 0x000fe400078e00ff */
[----:B------:R-:W-:-:S07]  /*234a0*/  IMAD.MOV.U32 R8, RZ, RZ, R14 ;  /* 0x000000ffff087224 */ /* 0x000fce00078e000e */
[----:B------:R-:W-:Y:S05]  /*234b0*/  WARPSYNC.COLLECTIVE R15, `(.L_x_1455) ;  /* 0x000000000f087348 */ /* 0x000fea0003c00000 */
[----:B------:R0:W1:Y:S02]  /*234c0*/  SHFL.IDX P6, R14, R13, R12, R11 ;  /* 0x0000000c0d0e7389 */ /* 0x00006400000c000b */
[----:B01----:R-:W-:Y:S01]  /*234d0*/  ENDCOLLECTIVE ;  /* 0x000000000000791b */ /* 0x003fe20003800000 */
.L_x_1455:
        /* <DEDUP_REMOVED lines=14> */
.L_x_1456:
[----:B------:R-:W-:Y:S02]  /*235c0*/  IMAD.MOV.U32 R13, RZ, RZ, R3 ;  /* 0x000000ffff0d7224 */ /* 0x000fe400078e0003 */
[----:B------:R-:W-:Y:S02]  /*235d0*/  IMAD.MOV.U32 R12, RZ, RZ, 0x1 ;  /* 0x00000001ff0c7424 */ /* 0x000fe400078e00ff */
[----:B------:R-:W-:-:S07]  /*235e0*/  IMAD.MOV.U32 R7, RZ, RZ, R14 ;  /* 0x000000ffff077224 */ /* 0x000fce00078e000e */
[----:B------:R-:W-:Y:S05]  /*235f0*/  WARPSYNC.COLLECTIVE R15, `(.L_x_1457) ;  /* 0x000000000f087348 */ /* 0x000fea0003c00000 */
[----:B------:R0:W1:Y:S02]  /*23600*/  SHFL.IDX P6, R14, R13, R12, R11 ;  /* 0x0000000c0d0e7389 */ /* 0x00006400000c000b */
[----:B01----:R-:W-:Y:S01]  /*23610*/  ENDCOLLECTIVE ;  /* 0x000000000000791b */ /* 0x003fe20003800000 */
.L_x_1457:
[----:B------:R-:W-:-:S05]  /*23620*/  @!P2 IADD3 R7, P1, R21, R7, RZ ;  /* 0x000000071507a210 */ /* 0x000fca0007f3e0ff */
[----:B------:R-:W-:Y:S02]  /*23630*/  @!P2 IMAD.X R0, RZ, RZ, R0, P1 ;  /* 0x000000ffff00a224 */ /* 0x000fe400008e0600 */
[----:B------:R-:W-:Y:S02]  /*23640*/  @!P2 IMAD.MOV.U32 R8, RZ, RZ, R7 ;  /* 0x000000ffff08a224 */ /* 0x000fe400078e0007 */
        /* <DEDUP_REMOVED lines=10> */
.L_x_1458:
[----:B------:R-:W-:Y:S01]  /*236f0*/  IMAD.MOV.U32 R2, RZ, RZ, R14 ;  /* 0x000000ffff027224 */ /* 0x000fe200078e000e */
[----:B------:R-:W-:Y:S06]  /*23700*/  BRA `(.L_x_1459) ;  /* 0xffffffc400087947 */ /* 0x000fec000383ffff */
.L_x_1353:
[----:B--2---:R2:W3:Y:S02]  /*23710*/  SYNCS.PHASECHK.TRANS64.TRYWAIT P0, [R19+URZ+0x13220], R0 ;  /* 0x01322000130075a7 */ /* 0x0044e4000800017f */
[----:B---3--:R-:W-:Y:S05]  /*23720*/  @!P0 NANOSLEEP.SYNCS 0x989680 ;  /* 0x009896800000895d */ /* 0x008fea0003900000 */
[----:B------:R-:W3:Y:S02]  /*23730*/  @!P0 SYNCS.PHASECHK.TRANS64 P0, [R19+URZ+0x13220], R0 ;  /* 0x01322000130085a7 */ /* 0x000ee4000800007f */
[----:B---3--:R-:W-:Y:S05]  /*23740*/  @!P0 BRA `(.L_x_1353) ;  /* 0xfffffffc00f08947 */ /* 0x008fea000383ffff */
[----:B------:R-:W-:Y:S05]  /*23750*/  BRA `(.L_x_1460) ;  /* 0xffffffc400647947 */ /* 0x000fea000383ffff */
.L_x_1359:
[----:B0-----:R0:W2:Y:S02]  /*23760*/  SYNCS.PHASECHK.TRANS64.TRYWAIT P0, [R4+URZ+0x13280], R3 ;  /* 0x01328003040075a7 */ /* 0x0010a4000800017f */
[----:B--2---:R-:W-:Y:S05]  /*23770*/  @!P0 NANOSLEEP.SYNCS 0x989680 ;  /* 0x009896800000895d */ /* 0x004fea0003900000 */
[----:B------:R-:W2:Y:S02]  /*23780*/  @!P0 SYNCS.PHASECHK.TRANS64 P0, [R4+URZ+0x13280], R3 ;  /* 0x01328003040085a7 */ /* 0x000ea4000800007f */
[----:B--2---:R-:W-:Y:S05]  /*23790*/  @!P0 BRA `(.L_x_1359) ;  /* 0xfffffffc00f08947 */ /* 0x004fea000383ffff */
[----:B------:R-:W-:Y:S05]  /*237a0*/  BRA `(.L_x_1461) ;  /* 0xffffffc8000c7947 */ /* 0x000fea000383ffff */
.L_x_1364:
[----:B--2---:R2:W3:Y:S02]  /*237b0*/  SYNCS.PHASECHK.TRANS64.TRYWAIT P0, [R4+URZ+0x13240], R3 ;  /* 0x01324003040075a7 */ /* 0x0044e4000800017f */
[----:B---3--:R-:W-:Y:S05]  /*237c0*/  @!P0 NANOSLEEP.SYNCS 0x989680 ;  /* 0x009896800000895d */ /* 0x008fea0003900000 */
[----:B------:R-:W3:Y:S02]  /*237d0*/  @!P0 SYNCS.PHASECHK.TRANS64 P0, [R4+URZ+0x13240], R3 ;  /* 0x01324003040085a7 */ /* 0x000ee4000800007f */
[----:B---3--:R-:W-:Y:S05]  /*237e0*/  @!P0 BRA `(.L_x_1364) ;  /* 0xfffffffc00f08947 */ /* 0x008fea000383ffff */
[----:B------:R-:W-:Y:S05]  /*237f0*/  BRA `(.L_x_1462) ;  /* 0xffffffc800887947 */ /* 0x000fea000383ffff */
.L_x_1370:
[----:B--2---:R2:W3:Y:S02]  /*23800*/  SYNCS.PHASECHK.TRANS64.TRYWAIT P0, [R3+URZ+0x13270], R2 ;  /* 0x01327002030075a7 */ /* 0x0044e4000800017f */
[----:B---3--:R-:W-:Y:S05]  /*23810*/  @!P0 NANOSLEEP.SYNCS 0x989680 ;  /* 0x009896800000895d */ /* 0x008fea0003900000 */
[----:B------:R-:W3:Y:S02]  /*23820*/  @!P0 SYNCS.PHASECHK.TRANS64 P0, [R3+URZ+0x13270], R2 ;  /* 0x01327002030085a7 */ /* 0x000ee4000800007f */
[----:B---3--:R-:W-:Y:S05]  /*23830*/  @!P0 BRA `(.L_x_1370) ;  /* 0xfffffffc00f08947 */ /* 0x008fea000383ffff */
[----:B------:R-:W-:Y:S05]  /*23840*/  BRA `(.L_x_1463) ;  /* 0xffffffcc00247947 */ /* 0x000fea000383ffff */
.L_x_1372:
[----:B--2---:R2:W3:Y:S02]  /*23850*/  SYNCS.PHASECHK.TRANS64.TRYWAIT P0, [R3+URZ+0x13260], R2 ;  /* 0x01326002030075a7 */ /* 0x0044e4000800017f */
[----:B---3--:R-:W-:Y:S05]  /*23860*/  @!P0 NANOSLEEP.SYNCS 0x989680 ;  /* 0x009896800000895d */ /* 0x008fea0003900000 */
[----:B------:R-:W3:Y:S02]  /*23870*/  @!P0 SYNCS.PHASECHK.TRANS64 P0, [R3+URZ+0x13260], R2 ;  /* 0x01326002030085a7 */ /* 0x000ee4000800007f */
[----:B---3--:R-:W-:Y:S05]  /*23880*/  @!P0 BRA `(.L_x_1372) ;  /* 0xfffffffc00f08947 */ /* 0x008fea000383ffff */
[----:B------:R-:W-:Y:S05]  /*23890*/  BRA `(.L_x_1464) ;  /* 0xffffffcc002c7947 */ /* 0x000fea000383ffff */
.L_x_1379:
[----:B--2---:R2:W3:Y:S02]  /*238a0*/  SYNCS.PHASECHK.TRANS64.TRYWAIT P1, [R3+URZ+0x13270], R0 ;  /* 0x01327000030075a7 */ /* 0x0044e4000802017f */
[----:B---3--:R-:W-:Y:S05]  /*238b0*/  @!P1 NANOSLEEP.SYNCS 0x989680 ;  /* 0x009896800000995d */ /* 0x008fea0003900000 */
[----:B------:R-:W3:Y:S02]  /*238c0*/  @!P1 SYNCS.PHASECHK.TRANS64 P1, [R3+URZ+0x13270], R0 ;  /* 0x01327000030095a7 */ /* 0x000ee4000802007f */
[----:B---3--:R-:W-:Y:S05]  /*238d0*/  @!P1 BRA `(.L_x_1379) ;  /* 0xfffffffc00f09947 */ /* 0x008fea000383ffff */
[----:B------:R-:W-:Y:S05]  /*238e0*/  BRA `(.L_x_1465) ;  /* 0xffffffd000787947 */ /* 0x000fea000383ffff */
.L_x_1381:
[----:B--2---:R2:W3:Y:S02]  /*238f0*/  SYNCS.PHASECHK.TRANS64.TRYWAIT P1, [R3+URZ+0x13260], R0 ;  /* 0x01326000030075a7 */ /* 0x0044e4000802017f */
[----:B---3--:R-:W-:Y:S05]  /*23900*/  @!P1 NANOSLEEP.SYNCS 0x989680 ;  /* 0x009896800000995d */ /* 0x008fea0003900000 */
[----:B------:R-:W3:Y:S02]  /*23910*/  @!P1 SYNCS.PHASECHK.TRANS64 P1, [R3+URZ+0x13260], R0 ;  /* 0x01326000030095a7 */ /* 0x000ee4000802007f */
[----:B---3--:R-:W-:Y:S05]  /*23920*/  @!P1 BRA `(.L_x_1381) ;  /* 0xfffffffc00f09947 */ /* 0x008fea000383ffff */
[----:B------:R-:W-:Y:S05]  /*23930*/  BRA `(.L_x_1466) ;  /* 0xffffffd0007c7947 */ /* 0x000fea000383ffff */
.L_x_1385:
[----:B------:R-:W-:Y:S01]  /*23940*/  BSSY B0, `(.L_x_1467) ;  /* 0x0000008000007945 */ /* 0x000fe20003800000 */
[----:B-1----:R-:W-:Y:S02]  /*23950*/  IMAD.MOV.U32 R13, RZ, RZ, R24 ;  /* 0x000000ffff0d7224 */ /* 0x002fe400078e0018 */
[----:B------:R-:W-:Y:S02]  /*23960*/  IMAD.MOV.U32 R12, RZ, RZ, RZ ;  /* 0x000000ffff0c7224 */ /* 0x000fe400078e00ff */
[----:B------:R-:W-:Y:S02]  /*23970*/  IMAD.MOV.U32 R11, RZ, RZ, 0x1f ;  /* 0x0000001fff0b7424 */ /* 0x000fe400078e00ff */
[----:B------:R-:W-:-:S07]  /*23980*/  IMAD.MOV.U32 R15, RZ, RZ, -0x1 ;  /* 0xffffffffff0f7424 */ /* 0x000fce00078e00ff */
[----:B------:R-:W-:Y:S05]  /*23990*/  WARPSYNC.COLLECTIVE R15, `(.L_x_1468) ;  /* 0x000000000f087348 */ /* 0x000fea0003c00000 */
[----:B------:R0:W1:Y:S02]  /*239a0*/  SHFL.IDX P6, R14, R13, R12, R11 ;  /* 0x0000000c0d0e7389 */ /* 0x00006400000c000b */
[----:B01----:R-:W-:Y:S01]  /*239b0*/  ENDCOLLECTIVE ;  /* 0x000000000000791b */ /* 0x003fe20003800000 */
.L_x_1468:
[----:B------:R-:W-:Y:S05]  /*239c0*/  BSYNC B0 ;  /* 0x0000000000007941 */ /* 0x000fea0003800000 */
.L_x_1467:
        /* <DEDUP_REMOVED lines=9> */
.L_x_1469:
[----:B------:R-:W-:Y:S02]  /*23a60*/  ULDC UR4, c[0x0][0xc3c] ;  /* 0x00030f0000047ab9 */ /* 0x000fe40000000800 */
[----:B------:R-:W-:-:S13]  /*23a70*/  ISETP.GE.OR P1, PT, R8, UR4, !P0 ;  /* 0x0000000408007c0c */ /* 0x000fda000c726670 */
[----:B------:R-:W0:Y:S08]  /*23a80*/  @!P1 LDC.64 R2, c[0x0][0xc80] ;  /* 0x00032000ff029b82 */ /* 0x000e300000000a00 */
[----:B------:R-:W1:Y:S01]  /*23a90*/  @!P1 LDC.64 R4, c[0x0][0xc78] ;  /* 0x00031e00ff049b82 */ /* 0x000e620000000a00 */
[----:B------:R-:W-:Y:S01]  /*23aa0*/  CS2R R24, SRZ ;  /* 0x0000000000187805 */ /* 0x000fe2000001ff00 */
[----:B------:R-:W-:-:S02]  /*23ab0*/  IMAD.MOV.U32 R11, RZ, RZ, RZ ;  /* 0x000000ffff0b7224 */ /* 0x000fc400078e00ff */
[----:B------:R-:W-:Y:S02]  /*23ac0*/  IMAD.MOV.U32 R6, RZ, RZ, R14 ;  /* 0x000000ffff067224 */ /* 0x000fe400078e000e */
[----:B0-----:R-:W-:-:S05]  /*23ad0*/  @!P1 IMAD.WIDE R2, R8, 0x4, R2 ;  /* 0x0000000408029825 */ /* 0x001fca00078e0202 */
[----:B------:R1:W2:Y:S02]  /*23ae0*/  @!P1 LDG.E R7, desc[UR40][R2.64] ;  /* 0x0000002802079981 */ /* 0x0002a4000c1e1900 */
[----:B-1----:R-:W-:-:S05]  /*23af0*/  @!P1 IMAD.WIDE R2, R8, 0x4, R4 ;  /* 0x0000000408029825 */ /* 0x002fca00078e0204 */
[----:B------:R-:W3:Y:S01]  /*23b00*/  @!P1 LDG.E R4, desc[UR40][R2.64] ;  /* 0x0000002802049981 */ /* 0x000ee2000c1e1900 */
[----:B------:R-:W-:Y:S01]  /*23b10*/  IMAD.MOV.U32 R5, RZ, RZ, RZ ;  /* 0x000000ffff057224 */ /* 0x000fe200078e00ff */
[C---:B------:R-:W-:Y:S02]  /*23b20*/  ISETP.GE.U32.AND P2, PT, R10.reuse, 0x2, PT ;  /* 0x000000020a00780c */ /* 0x040fe40003f46070 */
[C---:B------:R-:W-:Y:S02]  /*23b30*/  ISETP.GE.U32.AND P3, PT, R10.reuse, 0x4, PT ;  /* 0x000000040a00780c */ /* 0x040fe40003f66070 */
[C---:B------:R-:W-:Y:S02]  /*23b40*/  ISETP.GE.U32.AND P4, PT, R10.reuse, 0x8, PT ;  /* 0x000000080a00780c */ /* 0x040fe40003f86070 */
[C---:B------:R-:W-:Y:S01]  /*23b50*/  ISETP.GE.U32.AND P5, PT, R10.reuse, 0x10, PT ;  /* 0x000000100a00780c */ /* 0x040fe20003fa6070 */
[----:B--2---:R-:W-:Y:S02]  /*23b60*/  @!P1 IMAD.MOV.U32 R25, RZ, RZ, R7 ;  /* 0x000000ffff199224 */ /* 0x004fe400078e0007 */
[----:B---3--:R-:W-:Y:S01]  /*23b70*/  @!P1 IMAD.MOV.U32 R5, RZ, RZ, R4 ;  /* 0x000000ffff059224 */ /* 0x008fe200078e0004 */
[----:B------:R-:W-:-:S03]  /*23b80*/  ISETP.NE.AND P1, PT, R10, RZ, PT ;  /* 0x000000ff0a00720c */ /* 0x000fc60003f25270 */
[----:B------:R-:W-:-:S04]  /*23b90*/  IMAD R2, R5, R25, RZ ;  /* 0x0000001905027224 */ /* 0x000fc800078e02ff */
[----:B------:R-:W-:-:S07]  /*23ba0*/  IMAD.MOV.U32 R13, RZ, RZ, R2 ;  /* 0x000000ffff0d7224 */ /* 0x000fce00078e0002 */
[----:B------:R-:W-:Y:S05]  /*23bb0*/  WARPSYNC.COLLECTIVE R15, `(.L_x_1470) ;  /* 0x000000000f087348 */ /* 0x000fea0003c00000 */
[----:B------:R0:W1:Y:S02]  /*23bc0*/  SHFL.UP P6, R14, R13, R12, R11 ;  /* 0x0400000c0d0e7389 */ /* 0x00006400000c000b */
[----:B01----:R-:W-:Y:S01]  /*23bd0*/  ENDCOLLECTIVE ;  /* 0x000000000000791b */ /* 0x003fe20003800000 */
.L_x_1470:
[----:B------:R-:W-:Y:S01]  /*23be0*/  IMAD.MOV.U32 R12, RZ, RZ, 0x2 ;  /* 0x00000002ff0c7424 */ /* 0x000fe200078e00ff */
[----:B------:R-:W-:-:S05]  /*23bf0*/  SEL R3, R14, RZ, P1 ;  /* 0x000000ff0e037207 */ /* 0x000fca0000800000 */
[----:B------:R-:W-:-:S04]  /*23c00*/  IMAD.IADD R2, R2, 0x1, R3 ;  /* 0x0000000102027824 */ /* 0x000fc800078e0203 */
[----:B------:R-:W-:-:S07]  /*23c10*/  IMAD.MOV.U32 R13, RZ, RZ, R2 ;  /* 0x000000ffff0d7224 */ /* 0x000fce00078e0002 */
[----:B------:R-:W-:Y:S05]  /*23c20*/  WARPSYNC.COLLECTIVE R15, `(.L_x_1471) ;  /* 0x000000000f087348 */ /* 0x000fea0003c00000 */
[----:B------:R0:W1:Y:S02]  /*23c30*/  SHFL.UP P6, R14, R13, R12, R11 ;  /* 0x0400000c0d0e7389 */ /* 0x00006400000c000b */
[----:B01----:R-:W-:Y:S01]  /*23c40*/  ENDCOLLECTIVE ;  /* 0x000000000000791b */ /* 0x003fe20003800000 */
.L_x_1471:
[----:B------:R-:W-:Y:S01]  /*23c50*/  IMAD.MOV.U32 R12, RZ, RZ, 0x4 ;  /* 0x00000004ff0c7424 */ /* 0x000fe200078e00ff */
[----:B------:R-:W-:-:S05]  /*23c60*/  SEL R3, R14, RZ, P2 ;  /* 0x000000ff0e037207 */ /* 0x000fca0001000000 */
[----:B------:R-:W-:-:S04]  /*23c70*/  IMAD.IADD R2, R2, 0x1, R3 ;  /* 0x0000000102027824 */ /* 0x000fc800078e0203 */
[----:B------:R-:W-:-:S07]  /*23c80*/  IMAD.MOV.U32 R13, RZ, RZ, R2 ;  /* 0x000000ffff0d7224 */ /* 0x000fce00078e0002 */
[----:B------:R-:W-:Y:S05]  /*23c90*/  WARPSYNC.COLLECTIVE R15, `(.L_x_1472) ;  /* 0x000000000f087348 */ /* 0x000fea0003c00000 */
[----:B------:R0:W1:Y:S02]  /*23ca0*/  SHFL.UP P6, R14, R13, R12, R11 ;  /* 0x0400000c0d0e7389 */ /* 0x00006400000c000b */
[----:B01----:R-:W-:Y:S01]  /*23cb0*/  ENDCOLLECTIVE ;  /* 0x000000000000791b */ /* 0x003fe20003800000 */
.L_x_1472:
[----:B------:R-:W-:Y:S01]  /*23cc0*/  IMAD.MOV.U32 R12, RZ, RZ, 0x8 ;  /* 0x00000008ff0c7424 */ /* 0x000fe200078e00ff */
[----:B------:R-:W-:-:S05]  /*23cd0*/  SEL R3, R14, RZ, P3 ;  /* 0x000000ff0e037207 */ /* 0x000fca0001800000 */
[----:B------:R-:W-:-:S04]  /*23ce0*/  IMAD.IADD R2, R2, 0x1, R3 ;  /* 0x0000000102027824 */ /* 0x000fc800078e0203 */
[----:B------:R-:W-:-:S07]  /*23cf0*/  IMAD.MOV.U32 R13, RZ, RZ, R2 ;  /* 0x000000ffff0d7224 */ /* 0x000fce00078e0002 */
[----:B------:R-:W-:Y:S05]  /*23d00*/  WARPSYNC.COLLECTIVE R15, `(.L_x_1473) ;  /* 0x000000000f087348 */ /* 0x000fea0003c00000 */
[----:B------:R0:W1:Y:S02]  /*23d10*/  SHFL.UP P6, R14, R13, R12, R11 ;  /* 0x0400000c0d0e7389 */ /* 0x00006400000c000b */
[----:B01----:R-:W-:Y:S01]  /*23d20*/  ENDCOLLECTIVE ;  /* 0x000000000000791b */ /* 0x003fe20003800000 */
.L_x_1473:
[----:B------:R-:W-:Y:S01]  /*23d30*/  IMAD.MOV.U32 R12, RZ, RZ, 0x10 ;  /* 0x00000010ff0c7424 */ /* 0x000fe200078e00ff */
[----:B------:R-:W-:-:S05]  /*23d40*/  SEL R3, R14, RZ, P4 ;  /* 0x000000ff0e037207 */ /* 0x000fca0002000000 */
[----:B------:R-:W-:-:S04]  /*23d50*/  IMAD.IADD R2, R2, 0x1, R3 ;  /* 0x0000000102027824 */ /* 0x000fc800078e0203 */
[----:B------:R-:W-:-:S07]  /*23d60*/  IMAD.MOV.U32 R13, RZ, RZ, R2 ;  /* 0x000000ffff0d7224 */ /* 0x000fce00078e0002 */
[----:B------:R-:W-:Y:S05]  /*23d70*/  WARPSYNC.COLLECTIVE R15, `(.L_x_1474) ;  /* 0x000000000f087348 */ /* 0x000fea0003c00000 */
[----:B------:R0:W1:Y:S02]  /*23d80*/  SHFL.UP P6, R14, R13, R12, R11 ;  /* 0x0400000c0d0e7389 */ /* 0x00006400000c000b */
[----:B01----:R-:W-:Y:S01]  /*23d90*/  ENDCOLLECTIVE ;  /* 0x000000000000791b */ /* 0x003fe20003800000 */
.L_x_1474:
        /* <DEDUP_REMOVED lines=8> */
.L_x_1475:
[----:B------:R-:W-:Y:S05]  /*23e20*/  BRA `(.L_x_1476) ;  /* 0xffffffd000f87947 */ /* 0x000fea000383ffff */
.L_x_1388:
[----:B------:R-:W-:Y:S01]  /*23e30*/  BSSY B0, `(.L_x_1477) ;  /* 0x0000008000007945 */ /* 0x000fe20003800000 */
[----:B-1----:R-:W-:Y:S02]  /*23e40*/  IMAD.MOV.U32 R13, RZ, RZ, R2 ;  /* 0x000000ffff0d7224 */ /* 0x002fe400078e0002 */
[----:B------:R-:W-:Y:S02]  /*23e50*/  IMAD.MOV.U32 R12, RZ, RZ, 0x1 ;  /* 0x00000001ff0c7424 */ /* 0x000fe400078e00ff */
[----:B------:R-:W-:Y:S02]  /*23e60*/  IMAD.MOV.U32 R11, RZ, RZ, RZ ;  /* 0x000000ffff0b7224 */ /* 0x000fe400078e00ff */
[----:B------:R-:W-:-:S07]  /*23e70*/  IMAD.MOV.U32 R15, RZ, RZ, -0x1 ;  /* 0xffffffffff0f7424 */ /* 0x000fce00078e00ff */
[----:B------:R-:W-:Y:S05]  /*23e80*/  WARPSYNC.COLLECTIVE R15, `(.L_x_1478) ;  /* 0x000000000f087348 */ /* 0x000fea0003c00000 */
[----:B------:R0:W1:Y:S02]  /*23e90*/  SHFL.UP P6, R14, R13, R12, R11 ;  /* 0x0400000c0d0e7389 */ /* 0x00006400000c000b */
[----:B01----:R-:W-:Y:S01]  /*23ea0*/  ENDCOLLECTIVE ;  /* 0x000000000000791b */ /* 0x003fe20003800000 */
.L_x_1478:
[----:B------:R-:W-:Y:S05]  /*23eb0*/  BSYNC B0 ;  /* 0x0000000000007941 */ /* 0x000fea0003800000 */
.L_x_1477:
        /* <DEDUP_REMOVED lines=9> */
.L_x_1479:
[----:B------:R-:W-:Y:S01]  /*23f50*/  IMAD.MOV.U32 R12, RZ, RZ, 0x4 ;  /* 0x00000004ff0c7424 */ /* 0x000fe200078e00ff */
[----:B------:R-:W-:-:S05]  /*23f60*/  SEL R3, R14, RZ, P2 ;  /* 0x000000ff0e037207 */ /* 0x000fca0001000000 */
[----:B------:R-:W-:-:S04]  /*23f70*/  IMAD.IADD R2, R2, 0x1, R3 ;  /* 0x0000000102027824 */ /* 0x000fc800078e0203 */
[----:B------:R-:W-:-:S07]  /*23f80*/  IMAD.MOV.U32 R13, RZ, RZ, R2 ;  /* 0x000000ffff0d7224 */ /* 0x000fce00078e0002 */
[----:B------:R-:W-:Y:S05]  /*23f90*/  WARPSYNC.COLLECTIVE R15, `(.L_x_1480) ;  /* 0x000000000f087348 */ /* 0x000fea0003c00000 */
[----:B------:R0:W1:Y:S02]  /*23fa0*/  SHFL.UP P6, R14, R13, R12, R11 ;  /* 0x0400000c0d0e7389 */ /* 0x00006400000c000b */
[----:B01----:R-:W-:Y:S01]  /*23fb0*/  ENDCOLLECTIVE ;  /* 0x000000000000791b */ /* 0x003fe20003800000 */
.L_x_1480:
[----:B------:R-:W-:Y:S01]  /*23fc0*/  IMAD.MOV.U32 R12, RZ, RZ, 0x8 ;  /* 0x00000008ff0c7424 */ /* 0x000fe200078e00ff */
[----:B------:R-:W-:-:S05]  /*23fd0*/  SEL R3, R14, RZ, P3 ;  /* 0x000000ff0e037207 */ /* 0x000fca0001800000 */
[----:B------:R-:W-:-:S04]  /*23fe0*/  IMAD.IADD R2, R2, 0x1, R3 ;  /* 0x0000000102027824 */ /* 0x000fc800078e0203 */
[----:B------:R-:W-:-:S07]  /*23ff0*/  IMAD.MOV.U32 R13, RZ, RZ, R2 ;  /* 0x000000ffff0d7224 */ /* 0x000fce00078e0002 */
[----:B------:R-:W-:Y:S05]  /*24000*/  WARPSYNC.COLLECTIVE R15, `(.L_x_1481) ;  /* 0x000000000f087348 */ /* 0x000fea0003c00000 */
[----:B------:R0:W1:Y:S02]  /*24010*/  SHFL.UP P6, R14, R13, R12, R11 ;  /* 0x0400000c0d0e7389 */ /* 0x00006400000c000b */
[----:B01----:R-:W-:Y:S01]  /*24020*/  ENDCOLLECTIVE ;  /* 0x000000000000791b */ /* 0x003fe20003800000 */
.L_x_1481:
[----:B------:R-:W-:Y:S01]  /*24030*/  IMAD.MOV.U32 R12, RZ, RZ, 0x10 ;  /* 0x00000010ff0c7424 */ /* 0x000fe200078e00ff */
[----:B------:R-:W-:-:S05]  /*24040*/  SEL R3, R14, RZ, P4 ;  /* 0x000000ff0e037207 */ /* 0x000fca0002000000 */
[----:B------:R-:W-:-:S04]  /*24050*/  IMAD.IADD R2, R2, 0x1, R3 ;  /* 0x0000000102027824 */ /* 0x000fc800078e0203 */
[----:B------:R-:W-:-:S07]  /*24060*/  IMAD.MOV.U32 R13, RZ, RZ, R2 ;  /* 0x000000ffff0d7224 */ /* 0x000fce00078e0002 */
[----:B------:R-:W-:Y:S05]  /*24070*/  WARPSYNC.COLLECTIVE R15, `(.L_x_1482) ;  /* 0x000000000f087348 */ /* 0x000fea0003c00000 */
[----:B------:R0:W1:Y:S02]  /*24080*/  SHFL.UP P6, R14, R13, R12, R11 ;  /* 0x0400000c0d0e7389 */ /* 0x00006400000c000b */
[----:B01----:R-:W-:Y:S01]  /*24090*/  ENDCOLLECTIVE ;  /* 0x000000000000791b */ /* 0x003fe20003800000 */
.L_x_1482:
        /* <DEDUP_REMOVED lines=8> */
.L_x_1483:
[----:B------:R-:W-:Y:S05]  /*24120*/  BRA `(.L_x_1484) ;  /* 0xffffffd000dc7947 */ /* 0x000fea000383ffff */
.L_x_1390:
[----:B------:R-:W-:Y:S01]  /*24130*/  BSSY B0, `(.L_x_1485) ;  /* 0x0000006000007945 */ /* 0x000fe20003800000 */
[----:B------:R-:W-:Y:S01]  /*24140*/  PLOP3.LUT P6, PT, P6, PT, PT, 0x8, 0x0 ;  /* 0x000000000000781c */ /* 0x000fe200037ce170 */
[----:B------:R-:W-:-:S12]  /*24150*/  IMAD.MOV.U32 R15, RZ, RZ, -0x1 ;  /* 0xffffffffff0f7424 */ /* 0x000fd800078e00ff */
[----:B01----:R-:W-:Y:S05]  /*24160*/  WARPSYNC.COLLECTIVE R15, `(.L_x_1486) ;  /* 0x000000000f087348 */ /* 0x003fea0003c00000 */
[----:B------:R-:W-:Y:S01]  /*24170*/  VOTE.ANY R14, PT, P6 ;  /* 0x00000000000e7806 */ /* 0x000fe200030e0100 */
[----:B01----:R-:W-:Y:S06]  /*24180*/  ENDCOLLECTIVE ;  /* 0x000000000000791b */ /* 0x003fec0003800000 */
.L_x_1486:
[----:B------:R-:W-:Y:S05]  /*24190*/  BSYNC B0 ;  /* 0x0000000000007941 */ /* 0x000fea0003800000 */
.L_x_1485:
[----:B------:R-:W-:Y:S02]  /*241a0*/  IMAD.MOV.U32 R3, RZ, RZ, R14 ;  /* 0x000000ffff037224 */ /* 0x000fe400078e000e */
[----:B------:R-:W-:Y:S02]  /*241b0*/  IMAD.MOV.U32 R13, RZ, RZ, R25 ;  /* 0x000000ffff0d7224 */ /* 0x000fe400078e0019 */
[----:B------:R-:W0:Y:S01]  /*241c0*/  POPC R7, R3 ;  /* 0x0000000300077309 */ /* 0x000e220000000000 */
[----:B------:R-:W-:Y:S02]  /*241d0*/  IMAD.MOV.U32 R11, RZ, RZ, 0x1f ;  /* 0x0000001fff0b7424 */ /* 0x000fe400078e00ff */
[----:B------:R-:W-:Y:S02]  /*241e0*/  IMAD.MOV.U32 R15, RZ, RZ, -0x1 ;  /* 0xffffffffff0f7424 */ /* 0x000fe400078e00ff */
[----:B0-----:R-:W-:Y:S02]  /*241f0*/  IMAD.MOV.U32 R12, RZ, RZ, R7 ;  /* 0x000000ffff0c7224 */ /* 0x001fe400078e0007 */
[----:B------:R-:W-:-:S07]  /*24200*/  IMAD.IADD R27, R7, 0x1, R27 ;  /* 0x00000001071b7824 */ /* 0x000fce00078e021b */
[----:B------:R-:W-:Y:S05]  /*24210*/  WARPSYNC.COLLECTIVE R15, `(.L_x_1487) ;  /* 0x000000000f087348 */ /* 0x000fea0003c00000 */
[----:B------:R0:W1:Y:S02]  /*24220*/  SHFL.IDX P6, R14, R13, R12, R11 ;  /* 0x0000000c0d0e7389 */ /* 0x00006400000c000b */
[----:B01----:R-:W-:Y:S01]  /*24230*/  ENDCOLLECTIVE ;  /* 0x000000000000791b */ /* 0x003fe20003800000 */
.L_x_1487:
[----:B------:R-:W-:Y:S02]  /*24240*/  IMAD.MOV.U32 R13, RZ, RZ, R5 ;  /* 0x000000ffff0d7224 */ /* 0x000fe400078e0005 */
[----:B------:R-:W-:-:S07]  /*24250*/  IMAD.MOV.U32 R25, RZ, RZ, R14 ;  /* 0x000000ffff197224 */ /* 0x000fce00078e000e */
[----:B------:R-:W-:Y:S05]  /*24260*/  WARPSYNC.COLLECTIVE R15, `(.L_x_1488) ;  /* 0x000000000f087348 */ /* 0x000fea0003c00000 */
[----:B------:R0:W1:Y:S02]  /*24270*/  SHFL.IDX P6, R14, R13, R12, R11 ;  /* 0x0000000c0d0e7389 */ /* 0x00006400000c000b */
[----:B01----:R-:W-:Y:S01]  /*24280*/  ENDCOLLECTIVE ;  /* 0x000000000000791b */ /* 0x003fe20003800000 */
.L_x_1488:
[----:B------:R-:W-:Y:S01]  /*24290*/  IMAD.MOV.U32 R5, RZ, RZ, R14 ;  /* 0x000000ffff057224 */ /* 0x000fe200078e000e */
[----:B------:R-:W-:Y:S06]  /*242a0*/  BRA `(.L_x_1489) ;  /* 0xffffffd000bc7947 */ /* 0x000fec000383ffff */
.L_x_1392:
[----:B------:R-:W-:Y:S01]  /*242b0*/  BSSY B0, `(.L_x_1490) ;  /* 0x0000007000007945 */ /* 0x000fe20003800000 */
[----:B-1----:R-:W-:Y:S02]  /*242c0*/  IMAD.MOV.U32 R13, RZ, RZ, R2 ;  /* 0x000000ffff0d7224 */ /* 0x002fe400078e0002 */
[----:B------:R-:W-:Y:S02]  /*242d0*/  IMAD.MOV.U32 R11, RZ, RZ, 0x1f ;  /* 0x0000001fff0b7424 */ /* 0x000fe400078e00ff */
[----:B------:R-:W-:-:S07]  /*242e0*/  IMAD.MOV.U32 R15, RZ, RZ, -0x1 ;  /* 0xffffffffff0f7424 */ /* 0x000fce00078e00ff */
[----:B0-234-:R-:W-:Y:S05]  /*242f0*/  WARPSYNC.COLLECTIVE R15, `(.L_x_1491) ;  /* 0x000000000f087348 */ /* 0x01dfea0003c00000 */
[----:B------:R1:W0:Y:S02]  /*24300*/  SHFL.IDX P6, R14, R13, R12, R11 ;  /* 0x0000000c0d0e7389 */ /* 0x00022400000c000b */
[----:B01234-:R-:W-:Y:S01]  /*24310*/  ENDCOLLECTIVE ;  /* 0x000000000000791b */ /* 0x01ffe20003800000 */
.L_x_1491:
[----:B------:R-:W-:Y:S05]  /*24320*/  BSYNC B0 ;  /* 0x0000000000007941 */ /* 0x000fea0003800000 */
.L_x_1490:
[----:B------:R-:W-:Y:S01]  /*24330*/  IMAD.MOV.U32 R24, RZ, RZ, R14 ;  /* 0x000000ffff187224 */ /* 0x000fe200078e000e */
[----:B------:R-:W-:Y:S06]  /*24340*/  BRA `(.L_x_1391) ;  /* 0xffffffd000ac7947 */ /* 0x000fec000383ffff */
.L_x_1398:
[----:B0-----:R0:W3:Y:S02]  /*24350*/  SYNCS.PHASECHK.TRANS64.TRYWAIT P0, [R9+URZ+0x13220], R0 ;  /* 0x01322000090075a7 */ /* 0x0010e4000800017f */
[----:B---3--:R-:W-:Y:S05]  /*24360*/  @!P0 NANOSLEEP.SYNCS 0x989680 ;  /* 0x009896800000895d */ /* 0x008fea0003900000 */
[----:B------:R-:W3:Y:S02]  /*24370*/  @!P0 SYNCS.PHASECHK.TRANS64 P0, [R9+URZ+0x13220], R0 ;  /* 0x01322000090085a7 */ /* 0x000ee4000800007f */
[----:B---3--:R-:W-:Y:S05]  /*24380*/  @!P0 BRA `(.L_x_1398) ;  /* 0xfffffffc00f08947 */ /* 0x008fea000383ffff */
[----:B------:R-:W-:Y:S05]  /*24390*/  BRA `(.L_x_1492) ;  /* 0xffffffdc00087947 */ /* 0x000fea000383ffff */
.L_x_1399:
[----:B------:R-:W3:Y:S01]  /*243a0*/  S2R R2, SR_TID.X ;  /* 0x0000000000027919 */ /* 0x000ee20000002100 */
[----:B------:R-:W-:Y:S01]  /*243b0*/  BSSY B0, `(.L_x_1493) ;  /* 0x000000a000007945 */ /* 0x000fe20003800000 */
[----:B------:R-:W-:Y:S02]  /*243c0*/  IMAD.MOV.U32 R12, RZ, RZ, RZ ;  /* 0x000000ffff0c7224 */ /* 0x000fe400078e00ff */
[----:B------:R-:W-:Y:S02]  /*243d0*/  IMAD.MOV.U32 R11, RZ, RZ, 0x1f ;  /* 0x0000001fff0b7424 */ /* 0x000fe400078e00ff */
[----:B------:R-:W-:Y:S01]  /*243e0*/  IMAD.MOV.U32 R15, RZ, RZ, -0x1 ;  /* 0xffffffffff0f7424 */ /* 0x000fe200078e00ff */
[----:B---3--:R-:W-:-:S04]  /*243f0*/  SHF.R.U32.HI R2, RZ, 0x5, R2 ;  /* 0x00000005ff027819 */ /* 0x008fc80000011602 */
[----:B------:R-:W-:-:S05]  /*24400*/  LOP3.LUT R2, R2, 0x3, RZ, 0xc0, !PT ;  /* 0x0000000302027812 */ /* 0x000fca00078ec0ff */
[----:B-1----:R-:W-:-:S07]  /*24410*/  IMAD.MOV.U32 R13, RZ, RZ, R2 ;  /* 0x000000ffff0d7224 */ /* 0x002fce00078e0002 */
[----:B0-2---:R-:W-:Y:S05]  /*24420*/  WARPSYNC.COLLECTIVE R15, `(.L_x_1494) ;  /* 0x000000000f087348 */ /* 0x005fea0003c00000 */
[----:B------:R1:W3:Y:S02]  /*24430*/  SHFL.IDX P6, R14, R13, R12, R11 ;  /* 0x0000000c0d0e7389 */ /* 0x0002e400000c000b */
[----:B0123--:R-:W-:Y:S01]  /*24440*/  ENDCOLLECTIVE ;  /* 0x000000000000791b */ /* 0x00ffe20003800000 */
.L_x_1494:
[----:B------:R-:W-:Y:S05]  /*24450*/  BSYNC B0 ;  /* 0x0000000000007941 */ /* 0x000fea0003800000 */
.L_x_1493:
[----:B------:R-:W-:Y:S05]  /*24460*/  BRA `(.L_x_1495) ;  /* 0xffffffd800f07947 */ /* 0x000fea000383ffff */
.L_x_1400:
[----:B------:R-:W-:Y:S01]  /*24470*/  BSSY B0, `(.L_x_1496) ;  /* 0x0000006000007945 */ /* 0x000fe20003800000 */
[----:B------:R-:W-:-:S07]  /*24480*/  IMAD.MOV.U32 R15, RZ, RZ, -0x1 ;  /* 0xffffffffff0f7424 */ /* 0x000fce00078e00ff */
[----:B012---:R-:W-:Y:S05]  /*24490*/  WARPSYNC.COLLECTIVE R15, `(.L_x_1497) ;  /* 0x000000000f0c7348 */ /* 0x007fea0003c00000 */
[----:B------:R-:W-:Y:S02]  /*244a0*/  ELECT P6, UR62, PT ;  /* 0x00000000003e782f */ /* 0x000fe400038c0000 */
[----:B------:R-:W-:Y:S01]  /*244b0*/  MOV R14, UR62 ;  /* 0x0000003e000e7c02 */ /* 0x000fe20008000f00 */
[----:B012---:R-:W-:Y:S10]  /*244c0*/  ENDCOLLECTIVE ;  /* 0x000000000000791b */ /* 0x007ff40003800000 */
.L_x_1497:
[----:B------:R-:W-:Y:S05]  /*244d0*/  BSYNC B0 ;  /* 0x0000000000007941 */ /* 0x000fea0003800000 */
.L_x_1496:
[----:B------:R-:W-:Y:S05]  /*244e0*/  BRA `(.L_x_1498) ;  /* 0xffffffd800e47947 */ /* 0x000fea000383ffff */
.L_x_1402:
[----:B0-----:R0:W3:Y:S02]  /*244f0*/  SYNCS.PHASECHK.TRANS64.TRYWAIT P1, [R7+URZ], R2 ;  /* 0x00000002070075a7 */ /* 0x0010e4000802017f */
[----:B---3--:R-:W-:Y:S05]  /*24500*/  @!P1 NANOSLEEP.SYNCS 0x989680 ;  /* 0x009896800000995d */ /* 0x008fea0003900000 */
[----:B------:R-:W3:Y:S02]  /*24510*/  @!P1 SYNCS.PHASECHK.TRANS64 P1, [R7+URZ], R2 ;  /* 0x00000002070095a7 */ /* 0x000ee4000802007f */
[----:B---3--:R-:W-:Y:S05]  /*24520*/  @!P1 BRA `(.L_x_1402) ;  /* 0xfffffffc00f09947 */ /* 0x008fea000383ffff */
[----:B------:R-:W-:Y:S05]  /*24530*/  BRA `(.L_x_1499) ;  /* 0xffffffdc00187947 */ /* 0x000fea000383ffff */
.L_x_1403:
[----:B---3--:R3:W4:Y:S02]  /*24540*/  SYNCS.PHASECHK.TRANS64.TRYWAIT P1, [R3+URZ], R0 ;  /* 0x00000000030075a7 */ /* 0x008724000802017f */
[----:B----4-:R-:W-:Y:S05]  /*24550*/  @!P1 NANOSLEEP.SYNCS 0x989680 ;  /* 0x009896800000995d */ /* 0x010fea0003900000 */
[----:B------:R-:W4:Y:S02]  /*24560*/  @!P1 SYNCS.PHASECHK.TRANS64 P1, [R3+URZ], R0 ;  /* 0x00000000030095a7 */ /* 0x000f24000802007f */
[----:B----4-:R-:W-:Y:S05]  /*24570*/  @!P1 BRA `(.L_x_1403) ;  /* 0xfffffffc00f09947 */ /* 0x010fea000383ffff */
[----:B------:R-:W-:Y:S05]  /*24580*/  BRA `(.L_x_1500) ;  /* 0xffffffdc000c7947 */ /* 0x000fea000383ffff */
.L_x_1405:
[----:B---3--:R3:W4:Y:S02]  /*24590*/  SYNCS.PHASECHK.TRANS64.TRYWAIT P1, [R3+URZ+0x13260], R2 ;  /* 0x01326002030075a7 */ /* 0x008724000802017f */
[----:B----4-:R-:W-:Y:S05]  /*245a0*/  @!P1 NANOSLEEP.SYNCS 0x989680 ;  /* 0x009896800000995d */ /* 0x010fea0003900000 */
[----:B------:R-:W4:Y:S02]  /*245b0*/  @!P1 SYNCS.PHASECHK.TRANS64 P1, [R3+URZ+0x13260], R2 ;  /* 0x01326002030095a7 */ /* 0x000f24000802007f */
[----:B----4-:R-:W-:Y:S05]  /*245c0*/  @!P1 BRA `(.L_x_1405) ;  /* 0xfffffffc00f09947 */ /* 0x010fea000383ffff */
[----:B------:R-:W-:Y:S05]  /*245d0*/  BRA `(.L_x_1501) ;  /* 0xffffffdc000c7947 */ /* 0x000fea000383ffff */
.L_x_1407:
[----:B----4-:R4:W0:Y:S02]  /*245e0*/  SYNCS.PHASECHK.TRANS64.TRYWAIT P1, [R5+URZ+0x13260], R0 ;  /* 0x01326000050075a7 */ /* 0x010824000802017f */
[----:B0-----:R-:W-:Y:S05]  /*245f0*/  @!P1 NANOSLEEP.SYNCS 0x989680 ;  /* 0x009896800000995d */ /* 0x001fea0003900000 */
[----:B------:R-:W0:Y:S02]  /*24600*/  @!P1 SYNCS.PHASECHK.TRANS64 P1, [R5+URZ+0x13260], R0 ;  /* 0x01326000050095a7 */ /* 0x000e24000802007f */
[----:B0-----:R-:W-:Y:S05]  /*24610*/  @!P1 BRA `(.L_x_1407) ;  /* 0xfffffffc00f09947 */ /* 0x001fea000383ffff */
[----:B------:R-:W-:Y:S05]  /*24620*/  BRA `(.L_x_1502) ;  /* 0xffffffdc000c7947 */ /* 0x000fea000383ffff */
.L_x_1409:
[----:B------:R0:W0:Y:S02]  /*24630*/  SYNCS.PHASECHK.TRANS64.TRYWAIT P0, [R3+URZ+0x13280], R2 ;  /* 0x01328002030075a7 */ /* 0x000024000800017f */
[----:B0-----:R-:W-:Y:S05]  /*24640*/  @!P0 NANOSLEEP.SYNCS 0x989680 ;  /* 0x009896800000895d */ /* 0x001fea0003900000 */
[----:B------:R-:W0:Y:S02]  /*24650*/  @!P0 SYNCS.PHASECHK.TRANS64 P0, [R3+URZ+0x13280], R2 ;  /* 0x01328002030085a7 */ /* 0x000e24000800007f */
[----:B0-----:R-:W-:Y:S05]  /*24660*/  @!P0 BRA `(.L_x_1409) ;  /* 0xfffffffc00f08947 */ /* 0x001fea000383ffff */
[----:B------:R-:W-:Y:S05]  /*24670*/  BRA `(.L_x_1410) ;  /* 0xffffffdc00087947 */ /* 0x000fea000383ffff */
.L_x_1503:
        /* <DEDUP_REMOVED lines=16> */
.L_x_2192:


//--------------------- .text._ZN7cutlass13device_kernelIN5flash11enable_sm90INS1_16FlashAttnFwdSm90INS1_25CollectiveMainloopFwdSm90ILi2EN4cute5tupleIJNS5_1CILi1EEES8_S8_EEENS6_IJNS7_ILi192EEENS7_ILi160EEENS7_ILi64EEEEEELi64ENS_12float_e4m3_tEfNS_4arch4Sm90ELb1ELb0ELb0ELb0ELb0ELb0ELb0ELb1ELb1ELb1ELb1ELb0EEENS1_21CollectiveEpilogueFwdINS6_IJSA_SC_SB_EEES9_NS_10bfloat16_tESG_Li384ELb0ELb1ELb1ELb1EEENS1_19SingleTileSchedulerILb0ELb1ELb1ELi192EEEEEEEEEvNT_6ParamsE --------------------------
	.section	.text._ZN7cutlass13device_kernelIN5flash11enable_sm90INS1_16FlashAttnFwdSm90INS1_25CollectiveMainloopFwdSm90ILi2EN4cute5tupleIJNS5_1CILi1EEES8_S8_EEENS6_IJNS7_ILi192EEENS7_ILi160EEENS7_ILi64EEEEEELi64ENS_12float_e4m3_tEfNS_4arch4Sm90ELb1ELb0ELb0ELb0ELb0ELb0ELb0ELb1ELb1ELb1ELb1ELb0EEENS1_21CollectiveEpilogueFwdINS6_IJSA_SC_SB_EEES9_NS_10bfloat16_tESG_Li384ELb0ELb1ELb1ELb1EEENS1_19SingleTileSchedulerILb0ELb1ELb1ELi192EEEEEEEEEvNT_6ParamsE,"ax",@progbits
	.align	128
.text._ZN7cutlass13device_kernelIN5flash11enable_sm90INS1_16FlashAttnFwdSm90INS1_25CollectiveMainloopFwdSm90ILi2EN4cute5tupleIJNS5_1CILi1EEES8_S8_EEENS6_IJNS7_ILi192EEENS7_ILi160EEENS7_ILi64EEEEEELi64ENS_12float_e4m3_tEfNS_4arch4Sm90ELb1ELb0ELb0ELb0ELb0ELb0ELb0ELb1ELb1ELb1ELb1ELb0EEENS1_21CollectiveEpilogueFwdINS6_IJSA_SC_SB_EEES9_NS_10bfloat16_tESG_Li384ELb0ELb1ELb1ELb1EEENS1_19SingleTileSchedulerILb0ELb1ELb1ELi192EEEEEEEEEvNT_6ParamsE:
        .type           _ZN7cutlass13device_kernelIN5flash11enable_sm90INS1_16FlashAttnFwdSm90INS1_25CollectiveMainloopFwdSm90ILi2EN4cute5tupleIJNS5_1CILi1EEES8_S8_EEENS6_IJNS7_ILi192EEENS7_ILi160EEENS7_ILi64EEEEEELi64ENS_12float_e4m3_tEfNS_4arch4Sm90ELb1ELb0ELb0ELb0ELb0ELb0ELb0ELb1ELb1ELb1ELb1ELb0EEENS1_21CollectiveEpilogueFwdINS6_IJSA_SC_SB_EEES9_NS_10bfloat16_tESG_Li384ELb0ELb1ELb1ELb1EEENS1_19SingleTileSchedulerILb0ELb1ELb1ELi192EEEEEEEEEvNT_6ParamsE,@function
        .size           _ZN7cutlass13device_kernelIN5flash11enable_sm90INS1_16FlashAttnFwdSm90INS1_25CollectiveMainloopFwdSm90ILi2EN4cute5tupleIJNS5_1CILi1EEES8_S8_EEENS6_IJNS7_ILi192EEENS7_ILi160EEENS7_ILi64EEEEEELi64ENS_12float_e4m3_tEfNS_4arch4Sm90ELb1ELb0ELb0ELb0ELb0ELb0ELb0ELb1ELb1ELb1ELb1ELb0EEENS1_21CollectiveEpilogueFwdINS6_IJSA_SC_SB_EEES9_NS_10bfloat16_tESG_Li384ELb0ELb1ELb1ELb1EEENS1_19SingleTileSchedulerILb0ELb1ELb1ELi192EEEEEEEEEvNT_6ParamsE,(.L_x_2193 - _ZN7cutlass13device_kernelIN5flash11enable_sm90INS1_16FlashAttnFwdSm90INS1_25CollectiveMainloopFwdSm90ILi2EN4cute5tupleIJNS5_1CILi1EEES8_S8_EEENS6_IJNS7_ILi192EEENS7_ILi160EEENS7_ILi64EEEEEELi64ENS_12float_e4m3_tEfNS_4arch4Sm90ELb1ELb0ELb0ELb0ELb0ELb0ELb0ELb1ELb1ELb1ELb1ELb0EEENS1_21CollectiveEpilogueFwdINS6_IJSA_SC_SB_EEES9_NS_10bfloat16_tESG_Li384ELb0ELb1ELb1ELb1EEENS1_19SingleTileSchedulerILb0ELb1ELb1ELi192EEEEEEEEEvNT_6ParamsE)
        .other          _ZN7cutlass13device_kernelIN5flash11enable_sm90INS1_16FlashAttnFwdSm90INS1_25CollectiveMainloopFwdSm90ILi2EN4cute5tupleIJNS5_1CILi1EEES8_S8_EEENS6_IJNS7_ILi192EEENS7_ILi160EEENS7_ILi64EEEEEELi64ENS_12float_e4m3_tEfNS_4arch4Sm90ELb1ELb0ELb0ELb0ELb0ELb0ELb0ELb1ELb1ELb1ELb1ELb0EEENS1_21CollectiveEpilogueFwdINS6_IJSA_SC_SB_EEES9_NS_10bfloat16_tESG_Li384ELb0ELb1ELb1ELb1EEENS1_19SingleTileSchedulerILb0ELb1ELb1ELi192EEEEEEEEEvNT_6ParamsE,@"STO_CUDA_ENTRY STV_DEFAULT"
_ZN7cutlass13device_kernelIN5flash11enable_sm90INS1_16FlashAttnFwdSm90INS1_25CollectiveMainloopFwdSm90ILi2EN4cute5tupleIJNS5_1CILi1EEES8_S8_EEENS6_IJNS7_ILi192EEENS7_ILi160EEENS7_ILi64EEEEEELi64ENS_12float_e4m3_tEfNS_4arch4Sm90ELb1ELb0ELb0ELb0ELb0ELb0ELb0ELb1ELb1ELb1ELb1ELb0EEENS1_21CollectiveEpilogueFwdINS6_IJSA_SC_SB_EEES9_NS_10bfloat16_tESG_Li384ELb0ELb1ELb1ELb1EEENS1_19SingleTileSchedulerILb0ELb1ELb1ELi192EEEEEEEEEvNT_6ParamsE:
        /* <DEDUP_REMOVED lines=17> */
.L_x_1505:
[----:B------:R-:W-:Y:S05]  /*0110*/  BSYNC B0 ;  /* 0x0000000000007941 */ /* 0x000fea0003800000 */
.L_x_1504:
        /* <DEDUP_REMOVED lines=41> */
.L_x_1506:
        /* <DEDUP_REMOVED lines=22> */
.L_x_1507:
        /* <DEDUP_REMOVED lines=18> */
.L_x_1508:
        /* <DEDUP_REMOVED lines=22> */
.L_x_1509:
        /* <DEDUP_REMOVED lines=22> */
.L_x_1510:
        /* <DEDUP_REMOVED lines=9> */
.L_x_1513:
        /* <DEDUP_REMOVED lines=28> */
[----:B------:R-:W0:Y:S01]  /*0b40*/  S2UR UR51, SR_CTAID.X ;  /* 0x00000000003379c3 */ /* 0x000e220000002500 */
[----:B------:R-:W-:Y:S01]  /*0b50*/  PLOP3.LUT P1, PT, PT, PT, UP1, 0x80, 0x0 ;  /* 0x000000000000781c */ /* 0x000fe20003f2f018 */
[----:B------:R-:W-:Y:S01]  /*0b60*/  ULDC UR46, c[0x0][0x424] ;  /* 0x00010900002e7ab9 */ /* 0x000fe20000000800 */
[----:B------:R-:W-:Y:S01]  /*0b70*/  ULDC UR50, c[0x0][0x2f0] ;  /* 0x0000bc0000327ab9 */ /* 0x000fe20000000800 */
[----:B------:R-:W-:Y:S02]  /*0b80*/  @UP0 ULDC.64 UR12, c[0x0][0x9a8] ;  /* 0x00026a00000c0ab9 */ /* 0x000fe40000000a00 */
[----:B------:R-:W-:Y:S01]  /*0b90*/  @UP1 ULDC.64 UR16, c[0x0][0x9b8] ;  /* 0x00026e0000101ab9 */ /* 0x000fe20000000a00 */
[----:B------:R-:W-:Y:S02]  /*0ba0*/  @UP0 UIMAD UR5, UR45, UR12, URZ ;  /* 0x0000000c2d0502a4 */ /* 0x000fe4000f8e023f */
[----:B------:R-:W-:-:S02]  /*0bb0*/  @UP1 UIMAD UR15, UR45, UR16, URZ ;  /* 0x000000102d0f12a4 */ /* 0x000fc4000f8e023f */
[----:B------:R-:W-:Y:S02]  /*0bc0*/  @UP0 UIMAD UR14, UR41, UR13, UR5 ;  /* 0x0000000d290e02a4 */ /* 0x000fe4000f8e0205 */
[----:B------:R-:W-:Y:S02]  /*0bd0*/  @UP0 UIMAD.WIDE.U32 UR10, UR41, UR12, URZ ;  /* 0x0000000c290a02a5 */ /* 0x000fe4000f8e003f */
[----:B------:R-:W-:Y:S02]  /*0be0*/  @UP0 USHF.R.S32.HI UR5, URZ, 0x1f, UR44 ;  /* 0x0000001f3f050899 */ /* 0x000fe4000801142c */
[----:B------:R-:W-:Y:S02]  /*0bf0*/  @UP1 UIMAD.WIDE.U32 UR12, UR41, UR16, URZ ;  /* 0x00000010290c12a5 */ /* 0x000fe4000f8e003f */
[----:B------:R-:W-:Y:S02]  /*0c00*/  @UP1 UIMAD UR15, UR41, UR17, UR15 ;  /* 0x00000011290f12a4 */ /* 0x000fe4000f8e020f */
        /* <DEDUP_REMOVED lines=19> */
[----:B------:R-:W-:Y:S01]  /*0d40*/  ULDC UR5, c[0x0][0x448] ;  /* 0x0001120000057ab9 */ /* 0x000fe20000000800 */
[----:B------:R-:W-:Y:S01]  /*0d50*/  IMAD.U32 R3, RZ, RZ, UR7 ;  /* 0x00000007ff037e24 */ /* 0x000fe2000f8e00ff */
[----:B0-----:R-:W-:Y:S01]  /*0d60*/  UIMAD UR51, UR51, 0xc0, URZ ;  /* 0x000000c0333378a4 */ /* 0x001fe2000f8e023f */
[----:B------:R-:W-:Y:S01]  /*0d70*/  IMAD.U32 R7, RZ, RZ, UR9 ;  /* 0x00000009ff077e24 */ /* 0x000fe2000f8e00ff */
[----:B------:R-:W-:Y:S02]  /*0d80*/  UISETP.NE.AND UP1, UPT, UR5, 0x1, UPT ;  /* 0x000000010500788c */ /* 0x000fe4000bf25270 */
[----:B------:R-:W2:Y:S01]  /*0d90*/  @P0 LDG.E R5, desc[UR42][R2.64] ;  /* 0x0000002a02050981 */ /* 0x000ea2000c1e1900 */
[----:B------:R-:W-:Y:S01]  /*0da0*/  ULDC.64 UR6, c[0x0][0x418] ;  /* 0x0001060000067ab9 */ /* 0x000fe20000000a00 */
[----:B------:R-:W-:Y:S01]  /*0db0*/  ULDC UR8, c[0x0][0x288] ;  /* 0x0000a20000087ab9 */ /* 0x000fe20000000800 */
[----:B------:R-:W-:Y:S01]  /*0dc0*/  USHF.R.U32.HI UR10, URZ, 0x10, UR4 ;  /* 0x000000103f0a7899 */ /* 0x000fe20008011604 */
[----:B------:R-:W2:Y:S01]  /*0dd0*/  @P1 LDG.E R0, desc[UR42][R6.64] ;  /* 0x0000002a06001981 */ /* 0x000ea2000c1e1900 */
[----:B------:R-:W-:-:S02]  /*0de0*/  UISETP.NE.U32.AND UP0, UPT, UR6, URZ, UPT ;  /* 0x0000003f0600728c */ /* 0x000fc4000bf05070 */
[----:B------:R-:W-:Y:S02]  /*0df0*/  UIADD3 UR8, -UR8, 0xa0, URZ ;  /* 0x000000a008087890 */ /* 0x000fe4000fffe13f */
[----:B------:R-:W-:Y:S02]  /*0e00*/  UISETP.NE.AND.EX UP0, UPT, UR7, URZ, UPT, UP0 ;  /* 0x0000003f0700728c */ /* 0x000fe4000bf05300 */
[----:B------:R-:W-:Y:S01]  /*0e10*/  @UP1 UIADD3 UR6, UR51, 0xbf, URZ ;  /* 0x000000bf33061890 */ /* 0x000fe2000fffe03f */
[----:B------:R-:W-:Y:S01]  /*0e20*/  @UP1 ULDC UR7, c[0x0][0x44c] ;  /* 0x0001130000071ab9 */ /* 0x000fe20000000800 */
[----:B------:R-:W-:Y:S02]  /*0e30*/  USEL UR46, UR46, 0x1, UP0 ;  /* 0x000000012e2e7887 */ /* 0x000fe40008000000 */
[----:B------:R-:W-:Y:S01]  /*0e40*/  UIMAD.WIDE.U32 UR6, UR6, UR7, URZ ;  /* 0x00000007060672a5 */ /* 0x000fe2000f8e003f */
[----:B------:R-:W-:Y:S01]  /*0e50*/  @UP1 ULDC UR9, c[0x0][0x450] ;  /* 0x0001140000091ab9 */ /* 0x000fe20000000800 */
[----:B------:R-:W-:-:S02]  /*0e60*/  UIADD3 UR5, UR51, 0xbf, URZ ;  /* 0x000000bf33057890 */ /* 0x000fc4000fffe03f */
[----:B------:R-:W-:Y:S02]  /*0e70*/  UIMAD UR8, UR46, UR50, UR8 ;  /* 0x000000322e0872a4 */ /* 0x000fe4000f8e0208 */
[----:B------:R-:W-:Y:S02]  /*0e80*/  @UP1 USHF.R.U32.HI UR5, URZ, UR9, UR7 ;  /* 0x000000093f051299 */ /* 0x000fe40008011607 */
[----:B------:R-:W-:Y:S02]  /*0e90*/  UIMAD UR6, UR46, UR50, 0x9f ;  /* 0x0000009f2e0674a4 */ /* 0x000fe4000f8e0232 */
[----:B------:R-:W-:Y:S02]  /*0ea0*/  UIADD3 UR8, UR8, UR5, URZ ;  /* 0x0000000508087290 */ /* 0x000fe4000fffe03f */
[----:B------:R-:W-:Y:S02]  /*0eb0*/  UIMAD.WIDE UR6, UR6, 0x66666667, URZ ;  /* 0x66666667060678a5 */ /* 0x000fe4000f8e023f */
[----:B------:R-:W-:-:S02]  /*0ec0*/  UIMAD.WIDE UR8, UR8, 0x66666667, URZ ;  /* 0x66666667080878a5 */ /* 0x000fc4000f8e023f */
[----:B------:R-:W-:Y:S02]  /*0ed0*/  USHF.R.U32.HI UR5, URZ, 0x1f, UR7 ;  /* 0x0000001f3f057899 */ /* 0x000fe40008011607 */
[----:B------:R-:W-:Y:S02]  /*0ee0*/  USHF.R.U32.HI UR6, URZ, 0x1f, UR9 ;  /* 0x0000001f3f067899 */ /* 0x000fe40008011609 */
[----:B------:R-:W-:Y:S02]  /*0ef0*/  ULEA.HI.SX32 UR5, UR7, UR5, 0x1a ;  /* 0x0000000507057291 */ /* 0x000fe4000f8fd23f */
[----:B------:R-:W-:Y:S02]  /*0f00*/  ULEA.HI.SX32 UR6, UR9, UR6, 0x1a ;  /* 0x0000000609067291 */ /* 0x000fe4000f8fd23f */
[----:B------:R-:W-:Y:S02]  /*0f10*/  ULOP3.LUT UR47, UR4, 0xffff, URZ, 0xc0, !UPT ;  /* 0x0000ffff042f7892 */ /* 0x000fe4000f8ec03f */
[----:B------:R-:W-:Y:S01]  /*0f20*/  UISETP.LT.AND UP0, UPT, UR5, UR6, UPT ;  /* 0x000000060500728c */ /* 0x000fe2000bf01270 */
[----:B------:R-:W-:Y:S01]  /*0f30*/  ULDC UR11, c[0x0][0x988] ;  /* 0x00026200000b7ab9 */ /* 0x000fe20000000800 */
[----:B------:R-:W-:-:S02]  /*0f40*/  UMOV UR4, URZ ;  /* 0x0000003f00047c82 */ /* 0x000fc40008000000 */
[----:B------:R-:W-:Y:S02]  /*0f50*/  USEL UR9, UR5, UR6, UP0 ;  /* 0x0000000605097287 */ /* 0x000fe40008000000 */
[----:B------:R-:W-:Y:S02]  /*0f60*/  UISETP.NE.AND UP0, UPT, UR10, URZ, UPT ;  /* 0x0000003f0a00728c */ /* 0x000fe4000bf05270 */
[----:B------:R-:W-:-:S06]  /*0f70*/  UISETP.GE.AND UP1, UPT, UR9, 0x1, UPT ;  /* 0x000000010900788c */ /* 0x000fcc000bf26270 */
[----:B------:R-:W-:-:S03]  /*0f80*/  PLOP3.LUT P0, PT, PT, PT, UP1, 0x80, 0x0 ;  /* 0x000000000000781c */ /* 0x000fc60003f0f018 */
[----:B------:R-:W-:Y:S01]  /*0f90*/  @!UP0 ULDC UR10, c[0x0][0x9f0] ;  /* 0x00027c00000a8ab9 */ /* 0x000fe20000000800 */
[----:B--2---:R-:W-:-:S09]  /*0fa0*/  FMUL.FTZ R0, R5, R0 ;  /* 0x0000000005007220 */ /* 0x004fd20000410000 */
[----:B------:R-:W-:Y:S05]  /*0fb0*/  @!P0 BRA `(.L_x_1515) ;  /* 0x0000000000848947 */ /* 0x000fea0003800000 */
[----:B------:R-:W-:Y:S01]  /*0fc0*/  IMAD.U32 R4, RZ, RZ, UR10 ;  /* 0x0000000aff047e24 */ /* 0x000fe2000f8e00ff */
[----:B------:R-:W-:Y:S01]  /*0fd0*/  UIADD3 UR6, UR10, -0x1, UR9 ;  /* 0xffffffff0a067890 */ /* 0x000fe2000fffe009 */
[----:B------:R-:W-:-:S03]  /*0fe0*/  UMOV UR4, URZ ;  /* 0x0000003f00047c82 */ /* 0x000fc60008000000 */
        /* <DEDUP_REMOVED lines=30> */
.L_x_1515:
[----:B------:R-:W-:Y:S01]  /*11d0*/  UIMAD UR47, UR47, UR4, URZ ;  /* 0x000000042f2f72a4 */ /* 0x000fe2000f8e023f */
[----:B------:R-:W-:Y:S02]  /*11e0*/  IMAD.U32 R2, RZ, RZ, UR9 ;  /* 0x00000009ff027e24 */ /* 0x000fe4000f8e00ff */
[----:B------:R-:W-:Y:S01]  /*11f0*/  FMUL.FTZ R0, R0, UR11 ;  /* 0x0000000b00007c20 */ /* 0x000fe20008410000 */
[----:B------:R-:W-:Y:S01]  /*1200*/  IMAD.U32 R3, RZ, RZ, UR4 ;  /* 0x00000004ff037e24 */ /* 0x000fe2000f8e00ff */
[----:B------:R-:W-:Y:S01]  /*1210*/  UIMAD UR50, UR46, UR50, URZ ;  /* 0x000000322e3272a4 */ /* 0x000fe2000f8e023f */
[----:B------:R-:W-:Y:S01]  /*1220*/  VIADD R27, R27, 0xffffff80 ;  /* 0xffffff801b1b7836 */ /* 0x000fe20000000000 */
[----:B------:R-:W-:Y:S02]  /*1230*/  PLOP3.LUT P0, PT, PT, PT, PT, 0x80, 0x0 ;  /* 0x000000000000781c */ /* 0x000fe40003f0f070 */
[----:B------:R-:W-:Y:S02]  /*1240*/  CS2R R28, SRZ ;  /* 0x00000000001c7805 */ /* 0x000fe4000001ff00 */
[----:B------:R-:W-:-:S02]  /*1250*/  VIADDMNMX R2, R3, UR47, R2, PT ;  /* 0x0000002f03027c46 */ /* 0x000fc4000b800102 */
[----:B------:R-:W-:Y:S02]  /*1260*/  CS2R R24, SRZ ;  /* 0x0000000000187805 */ /* 0x000fe4000001ff00 */
[----:B------:R-:W-:Y:S02]  /*1270*/  R2UR UR48, R0 ;  /* 0x00000000003072ca */ /* 0x000fe400000e0000 */
[----:B------:R-:W-:Y:S02]  /*1280*/  CS2R R30, SRZ ;  /* 0x00000000001e7805 */ /* 0x000fe4000001ff00 */
[----:B------:R-:W-:Y:S02]  /*1290*/  R2UR UR52, R2 ;  /* 0x00000000023472ca */ /* 0x000fe400000e0000 */
[----:B------:R-:W-:Y:S01]  /*12a0*/  CS2R R2, SRZ ;  /* 0x0000000000027805 */ /* 0x000fe2000001ff00 */
[----:B------:R-:W-:Y:S01]  /*12b0*/  IMAD.MOV.U32 R26, RZ, RZ, RZ ;  /* 0x000000ffff1a7224 */ /* 0x000fe200078e00ff */
        /* <DEDUP_REMOVED lines=9> */
[----:B------:R-:W-:Y:S01]  /*1350*/  CS2R R52, SRZ ;  /* 0x0000000000347805 */ /* 0x000fe2000001ff00 */
[----:B------:R-:W-:Y:S01]  /*1360*/  UISETP.GT.AND UP0, UPT, UR52, UR47, UPT ;  /* 0x0000002f3400728c */ /* 0x000fe2000bf04270 */
[----:B------:R-:W-:Y:S02]  /*1370*/  CS2R R48, SRZ ;  /* 0x0000000000307805 */ /* 0x000fe4000001ff00 */
[----:B------:R-:W-:Y:S02]  /*1380*/  CS2R R54, SRZ ;  /* 0x0000000000367805 */ /* 0x000fe4000001ff00 */
[----:B------:R-:W-:Y:S02]  /*1390*/  CS2R R50, SRZ ;  /* 0x0000000000327805 */ /* 0x000fe4000001ff00 */
[----:B------:R-:W-:-:S13]  /*13a0*/  PLOP3.LUT P1, PT, PT, PT, UP0, 0x80, 0x0 ;  /* 0x000000000000781c */ /* 0x000fda0003f2f008 */
[----:B------:R-:W-:Y:S05]  /*13b0*/  @!P1 BRA `(.L_x_1516) ;  /* 0x0000008400d89947 */ /* 0x000fea0003800000 */
        /* <DEDUP_REMOVED lines=18> */
[----:B------:R-:W-:-:S07]  /*14e0*/  ULOP3.LUT UR53, UR5, 0x10000, URZ, 0xfc, !UPT ;  /* 0x0001000005357892 */ /* 0x000fce000f8efc3f */
[----:B------:R-:W-:Y:S01]  /*14f0*/  UMOV UR36, UR53 ;  /* 0x0000003500247c82 */ /* 0x000fe20008000000 */
        /* <DEDUP_REMOVED lines=17> */
.L_x_1517:
[----:B------:R-:W-:-:S04]  /*1610*/  SHF.L.U32 R0, RZ, 0x1f, RZ ;  /* 0x0000001fff007819 */ /* 0x000fc800000006ff */
[----:B------:R-:W0:Y:S02]  /*1620*/  SYNCS.PHASECHK.TRANS64.TRYWAIT P0, [UR49+0x12400], R0 ;  /* 0x01240000ff0075a7 */ /* 0x000e240008000171 */
[----:B0-----:R-:W-:Y:S05]  /*1630*/  @!P0 BRA `(.L_x_1518) ;  /* 0x000000cc008c8947 */ /* 0x001fea0003800000 */
.L_x_1608:
[----:B------:R-:W-:-:S06]  /*1640*/  ULOP3.LUT UR4, UR40, 0x1, URZ, 0xfc, !UPT ;  /* 0x0000000128047892 */ /* 0x000fcc000f8efc3f */
[----:B------:R-:W-:-:S05]  /*1650*/  IMAD.U32 R2, RZ, RZ, UR4 ;  /* 0x00000004ff027e24 */ /* 0x000fca000f8e00ff */
[----:B------:R-:W-:-:S13]  /*1660*/  ISETP.NE.AND P0, PT, R2, 0x3, PT ;  /* 0x000000030200780c */ /* 0x000fda0003f05270 */
[----:B------:R-:W-:Y:S05]  /*1670*/  @!P0 BRA `(.L_x_1519) ;  /* 0x0000000000048947 */ /* 0x000fea0003800000 */
[----:B------:R-:W-:Y:S01]  /*1680*/  BPT.TRAP 0x1 ;  /* 0x000000040000795c */ /* 0x000fe20000300000 */
.L_x_1519:
[----:B------:R1:W2:Y:S01]  /*1690*/  SYNCS.PHASECHK.TRANS64.TRYWAIT P2, [UR49+0x12430], R0 ;  /* 0x01243000ff0075a7 */ /* 0x0002a20008040171 */
[----:B------:R-:W-:Y:S05]  /*16a0*/  @!P0 BRA `(.L_x_1520) ;  /* 0x0000000000048947 */ /* 0x000fea0003800000 */
[----:B------:R-:W-:Y:S01]  /*16b0*/  BPT.TRAP 0x1 ;  /* 0x000000040000795c */ /* 0x000fe20000300000 */
.L_x_1520:
[----:B------:R-:W-:Y:S01]  /*16c0*/  ISETP.NE.AND P1, PT, R16, RZ, PT ;  /* 0x000000ff1000720c */ /* 0x000fe20003f25270 */
[----:B--2---:R-:W-:-:S12]  /*16d0*/  @P2 BRA `(.L_x_1521) ;  /* 0x0000000000082947 */ /* 0x004fd80003800000 */
[----:B------:R-:W2:Y:S02]  /*16e0*/  SYNCS.PHASECHK.TRANS64.TRYWAIT P2, [UR49+0x12430], R0 ;  /* 0x01243000ff0075a7 */ /* 0x000ea40008040171 */
[----:B--2---:R-:W-:Y:S05]  /*16f0*/  @!P2 BRA `(.L_x_1522) ;  /* 0x000000cc0074a947 */ /* 0x004fea0003800000 */
.L_x_1521:
[----:B------:R-:W-:Y:S05]  /*1700*/  WARPSYNC.ALL ;  /* 0x0000000000007948 */ /* 0x000fea0003800000 */
[----:B------:R-:W-:Y:S01]  /*1710*/  UIADD3 UR4, UR49, 0xd200, URZ ;  /* 0x0000d20031047890 */ /* 0x000fe2000fffe03f */
[----:B------:R-:W-:Y:S01]  /*1720*/  WARPGROUP.ARRIVE ;  /* 0x00000000000079c5 */ /* 0x000fe20000000000 */
[----:B------:R-:W-:Y:S01]  /*1730*/  UMOV UR39, 0x80000020 ;  /* 0x8000002000277882 */ /* 0x000fe20000000000 */
[----:B------:R-:W-:Y:S01]  /*1740*/  UMOV UR8, UR36 ;  /* 0x0000002400087c82 */ /* 0x000fe20008000000 */
[----:B------:R-:W-:Y:S01]  /*1750*/  USHF.R.U32.HI UR4, URZ, 0x4, UR4 ;  /* 0x000000043f047899 */ /* 0x000fe20008011604 */
[----:B------:R-:W-:Y:S01]  /*1760*/  LEA.HI R18, R18, R27, RZ, 0x2 ;  /* 0x0000001b12127211 */ /* 0x000fe200078f10ff */
[----:B------:R-:W-:Y:S01]  /*1770*/  UMOV UR9, UR37 ;  /* 0x0000002500097c82 */ /* 0x000fe20008000000 */
[----:B------:R-:W-:Y:S01]  /*1780*/  UMOV UR11, 0x80000020 ;  /* 0x80000020000b7882 */ /* 0x000fe20000000000 */
[----:B------:R-:W-:Y:S01]  /*1790*/  ULOP3.LUT UR4, UR4, 0x3fff, URZ, 0xc0, !UPT ;  /* 0x00003fff04047892 */ /* 0x000fe2000f8ec03f */
[----:B01----:R-:W-:Y:S01]  /*17a0*/  LOP3.LUT R0, R17, 0xffffff80, RZ, 0xc0, !PT ;  /* 0xffffff8011007812 */ /* 0x003fe200078ec0ff */
[----:B------:R-:W-:Y:S01]  /*17b0*/  UMOV UR12, UR36 ;  /* 0x00000024000c7c82 */ /* 0x000fe20008000000 */
[----:B------:R-:W-:Y:S01]  /*17c0*/  LOP3.LUT R18, R18, 0xfffffffc, RZ, 0xc0, !PT ;  /* 0xfffffffc12127812 */ /* 0x000fe200078ec0ff */
[----:B------:R-:W-:Y:S01]  /*17d0*/  ULOP3.LUT UR16, UR4, 0x10000, URZ, 0xfc, !UPT ;  /* 0x0001000004107892 */ /* 0x000fe2000f8efc3f */
[----:B------:R-:W-:Y:S01]  /*17e0*/  IMAD.HI R2, R19, 0x55555556, RZ ;  /* 0x5555555613027827 */ /* 0x000fe200078e02ff */
[----:B------:R-:W-:Y:S01]  /*17f0*/  UMOV UR13, UR37 ;  /* 0x00000025000d7c82 */ /* 0x000fe20008000000 */
[----:B------:R-:W-:Y:S01]  /*1800*/  UMOV UR15, 0x80000020 ;  /* 0x80000020000f7882 */ /* 0x000fe20000000000 */
[----:B------:R-:W-:Y:S01]  /*1810*/  UIADD3 UR10, UR16, 0x180, URZ ;  /* 0x00000180100a7890 */ /* 0x000fe2000fffe03f */
[C---:B------:R-:W-:Y:S01]  /*1820*/  IMAD.IADD R0, R27.reuse, 0x1, -R0 ;  /* 0x000000011b007824 */ /* 0x040fe200078e0a00 */
[----:B------:R-:W-:Y:S01]  /*1830*/  UIADD3 UR14, UR16, 0x200, URZ ;  /* 0x00000200100e7890 */ /* 0x000fe2000fffe03f */
[----:B------:R-:W-:Y:S01]  /*1840*/  IMAD.IADD R18, R27, 0x1, -R18 ;  /* 0x000000011b127824 */ /* 0x000fe200078e0a12 */
[----:B------:R-:W-:Y:S01]  /*1850*/  UMOV UR38, UR16 ;  /* 0x0000001000267c82 */ /* 0x000fe20008000000 */
[----:B------:R-:W-:Y:S01]  /*1860*/  UIADD3 UR4, UR53, 0x2, URZ ;  /* 0x0000000235047890 */ /* 0x000fe2000fffe03f */
[----:B------:R-:W-:Y:S01]  /*1870*/  QGMMA.64x32x32.F32.E4M3.E4M3 R88, gdesc[UR36], RZ, !UPT, gsb0 ;  /* 0x00600000245879f3 */ /* 0x000fe2000c0008ff */
[----:B------:R-:W-:Y:S01]  /*1880*/  UIADD3 UR38, UR16, 0x80, URZ ;  /* 0x0000008010267890 */ /* 0x000fe2000fffe03f */
[----:B------:R-:W-:Y:S01]  /*1890*/  SHF.R.S32.HI R3, RZ, 0x1f, R0 ;  /* 0x0000001fff037819 */ /* 0x000fe20000011400 */
[----:B------:R-:W-:Y:S01]  /*18a0*/  UMOV UR39, 0x80000020 ;  /* 0x8000002000277882 */ /* 0x000fe20000000000 */
[----:B------:R-:W-:Y:S01]  /*18b0*/  UIADD3 UR6, UR16, 0x2, URZ ;  /* 0x0000000210067890 */ /* 0x000fe2000fffe03f */
[----:B------:R-:W-:Y:S01]  /*18c0*/  LEA.HI R8, R2, R2, RZ, 0x1 ;  /* 0x0000000202087211 */ /* 0x000fe200078f08ff */
[----:B------:R-:W-:Y:S01]  /*18d0*/  ULDC UR5, c[0x0][0x448] ;  /* 0x0001120000057ab9 */ /* 0x000fe20000000800 */
[----:B------:R-:W-:Y:S01]  /*18e0*/  UMOV UR7, 0x80000020 ;  /* 0x8000002000077882 */ /* 0x000fe20000000000 */
[----:B------:R-:W-:Y:S01]  /*18f0*/  UISETP.NE.AND UP0, UPT, UR5, 0x1, UPT ;  /* 0x000000010500788c */ /* 0x000fe2000bf05270 */
[CC--:B------:R-:W-:Y:S01]  /*1900*/  LEA.HI R2, R3.reuse, R0.reuse, RZ, 0x2 ;  /* 0x0000000003027211 */ /* 0x0c0fe200078f10ff */
[----:B------:R-:W-:Y:S01]  /*1910*/  IMAD R8, R8, -0x3, R19 ;  /* 0xfffffffd08087824 */ /* 0x000fe200078e0213 */
[----:B------:R-:W-:Y:S01]  /*1920*/  UMOV UR5, 0x80000020 ;  /* 0x8000002000057882 */ /* 0x000fe20000000000 */
[----:B------:R-:W-:-:S02]  /*1930*/  LEA.HI R4, R3, R0, RZ, 0x5 ;  /* 0x0000000003047211 */ /* 0x000fc400078f28ff */
[--C-:B------:R-:W-:Y:S02]  /*1940*/  SHF.R.S32.HI R3, RZ, 0x2, R2.reuse ;  /* 0x00000002ff037819 */ /* 0x100fe40000011402 */
[----:B------:R-:W-:Y:S02]  /*1950*/  SHF.R.S32.HI R6, RZ, 0x1f, R2 ;  /* 0x0000001fff067819 */ /* 0x000fe40000011402 */
[----:B------:R-:W-:Y:S02]  /*1960*/  SHF.R.S32.HI R4, RZ, 0x5, R4 ;  /* 0x00000005ff047819 */ /* 0x000fe40000011404 */
[----:B------:R-:W-:Y:S02]  /*1970*/  LEA.HI R6, R6, R3, RZ, 0x3 ;  /* 0x0000000306067211 */ /* 0x000fe400078f18ff */
[----:B------:R-:W-:Y:S02]  /*1980*/  LEA.HI R5, R18, R18, RZ, 0x1 ;  /* 0x0000001212057211 */ /* 0x000fe400078f08ff */
[----:B------:R-:W-:-:S02]  /*1990*/  LEA R4, R4, UR51, 0x4 ;  /* 0x0000003304047c11 */ /* 0x000fc4000f8e20ff */
[----:B------:R-:W-:Y:S02]  /*19a0*/  LOP3.LUT R6, R6, 0xfffffff8, RZ, 0xc0, !PT ;  /* 0xfffffff806067812 */ /* 0x000fe400078ec0ff */
[----:B------:R-:W-:Y:S02]  /*19b0*/  LOP3.LUT R5, R5, 0x1ffffffe, RZ, 0xc0, !PT ;  /* 0x1ffffffe05057812 */ /* 0x000fe400078ec0ff */
[----:B------:R-:W-:Y:S02]  /*19c0*/  IADD3 R3, R4, R3, -R6 ;  /* 0x0000000304037210 */ /* 0x000fe40007ffe806 */
[----:B------:R-:W-:Y:S01]  /*19d0*/  PLOP3.LUT P2, PT, PT, PT, UP0, 0x80, 0x0 ;  /* 0x000000000000781c */ /* 0x000fe20003f4f008 */
[----:B------:R-:W-:Y:S02]  /*19e0*/  IMAD.IADD R5, R18, 0x1, -R5 ;  /* 0x0000000112057824 */ /* 0x000fe400078e0a05 */
[----:B------:R-:W-:-:S04]  /*19f0*/  IMAD R8, R8, 0x40, R3 ;  /* 0x0000004008087824 */ /* 0x000fc800078e0203 */
[----:B------:R-:W-:-:S04]  /*1a00*/  IMAD R5, R5, 0x8, R8 ;  /* 0x0000000805057824 */ /* 0x000fc800078e0208 */
[----:B------:R-:W-:Y:S01]  /*1a10*/  IMAD.MOV.U32 R14, RZ, RZ, R5 ;  /* 0x000000ffff0e7224 */ /* 0x000fe200078e0005 */
[----:B------:R-:W-:Y:S02]  /*1a20*/  WARPGROUP.DEPBAR.LE gsb0, 0x0 ;  /* 0x00008000000079c5 */ /* 0x000fe40000010000 */
[----:B------:R-:W-:-:S06]  /*1a30*/  WARPGROUP.ARRIVE ;  /* 0x00000000000079c5 */ /* 0x000fcc0000000000 */
[----:B------:R-:W-:Y:S01]  /*1a40*/  QGMMA.64x32x32.F32.E4M3.E4M3 R72, gdesc[UR36], RZ, !UPT, gsb0 ;  /* 0x00600000244879f3 */ /* 0x000fe2000c0008ff */
[----:B------:R-:W-:Y:S01]  /*1a50*/  UIADD3 UR38, UR16, 0x100, URZ ;  /* 0x0000010010267890 */ /* 0x000fe2000fffe03f */
[----:B------:R-:W-:Y:S01]  /*1a60*/  UMOV UR39, 0x80000020 ;  /* 0x8000002000277882 */ /* 0x000fe20000000000 */
[----:B------:R-:W-:Y:S02]  /*1a70*/  WARPGROUP.DEPBAR.LE gsb0, 0x0 ;  /* 0x00008000000079c5 */ /* 0x000fe40000010000 */
[----:B------:R-:W-:-:S06]  /*1a80*/  WARPGROUP.ARRIVE ;  /* 0x00000000000079c5 */ /* 0x000fcc0000000000 */
[----:B------:R-:W-:Y:S03]  /*1a90*/  QGMMA.64x32x32.F32.E4M3.E4M3 R56, gdesc[UR36], RZ, !UPT, gsb0 ;  /* 0x00600000243879f3 */ /* 0x000fe6000c0008ff */
[----:B------:R-:W-:Y:S02]  /*1aa0*/  WARPGROUP.DEPBAR.LE gsb0, 0x0 ;  /* 0x00008000000079c5 */ /* 0x000fe40000010000 */
[----:B------:R-:W-:-:S06]  /*1ab0*/  WARPGROUP.ARRIVE ;  /* 0x00000000000079c5 */ /* 0x000fcc0000000000 */
[----:B------:R-:W-:Y:S01]  /*1ac0*/  QGMMA.64x32x32.F32.E4M3.E4M3 R40, gdesc[UR8], RZ, !UPT, gsb0 ;  /* 0x00600000082879f3 */ /* 0x000fe2000c0008ff */
[----:B------:R-:W-:Y:S01]  /*1ad0*/  ULDC UR9, c[0x0][0x288] ;  /* 0x0000a20000097ab9 */ /* 0x000fe20000000800 */
[----:B------:R-:W-:Y:S01]  /*1ae0*/  @UP0 ULDC UR10, c[0x0][0x450] ;  /* 0x00011400000a0ab9 */ /* 0x000fe20000000800 */
[----:B------:R-:W-:Y:S01]  /*1af0*/  UIADD3 UR11, UR52, -0x2, URZ ;  /* 0xfffffffe340b7890 */ /* 0x000fe2000fffe03f */
[----:B------:R-:W0:Y:S01]  /*1b00*/  S2UR UR8, SR_CgaCtaId ;  /* 0x00000000000879c3 */ /* 0x000e220000008800 */
[----:B------:R-:W-:Y:S02]  /*1b10*/  WARPGROUP.DEPBAR.LE gsb0, 0x0 ;  /* 0x00008000000079c5 */ /* 0x000fe40000010000 */
[----:B------:R-:W-:-:S06]  /*1b20*/  WARPGROUP.ARRIVE ;  /* 0x00000000000079c5 */ /* 0x000fcc0000000000 */
[----:B------:R-:W-:Y:S03]  /*1b30*/  QGMMA.64x32x32.F32.E4M3.E4M3 R24, gdesc[UR12], RZ, !UPT, gsb0 ;  /* 0x006000000c1879f3 */ /* 0x000fe6000c0008ff */
[----:B------:R-:W-:Y:S02]  /*1b40*/  WARPGROUP.DEPBAR.LE gsb0, 0x0 ;  /* 0x00008000000079c5 */ /* 0x000fe40000010000 */
[----:B------:R-:W-:-:S06]  /*1b50*/  WARPGROUP.ARRIVE ;  /* 0x00000000000079c5 */ /* 0x000fcc0000000000 */
[----:B------:R-:W-:Y:S01]  /*1b60*/  QGMMA.64x32x32.F32.E4M3.E4M3 R88, gdesc[UR4], R88, gsb0 ;  /* 0x00600000045879f3 */ /* 0x000fe20008000858 */
[----:B------:R-:W-:Y:S01]  /*1b70*/  @UP0 ULDC UR6, c[0x0][0x44c] ;  /* 0x0001130000060ab9 */ /* 0x000fe20000000800 */
[----:B------:R-:W-:Y:S01]  /*1b80*/  @UP0 ULDC UR7, c[0x0][0x450] ;  /* 0x0001140000070ab9 */ /* 0x000fe20000000800 */
[----:B------:R-:W-:Y:S01]  /*1b90*/  @P2 IMAD.HI.U32 R3, R5, UR6, RZ ;  /* 0x0000000605032c27 */ /* 0x000fe2000f8e00ff */
[----:B------:R-:W-:-:S04]  /*1ba0*/  UIADD3 UR6, UR16, 0x82, URZ ;  /* 0x0000008210067890 */ /* 0x000fc8000fffe03f */
[----:B------:R-:W-:Y:S01]  /*1bb0*/  @P2 SHF.R.U32.HI R14, RZ, UR7, R3 ;  /* 0x00000007ff0e2c19 */ /* 0x000fe20008011603 */
[----:B------:R-:W-:Y:S01]  /*1bc0*/  UMOV UR7, 0x80000020 ;  /* 0x8000002000077882 */ /* 0x000fe20000000000 */
[----:B------:R-:W-:-:S03]  /*1bd0*/  LOP3.LUT R3, R2, 0x7ffffffc, RZ, 0xc0, !PT ;  /* 0x7ffffffc02037812 */ /* 0x000fc600078ec0ff */
[----:B------:R-:W1:Y:S02]  /*1be0*/  SHFL.IDX PT, R4, R14, 0x1, 0x1c1f ;  /* 0x003c1f000e047f89 */ /* 0x000e6400000e0000 */
[----:B------:R-:W-:Y:S02]  /*1bf0*/  IMAD.IADD R6, R0, 0x1, -R3 ;  /* 0x0000000100067824 */ /* 0x000fe400078e0a03 */
[----:B------:R-:W-:Y:S01]  /*1c00*/  IMAD.U32 R0, RZ, RZ, UR50 ;  /* 0x00000032ff007e24 */ /* 0x000fe2000f8e00ff */
[----:B------:R-:W-:Y:S02]  /*1c10*/  WARPGROUP.DEPBAR.LE gsb0, 0x0 ;  /* 0x00008000000079c5 */ /* 0x000fe40000010000 */
[----:B------:R-:W-:-:S06]  /*1c20*/  WARPGROUP.ARRIVE ;  /* 0x00000000000079c5 */ /* 0x000fcc0000000000 */
[----:B------:R-:W-:Y:S01]  /*1c30*/  QGMMA.64x32x32.F32.E4M3.E4M3 R72, gdesc[UR4], R72, gsb0 ;  /* 0x00600000044879f3 */ /* 0x000fe20008000848 */
[----:B------:R-:W-:Y:S01]  /*1c40*/  UIMAD UR6, UR52, -0xa0, UR50 ;  /* 0xffffff60340678a4 */ /* 0x000fe2000f8e0232 */
[----:B------:R-:W-:-:S03]  /*1c50*/  UMOV UR7, 0xffffff60 ;  /* 0xffffff6000077882 */ /* 0x000fc60000000000 */
[----:B------:R-:W-:Y:S02]  /*1c60*/  UIADD3 UR6, UR6, 0xa0, URZ ;  /* 0x000000a006067890 */ /* 0x000fe4000fffe03f */
[----:B------:R-:W-:-:S04]  /*1c70*/  UIMAD UR7, UR52, UR7, 0xa1 ;  /* 0x000000a1340774a4 */ /* 0x000fc8000f8e0207 */
[----:B------:R-:W-:Y:S01]  /*1c80*/  IMAD.U32 R3, RZ, RZ, UR6 ;  /* 0x00000006ff037e24 */ /* 0x000fe2000f8e00ff */
[----:B------:R-:W-:Y:S01]  /*1c90*/  UIADD3 UR6, UR16, 0x102, URZ ;  /* 0x0000010210067890 */ /* 0x000fe2000fffe03f */
[----:B------:R-:W-:Y:S01]  /*1ca0*/  IMAD.U32 R13, RZ, RZ, UR7 ;  /* 0x00000007ff0d7e24 */ /* 0x000fe2000f8e00ff */
[----:B------:R-:W-:Y:S01]  /*1cb0*/  UMOV UR7, 0x80000020 ;  /* 0x8000002000077882 */ /* 0x000fe20000000000 */
[C---:B------:R-:W-:Y:S02]  /*1cc0*/  IMAD R12, R6.reuse, -0x2, R3 ;  /* 0xfffffffe060c7824 */ /* 0x040fe400078e0203 */
[----:B------:R-:W-:-:S05]  /*1cd0*/  IMAD R13, R6, -0x2, R13 ;  /* 0xfffffffe060d7824 */ /* 0x000fca00078e020d */
[----:B------:R-:W-:-:S04]  /*1ce0*/  IADD3 R13, R13, -UR9, R0 ;  /* 0x800000090d0d7c10 */ /* 0x000fc8000fffe000 */
[----:B-1----:R-:W-:-:S04]  /*1cf0*/  VIADDMNMX R0, R4, R13, R12, PT ;  /* 0x0000000d04007246 */ /* 0x002fc8000380010c */
[C---:B------:R-:W-:Y:S02]  /*1d00*/  ISETP.GT.AND P3, PT, R0.reuse, RZ, PT ;  /* 0x000000ff0000720c */ /* 0x040fe40003f64270 */
[C---:B------:R-:W-:Y:S02]  /*1d10*/  ISETP.GT.AND P4, PT, R0.reuse, 0x1, PT ;  /* 0x000000010000780c */ /* 0x040fe40003f84270 */
[----:B------:R-:W-:Y:S02]  /*1d20*/  ISETP.GT.AND P5, PT, R0, 0x8, PT ;  /* 0x000000080000780c */ /* 0x000fe40003fa4270 */
[----:B------:R-:W-:Y:S02]  /*1d30*/  FSEL R106, R90, -INF , P3 ;  /* 0xff8000005a6a7808 */ /* 0x000fe40001800000 */
[----:B------:R-:W-:Y:S02]  /*1d40*/  FSEL R8, R91, -INF , P4 ;  /* 0xff8000005b087808 */ /* 0x000fe40002000000 */
[----:B------:R-:W-:-:S02]  /*1d50*/  ISETP.GT.AND P3, PT, R0, 0x9, PT ;  /* 0x000000090000780c */ /* 0x000fc40003f64270 */
[----:B------:R-:W-:Y:S02]  /*1d60*/  FSEL R104, R94, -INF , P5 ;  /* 0xff8000005e687808 */ /* 0x000fe40002800000 */
[----:B------:R-:W-:Y:S02]  /*1d70*/  FMNMX.FTZ R3, R106, R8, !PT ;  /* 0x000000086a037209 */ /* 0x000fe40007810000 */
[----:B------:R-:W-:Y:S02]  /*1d80*/  ISETP.GT.AND P4, PT, R0, 0x10, PT ;  /* 0x000000100000780c */ /* 0x000fe40003f84270 */
[----:B------:R-:W-:Y:S02]  /*1d90*/  FSEL R10, R95, -INF , P3 ;  /* 0xff8000005f0a7808 */ /* 0x000fe40001800000 */
[----:B------:R-:W-:Y:S02]  /*1da0*/  FMNMX.FTZ R3, R104, R3, !PT ;  /* 0x0000000368037209 */ /* 0x000fe40007810000 */
[----:B------:R-:W-:-:S02]  /*1db0*/  ISETP.GT.AND P3, PT, R0, 0x11, PT ;  /* 0x000000110000780c */ /* 0x000fc40003f64270 */
[----:B------:R-:W-:Y:S02]  /*1dc0*/  FSEL R98, R98, -INF , P4 ;  /* 0xff80000062627808 */ /* 0x000fe40002000000 */
[----:B------:R-:W-:Y:S02]  /*1dd0*/  FMNMX.FTZ R3, R10, R3, !PT ;  /* 0x000000030a037209 */ /* 0x000fe40007810000 */
[----:B------:R-:W-:Y:S01]  /*1de0*/  ISETP.GT.AND P4, PT, R0, 0x18, PT ;  /* 0x000000180000780c */ /* 0x000fe20003f84270 */
[----:B------:R-:W-:Y:S02]  /*1df0*/  WARPGROUP.DEPBAR.LE gsb0, 0x0 ;  /* 0x00008000000079c5 */ /* 0x000fe40000010000 */
[----:B------:R-:W-:Y:S01]  /*1e00*/  WARPGROUP.ARRIVE ;  /* 0x00000000000079c5 */ /* 0x000fe20000000000 */
[----:B------:R-:W-:Y:S02]  /*1e10*/  FSEL R108, R99, -INF , P3 ;  /* 0xff800000636c7808 */ /* 0x000fe40001800000 */
[----:B------:R-:W-:-:S02]  /*1e20*/  FMNMX.FTZ R3, R98, R3, !PT ;  /* 0x0000000362037209 */ /* 0x000fc40007810000 */
[----:B------:R-:W-:Y:S01]  /*1e30*/  ISETP.GT.AND P3, PT, R0, 0x19, PT ;  /* 0x000000190000780c */ /* 0x000fe20003f64270 */
[----:B------:R-:W-:Y:S01]  /*1e40*/  QGMMA.64x32x32.F32.E4M3.E4M3 R56, gdesc[UR4], R56, gsb0 ;  /* 0x00600000043879f3 */ /* 0x000fe20008000838 */
[----:B------:R-:W-:Y:S01]  /*1e50*/  UIADD3 UR6, UR16, 0x182, URZ ;  /* 0x0000018210067890 */ /* 0x000fe2000fffe03f */
[----:B------:R-:W-:Y:S01]  /*1e60*/  FSEL R102, R102, -INF , P4 ;  /* 0xff80000066667808 */ /* 0x000fe20002000000 */
[----:B------:R-:W-:Y:S01]  /*1e70*/  UMOV UR7, 0x80000020 ;  /* 0x8000002000077882 */ /* 0x000fe20000000000 */
[----:B------:R-:W-:Y:S02]  /*1e80*/  FMNMX.FTZ R3, R108, R3, !PT ;  /* 0x000000036c037209 */ /* 0x000fe40007810000 */
[----:B------:R-:W-:Y:S02]  /*1e90*/  ISETP.GT.AND P4, PT, R0, 0x20, PT ;  /* 0x000000200000780c */ /* 0x000fe40003f84270 */
[----:B------:R-:W-:Y:S02]  /*1ea0*/  FSEL R94, R103, -INF , P3 ;  /* 0xff800000675e7808 */ /* 0x000fe40001800000 */
[----:B------:R-:W-:-:S02]  /*1eb0*/  FMNMX.FTZ R3, R102, R3, !PT ;  /* 0x0000000366037209 */ /* 0x000fc40007810000 */
[----:B------:R-:W-:Y:S02]  /*1ec0*/  ISETP.GT.AND P3, PT, R0, 0x21, PT ;  /* 0x000000210000780c */ /* 0x000fe40003f64270 */
[----:B------:R-:W-:Y:S02]  /*1ed0*/  FSEL R90, R74, -INF , P4 ;  /* 0xff8000004a5a7808 */ /* 0x000fe40002000000 */
        /* <DEDUP_REMOVED lines=21> */
[----:B------:R-:W-:Y:S01]  /*2030*/  FMNMX.FTZ R3, R86, R3, !PT ;  /* 0x0000000356037209 */ /* 0x000fe20007810000 */
[----:B------:R-:W-:-:S02]  /*2040*/  WARPGROUP.DEPBAR.LE gsb0, 0x0 ;  /* 0x00008000000079c5 */ /* 0x000fc40000010000 */
[----:B------:R-:W-:Y:S01]  /*2050*/  WARPGROUP.ARRIVE ;  /* 0x00000000000079c5 */ /* 0x000fe20000000000 */
[----:B------:R-:W-:Y:S02]  /*2060*/  ISETP.GT.AND P3, PT, R0, 0x41, PT ;  /* 0x000000410000780c */ /* 0x000fe40003f64270 */
[----:B------:R-:W-:Y:S02]  /*2070*/  FSEL R74, R58, -INF , P4 ;  /* 0xff8000003a4a7808 */ /* 0x000fe40002000000 */
[----:B------:R-:W-:Y:S01]  /*2080*/  FMNMX.FTZ R3, R22, R3, !PT ;  /* 0x0000000316037209 */ /* 0x000fe20007810000 */
[----:B------:R-:W-:Y:S01]  /*2090*/  QGMMA.64x32x32.F32.E4M3.E4M3 R40, gdesc[UR4], R40, gsb0 ;  /* 0x00600000042879f3 */ /* 0x000fe20008000828 */
[----:B------:R-:W-:Y:S01]  /*20a0*/  UIADD3 UR6, UR16, 0x202, URZ ;  /* 0x0000020210067890 */ /* 0x000fe2000fffe03f */
[----:B------:R-:W-:Y:S01]  /*20b0*/  ISETP.GT.AND P4, PT, R0, 0x48, PT ;  /* 0x000000480000780c */ /* 0x000fe20003f84270 */
[----:B------:R-:W-:Y:S01]  /*20c0*/  UMOV UR7, 0x80000020 ;  /* 0x8000002000077882 */ /* 0x000fe20000000000 */
[----:B------:R-:W-:-:S02]  /*20d0*/  FSEL R58, R59, -INF , P3 ;  /* 0xff8000003b3a7808 */ /* 0x000fc40001800000 */
[----:B------:R-:W-:Y:S02]  /*20e0*/  FMNMX.FTZ R3, R74, R3, !PT ;  /* 0x000000034a037209 */ /* 0x000fe40007810000 */
[----:B------:R-:W-:Y:S02]  /*20f0*/  ISETP.GT.AND P3, PT, R0, 0x49, PT ;  /* 0x000000490000780c */ /* 0x000fe40003f64270 */
[----:B------:R-:W-:Y:S02]  /*2100*/  FSEL R62, R62, -INF , P4 ;  /* 0xff8000003e3e7808 */ /* 0x000fe40002000000 */
[----:B------:R-:W-:Y:S02]  /*2110*/  FMNMX.FTZ R3, R58, R3, !PT ;  /* 0x000000033a037209 */ /* 0x000fe40007810000 */
[----:B------:R-:W-:Y:S02]  /*2120*/  ISETP.GT.AND P4, PT, R0, 0x50, PT ;  /* 0x000000500000780c */ /* 0x000fe40003f84270 */
        /* <DEDUP_REMOVED lines=15> */
[----:B------:R-:W-:Y:S01]  /*2220*/  FMNMX.FTZ R3, R71, R2, !PT ;  /* 0x0000000247037209 */ /* 0x000fe20007810000 */
[----:B------:R-:W-:Y:S02]  /*2230*/  WARPGROUP.DEPBAR.LE gsb0, 0x0 ;  /* 0x00008000000079c5 */ /* 0x000fe40000010000 */
[----:B------:R-:W-:Y:S01]  /*2240*/  WARPGROUP.ARRIVE ;  /* 0x00000000000079c5 */ /* 0x000fe20000000000 */
[----:B------:R-:W-:Y:S02]  /*2250*/  FSEL R42, R42, -INF , P4 ;  /* 0xff8000002a2a7808 */ /* 0x000fe40002000000 */
[----:B------:R-:W-:-:S02]  /*2260*/  ISETP.GT.AND P4, PT, R0, 0x68, PT ;  /* 0x000000680000780c */ /* 0x000fc40003f84270 */
[----:B------:R-:W-:Y:S01]  /*2270*/  FSEL R43, R43, -INF , P3 ;  /* 0xff8000002b2b7808 */ /* 0x000fe20001800000 */
[----:B------:R-:W-:Y:S01]  /*2280*/  QGMMA.64x32x32.F32.E4M3.E4M3 R24, gdesc[UR4], R24, gsb0 ;  /* 0x00600000041879f3 */ /* 0x000fe20008000818 */
[----:B------:R-:W-:Y:S01]  /*2290*/  FMNMX.FTZ R2, R42, R3, !PT ;  /* 0x000000032a027209 */ /* 0x000fe20007810000 */
[----:B------:R-:W-:Y:S01]  /*22a0*/  @UP0 ULDC UR6, c[0x0][0x44c] ;  /* 0x0001130000060ab9 */ /* 0x000fe20000000800 */
[----:B------:R-:W-:Y:S01]  /*22b0*/  ISETP.GT.AND P3, PT, R0, 0x69, PT ;  /* 0x000000690000780c */ /* 0x000fe20003f64270 */
[----:B------:R-:W-:Y:S01]  /*22c0*/  UIMAD.WIDE.U32 UR6, UR51, UR6, URZ ;  /* 0x00000006330672a5 */ /* 0x000fe2000f8e003f */
[----:B------:R-:W-:Y:S02]  /*22d0*/  FSEL R46, R46, -INF , P4 ;  /* 0xff8000002e2e7808 */ /* 0x000fe40002000000 */
[----:B------:R-:W-:Y:S01]  /*22e0*/  FMNMX.FTZ R3, R43, R2, !PT ;  /* 0x000000022b037209 */ /* 0x000fe20007810000 */
[----:B------:R-:W-:Y:S01]  /*22f0*/  @UP0 USHF.R.U32.HI UR51, URZ, UR10, UR7 ;  /* 0x0000000a3f330299 */ /* 0x000fe20008011607 */
[----:B------:R-:W-:-:S02]  /*2300*/  ISETP.GT.AND P4, PT, R0, 0x70, PT ;  /* 0x000000700000780c */ /* 0x000fc40003f84270 */
[----:B------:R-:W-:Y:S01]  /*2310*/  FSEL R47, R47, -INF , P3 ;  /* 0xff8000002f2f7808 */ /* 0x000fe20001800000 */
[----:B------:R-:W-:Y:S01]  /*2320*/  UIADD3 UR6, UR51, -UR9, UR50 ;  /* 0x8000000933067290 */ /* 0x000fe2000fffe032 */
[----:B------:R-:W-:Y:S01]  /*2330*/  FMNMX.FTZ R2, R46, R3, !PT ;  /* 0x000000032e027209 */ /* 0x000fe20007810000 */
[----:B------:R-:W-:Y:S01]  /*2340*/  UMOV UR10, URZ ;  /* 0x0000003f000a7c82 */ /* 0x000fe20008000000 */
[----:B------:R-:W-:Y:S01]  /*2350*/  ISETP.GT.AND P3, PT, R0, 0x71, PT ;  /* 0x000000710000780c */ /* 0x000fe20003f64270 */
[----:B------:R-:W-:Y:S01]  /*2360*/  UIMAD.WIDE UR6, UR6, 0x66666667, URZ ;  /* 0x66666667060678a5 */ /* 0x000fe2000f8e023f */
[----:B------:R-:W-:Y:S01]  /*2370*/  FSEL R50, R50, -INF , P4 ;  /* 0xff80000032327808 */ /* 0x000fe20002000000 */
[----:B------:R-:W-:Y:S01]  /*2380*/  UMOV UR9, URZ ;  /* 0x0000003f00097c82 */ /* 0x000fe20008000000 */
[----:B------:R-:W-:Y:S01]  /*2390*/  FMNMX.FTZ R3, R47, R2, !PT ;  /* 0x000000022f037209 */ /* 0x000fe20007810000 */
[----:B------:R-:W-:Y:S01]  /*23a0*/  USHF.R.U32.HI UR6, URZ, 0x1f, UR7 ;  /* 0x0000001f3f067899 */ /* 0x000fe20008011607 */
[----:B------:R-:W-:-:S02]  /*23b0*/  ISETP.GT.AND P4, PT, R0, 0x78, PT ;  /* 0x000000780000780c */ /* 0x000fc40003f84270 */
[----:B------:R-:W-:Y:S01]  /*23c0*/  FSEL R51, R51, -INF , P3 ;  /* 0xff80000033337808 */ /* 0x000fe20001800000 */
[----:B------:R-:W-:Y:S01]  /*23d0*/  ULEA.HI.SX32 UR6, UR7, UR6, 0x1a ;  /* 0x0000000607067291 */ /* 0x000fe2000f8fd23f */
[----:B------:R-:W-:Y:S02]  /*23e0*/  FMNMX.FTZ R2, R50, R3, !PT ;  /* 0x0000000332027209 */ /* 0x000fe40007810000 */
[----:B------:R-:W-:Y:S01]  /*23f0*/  ISETP.GT.AND P3, PT, R0, 0x79, PT ;  /* 0x000000790000780c */ /* 0x000fe20003f64270 */
[----:B------:R-:W-:Y:S01]  /*2400*/  UISETP.LT.AND UP1, UPT, UR47, UR6, UPT ;  /* 0x000000062f00728c */ /* 0x000fe2000bf21270 */
[----:B------:R-:W-:Y:S02]  /*2410*/  FSEL R54, R54, -INF , P4 ;  /* 0xff80000036367808 */ /* 0x000fe40002000000 */
[----:B------:R-:W-:Y:S01]  /*2420*/  FMNMX.FTZ R3, R51, R2, !PT ;  /* 0x0000000233037209 */ /* 0x000fe20007810000 */
[----:B------:R-:W-:Y:S01]  /*2430*/  USEL UR20, UR47, UR6, !UP1 ;  /* 0x000000062f147287 */ /* 0x000fe2000c800000 */
[----:B------:R-:W-:-:S02]  /*2440*/  ISETP.GT.AND P4, PT, R0, 0x80, PT ;  /* 0x000000800000780c */ /* 0x000fc40003f84270 */
[----:B------:R-:W-:Y:S01]  /*2450*/  FSEL R55, R55, -INF , P3 ;  /* 0xff80000037377808 */ /* 0x000fe20001800000 */
[----:B------:R-:W-:Y:S01]  /*2460*/  UISETP.GE.AND UP1, UPT, UR11, UR20, UPT ;  /* 0x000000140b00728c */ /* 0x000fe2000bf26270 */
[----:B------:R-:W-:Y:S02]  /*2470*/  FMNMX.FTZ R2, R54, R3, !PT ;  /* 0x0000000336027209 */ /* 0x000fe40007810000 */
[----:B------:R-:W-:Y:S02]  /*2480*/  ISETP.GT.AND P3, PT, R0, 0x81, PT ;  /* 0x000000810000780c */ /* 0x000fe40003f64270 */
[----:B------:R-:W-:Y:S01]  /*2490*/  FMNMX.FTZ R3, R55, R2, !PT ;  /* 0x0000000237037209 */ /* 0x000fe20007810000 */
[----:B------:R-:W-:Y:S02]  /*24a0*/  WARPGROUP.DEPBAR.LE gsb0, 0x0 ;  /* 0x00008000000079c5 */ /* 0x000fe40000010000 */
        /* <DEDUP_REMOVED lines=19> */
[----:B------:R-:W-:-:S02]  /*25e0*/  FSEL R2, R39, -INF , P3 ;  /* 0xff80000027027808 */ /* 0x000fc40001800000 */
[----:B------:R-:W-:Y:S01]  /*25f0*/  FMNMX.FTZ R3, R38, R3, !PT ;  /* 0x0000000326037209 */ /* 0x000fe20007810000 */
[----:B------:R-:W1:Y:S03]  /*2600*/  SHFL.IDX PT, R39, R14, RZ, 0x1c1f ;  /* 0x001c1fff0e277589 */ /* 0x000e6600000e0000 */
[----:B------:R-:W-:Y:S01]  /*2610*/  FMNMX.FTZ R9, R2, R3, !PT ;  /* 0x0000000302097209 */ /* 0x000fe20007810000 */
[----:B------:R-:W-:-:S04]  /*2620*/  IMAD.U32 R3, RZ, RZ, UR48 ;  /* 0x00000030ff037e24 */ /* 0x000fc8000f8e00ff */
[----:B------:R-:W2:Y:S01]  /*2630*/  SHFL.BFLY PT, R0, R9, 0x2, 0x1f ;  /* 0x0c401f0009007f89 */ /* 0x000ea200000e0000 */
[----:B-1----:R-:W-:-:S04]  /*2640*/  VIADDMNMX R39, R39, R13, R12, PT ;  /* 0x0000000d27277246 */ /* 0x002fc8000380010c */
[C---:B------:R-:W-:Y:S02]  /*2650*/  ISETP.GT.AND P4, PT, R39.reuse, 0x1, PT ;  /* 0x000000012700780c */ /* 0x040fe40003f84270 */
[----:B------:R-:W-:Y:S02]  /*2660*/  ISETP.GT.AND P5, PT, R39, 0x8, PT ;  /* 0x000000082700780c */ /* 0x000fe40003fa4270 */
[----:B--2---:R-:W-:Y:S02]  /*2670*/  FMNMX.FTZ R11, R9, R0, !PT ;  /* 0x00000000090b7209 */ /* 0x004fe40007810000 */
[----:B------:R-:W-:Y:S02]  /*2680*/  FSEL R89, R89, -INF , P4 ;  /* 0xff80000059597808 */ /* 0x000fe40002000000 */
[----:B------:R-:W-:Y:S01]  /*2690*/  FSEL R92, R92, -INF , P5 ;  /* 0xff8000005c5c7808 */ /* 0x000fe20002800000 */
[----:B------:R-:W1:Y:S01]  /*26a0*/  SHFL.BFLY PT, R0, R11, 0x1, 0x1f ;  /* 0x0c201f000b007f89 */ /* 0x000e6200000e0000 */
[----:B------:R-:W-:-:S04]  /*26b0*/  ISETP.GT.AND P4, PT, R39, 0x10, PT ;  /* 0x000000102700780c */ /* 0x000fc80003f84270 */
[----:B------:R-:W-:Y:S02]  /*26c0*/  FSEL R96, R96, -INF , P4 ;  /* 0xff80000060607808 */ /* 0x000fe40002000000 */
[----:B------:R-:W-:-:S04]  /*26d0*/  ISETP.GT.AND P4, PT, R39, 0x18, PT ;  /* 0x000000182700780c */ /* 0x000fc80003f84270 */
[----:B------:R-:W-:Y:S02]  /*26e0*/  FSEL R100, R100, -INF , P4 ;  /* 0xff80000064647808 */ /* 0x000fe40002000000 */
[----:B------:R-:W-:-:S04]  /*26f0*/  ISETP.GT.AND P4, PT, R39, 0x21, PT ;  /* 0x000000212700780c */ /* 0x000fc80003f84270 */
[----:B------:R-:W-:Y:S02]  /*2700*/  FSEL R73, R73, -INF , P4 ;  /* 0xff80000049497808 */ /* 0x000fe40002000000 */
[----:B------:R-:W-:-:S04]  /*2710*/  ISETP.GT.AND P4, PT, R39, 0x29, PT ;  /* 0x000000292700780c */ /* 0x000fc80003f84270 */
[----:B------:R-:W-:Y:S02]  /*2720*/  FSEL R77, R77, -INF , P4 ;  /* 0xff8000004d4d7808 */ /* 0x000fe40002000000 */
[----:B-1----:R-:W-:Y:S02]  /*2730*/  FMNMX.FTZ R0, R11, R0, !PT ;  /* 0x000000000b007209 */ /* 0x002fe40007810000 */
[----:B------:R-:W-:Y:S02]  /*2740*/  ISETP.GT.AND P4, PT, R39, 0x31, PT ;  /* 0x000000312700780c */ /* 0x000fe40003f84270 */
[C---:B------:R-:W-:Y:S01]  /*2750*/  FSETP.NEU.FTZ.AND P3, PT, R0.reuse, -INF , PT ;  /* 0xff8000000000780b */ /* 0x040fe20003f7d000 */
[----:B------:R-:W-:Y:S01]  /*2760*/  FFMA.FTZ R3, R0, R3, -8 ;  /* 0xc100000000037423 */ /* 0x000fe20000010003 */
[----:B------:R-:W-:Y:S02]  /*2770*/  FSEL R81, R81, -INF , P4 ;  /* 0xff80000051517808 */ /* 0x000fe40002000000 */
[----:B------:R-:W-:-:S02]  /*2780*/  ISETP.GT.AND P4, PT, R39, 0x39, PT ;  /* 0x000000392700780c */ /* 0x000fc40003f84270 */
[----:B------:R-:W-:Y:S02]  /*2790*/  FSEL R3, R3, RZ, P3 ;  /* 0x000000ff03037208 */ /* 0x000fe40001800000 */
[----:B------:R-:W-:Y:S02]  /*27a0*/  ISETP.GT.AND P3, PT, R39, RZ, PT ;  /* 0x000000ff2700720c */ /* 0x000fe40003f64270 */
[----:B------:R-:W-:Y:S01]  /*27b0*/  FSEL R85, R85, -INF , P4 ;  /* 0xff80000055557808 */ /* 0x000fe20002000000 */
[--C-:B------:R-:W-:Y:S01]  /*27c0*/  FFMA.FTZ R14, R94, UR48, -R3.reuse ;  /* 0x000000305e0e7c23 */ /* 0x100fe20008010803 */
[----:B------:R-:W-:Y:S01]  /*27d0*/  FSEL R88, R88, -INF , P3 ;  /* 0xff80000058587808 */ /* 0x000fe20001800000 */
[--C-:B------:R-:W-:Y:S01]  /*27e0*/  FFMA.FTZ R19, R90, UR48, -R3.reuse ;  /* 0x000000305a137c23 */ /* 0x100fe20008010803 */
[----:B------:R-:W-:Y:S01]  /*27f0*/  ISETP.GT.AND P3, PT, R39, 0x9, PT ;  /* 0x000000092700780c */ /* 0x000fe20003f64270 */
[--C-:B------:R-:W-:Y:S01]  /*2800*/  FFMA.FTZ R21, R78, UR48, -R3.reuse ;  /* 0x000000304e157c23 */ /* 0x100fe20008010803 */
[----:B------:R-:W-:Y:S01]  /*2810*/  FMNMX.FTZ R15, R88, R89, !PT ;  /* 0x00000059580f7209 */ /* 0x000fe20007810000 */
[--C-:B------:R-:W-:Y:S01]  /*2820*/  FFMA.FTZ R63, R74, UR48, -R3.reuse ;  /* 0x000000304a3f7c23 */ /* 0x100fe20008010803 */
[----:B------:R-:W-:Y:S01]  /*2830*/  FSEL R93, R93, -INF , P3 ;  /* 0xff8000005d5d7808 */ /* 0x000fe20001800000 */
[--C-:B------:R-:W-:Y:S01]  /*2840*/  FFMA.FTZ R75, R58, UR48, -R3.reuse ;  /* 0x000000303a4b7c23 */ /* 0x100fe20008010803 */
[----:B------:R-:W-:Y:S01]  /*2850*/  FMNMX.FTZ R94, R92, R15, !PT ;  /* 0x0000000f5c5e7209 */ /* 0x000fe20007810000 */
        /* <DEDUP_REMOVED lines=10> */
[----:B------:R1:W-:Y:S01]  /*2900*/  MUFU.EX2 R15, R19 ;  /* 0x00000013000f7308 */ /* 0x0003e20000000800 */
[----:B------:R-:W-:Y:S01]  /*2910*/  FMNMX.FTZ R17, R97, R90, !PT ;  /* 0x0000005a61117209 */ /* 0x000fe20007810000 */
        /* <DEDUP_REMOVED lines=16> */
[----:B------:R2:W-:Y:S01]  /*2a20*/  MUFU.EX2 R17, R21 ;  /* 0x0000001500117308 */ /* 0x0005e20000000800 */
[----:B-1----:R-:W-:Y:S01]  /*2a30*/  FMNMX.FTZ R19, R73, R78, !PT ;  /* 0x0000004e49137209 */ /* 0x002fe20007810000 */
        /* <DEDUP_REMOVED lines=12> */
[----:B------:R-:W-:Y:S01]  /*2b00*/  FFMA.FTZ R38, R38, UR48, -R3 ;  /* 0x0000003026267c23 */ /* 0x000fe20008010803 */
[----:B------:R-:W-:Y:S01]  /*2b10*/  FSEL R84, R84, -INF , P3 ;  /* 0xff80000054547808 */ /* 0x000fe20001800000 */
[----:B------:R-:W-:Y:S01]  /*2b20*/  MUFU.EX2 R7, R7 ;  /* 0x0000000700077308 */ /* 0x000fe20000000800 */
[----:B--2---:R-:W-:-:S02]  /*2b30*/  FMNMX.FTZ R21, R81, R78, !PT ;  /* 0x0000004e51157209 */ /* 0x004fc40007810000 */
[C---:B------:R-:W-:Y:S02]  /*2b40*/  ISETP.GT.AND P3, PT, R39.reuse, 0x40, PT ;  /* 0x000000402700780c */ /* 0x040fe40003f64270 */
[----:B------:R-:W-:Y:S02]  /*2b50*/  FMNMX.FTZ R78, R84, R21, !PT ;  /* 0x00000015544e7209 */ /* 0x000fe40007810000 */
[----:B------:R-:W-:Y:S01]  /*2b60*/  ISETP.GT.AND P4, PT, R39, 0x41, PT ;  /* 0x000000412700780c */ /* 0x000fe20003f84270 */
[----:B------:R-:W-:Y:S01]  /*2b70*/  MUFU.EX2 R8, R8 ;  /* 0x0000000800087308 */ /* 0x000fe20000000800 */
[----:B------:R-:W-:Y:S02]  /*2b80*/  FSEL R56, R56, -INF , P3 ;  /* 0xff80000038387808 */ /* 0x000fe40001800000 */
[----:B------:R-:W-:Y:S02]  /*2b90*/  FMNMX.FTZ R21, R85, R78, !PT ;  /* 0x0000004e55157209 */ /* 0x000fe40007810000 */
[----:B------:R-:W-:-:S02]  /*2ba0*/  ISETP.GT.AND P3, PT, R39, 0x48, PT ;  /* 0x000000482700780c */ /* 0x000fc40003f64270 */
[----:B------:R-:W-:Y:S01]  /*2bb0*/  FSEL R57, R57, -INF , P4 ;  /* 0xff80000039397808 */ /* 0x000fe20002000000 */
[----:B------:R-:W-:Y:S01]  /*2bc0*/  MUFU.EX2 R9, R9 ;  /* 0x0000000900097308 */ /* 0x000fe20000000800 */
[----:B------:R-:W-:Y:S02]  /*2bd0*/  FMNMX.FTZ R78, R56, R21, !PT ;  /* 0x00000015384e7209 */ /* 0x000fe40007810000 */
[----:B------:R-:W-:Y:S02]  /*2be0*/  ISETP.GT.AND P4, PT, R39, 0x49, PT ;  /* 0x000000492700780c */ /* 0x000fe40003f84270 */
[----:B------:R-:W-:Y:S02]  /*2bf0*/  FSEL R60, R60, -INF , P3 ;  /* 0xff8000003c3c7808 */ /* 0x000fe40001800000 */
[----:B------:R-:W-:Y:S01]  /*2c00*/  FMNMX.FTZ R23, R57, R78, !PT ;  /* 0x0000004e39177209 */ /* 0x000fe20007810000 */
[----:B------:R-:W1:Y:S01]  /*2c10*/  MUFU.EX2 R10, R10 ;  /* 0x0000000a000a7308 */ /* 0x000e620000000800 */
[----:B------:R-:W-:-:S02]  /*2c20*/  ISETP.GT.AND P3, PT, R39, 0x50, PT ;  /* 0x000000502700780c */ /* 0x000fc40003f64270 */
[----:B------:R-:W-:Y:S02]  /*2c30*/  FSEL R61, R61, -INF , P4 ;  /* 0xff8000003d3d7808 */ /* 0x000fe40002000000 */
[----:B------:R-:W-:Y:S02]  /*2c40*/  FMNMX.FTZ R78, R60, R23, !PT ;  /* 0x000000173c4e7209 */ /* 0x000fe40007810000 */
[----:B------:R-:W-:Y:S01]  /*2c50*/  ISETP.GT.AND P4, PT, R39, 0x51, PT ;  /* 0x000000512700780c */ /* 0x000fe20003f84270 */
[----:B------:R-:W-:Y:S01]  /*2c60*/  MUFU.EX2 R21, R86 ;  /* 0x0000005600157308 */ /* 0x000fe20000000800 */
[----:B------:R-:W-:Y:S02]  /*2c70*/  FSEL R64, R64, -INF , P3 ;  /* 0xff80000040407808 */ /* 0x000fe40001800000 */
[----:B------:R-:W-:Y:S01]  /*2c80*/  FMNMX.FTZ R23, R61, R78, !PT ;  /* 0x0000004e3d177209 */ /* 0x000fe20007810000 */
[----:B------:R-:W-:Y:S01]  /*2c90*/  FFMA.FTZ R78, R71, UR48, -R3 ;  /* 0x00000030474e7c23 */ /* 0x000fe20008010803 */
[----:B------:R-:W-:-:S02]  /*2ca0*/  ISETP.GT.AND P3, PT, R39, 0x58, PT ;  /* 0x000000582700780c */ /* 0x000fc40003f64270 */
[----:B------:R-:W-:Y:S01]  /*2cb0*/  FSEL R65, R65, -INF , P4 ;  /* 0xff80000041417808 */ /* 0x000fe20002000000 */
[----:B------:R-:W-:Y:S01]  /*2cc0*/  MUFU.EX2 R11, R11 ;  /* 0x0000000b000b7308 */ /* 0x000fe20000000800 */
[----:B------:R-:W-:Y:S02]  /*2cd0*/  FMNMX.FTZ R74, R64, R23, !PT ;  /* 0x00000017404a7209 */ /* 0x000fe40007810000 */
[----:B------:R-:W-:Y:S02]  /*2ce0*/  ISETP.GT.AND P4, PT, R39, 0x59, PT ;  /* 0x000000592700780c */ /* 0x000fe40003f84270 */
[----:B------:R-:W-:Y:S02]  /*2cf0*/  FSEL R68, R68, -INF , P3 ;  /* 0xff80000044447808 */ /* 0x000fe40001800000 */
[----:B------:R-:W-:Y:S01]  /*2d00*/  FMNMX.FTZ R59, R65, R74, !PT ;  /* 0x0000004a413b7209 */ /* 0x000fe20007810000 */
[----:B------:R2:W-:Y:S01]  /*2d10*/  MUFU.EX2 R23, R63 ;  /* 0x0000003f00177308 */ /* 0x0005e20000000800 */
[----:B------:R-:W-:-:S02]  /*2d20*/  FSEL R69, R69, -INF , P4 ;  /* 0xff80000045457808 */ /* 0x000fc40002000000 */
        /* <DEDUP_REMOVED lines=8> */
[----:B------:R3:W-:Y:S01]  /*2db0*/  MUFU.EX2 R40, R75 ;  /* 0x0000004b00287308 */ /* 0x0007e20000000800 */
[----:B--2---:R-:W-:Y:S01]  /*2dc0*/  FMNMX.FTZ R63, R59, R74, !PT ;  /* 0x0000004a3b3f7209 */ /* 0x004fe20007810000 */
[--C-:B------:R-:W-:Y:S01]  /*2dd0*/  FFMA.FTZ R74, R4, UR48, -R3.reuse ;  /* 0x00000030044a7c23 */ /* 0x100fe20008010803 */
[C---:B------:R-:W-:Y:S01]  /*2de0*/  ISETP.GT.AND P4, PT, R39.reuse, 0x69, PT ;  /* 0x000000692700780c */ /* 0x040fe20003f84270 */
[----:B------:R-:W-:Y:S01]  /*2df0*/  FFMA.FTZ R41, R62, UR48, -R3 ;  /* 0x000000303e297c23 */ /* 0x000fe20008010803 */
[----:B------:R-:W-:Y:S02]  /*2e00*/  FSEL R44, R44, -INF , P3 ;  /* 0xff8000002c2c7808 */ /* 0x000fe40001800000 */
[----:B------:R-:W-:Y:S01]  /*2e10*/  FMNMX.FTZ R63, R58, R63, !PT ;  /* 0x0000003f3a3f7209 */ /* 0x000fe20007810000 */
[----:B------:R-:W-:Y:S01]  /*2e20*/  MUFU.EX2 R12, R12 ;  /* 0x0000000c000c7308 */ /* 0x000fe20000000800 */
[----:B------:R-:W-:-:S02]  /*2e30*/  ISETP.GT.AND P3, PT, R39, 0x70, PT ;  /* 0x000000702700780c */ /* 0x000fc40003f64270 */
[----:B------:R-:W-:Y:S02]  /*2e40*/  FSEL R45, R45, -INF , P4 ;  /* 0xff8000002d2d7808 */ /* 0x000fe40002000000 */
[----:B------:R-:W-:Y:S02]  /*2e50*/  FMNMX.FTZ R4, R44, R63, !PT ;  /* 0x0000003f2c047209 */ /* 0x000fe40007810000 */
[----:B------:R-:W-:Y:S01]  /*2e60*/  ISETP.GT.AND P4, PT, R39, 0x71, PT ;  /* 0x000000712700780c */ /* 0x000fe20003f84270 */
[----:B------:R-:W-:Y:S01]  /*2e70*/  MUFU.EX2 R13, R13 ;  /* 0x0000000d000d7308 */ /* 0x000fe20000000800 */
[----:B------:R-:W-:Y:S02]  /*2e80*/  FSEL R62, R48, -INF , P3 ;  /* 0xff800000303e7808 */ /* 0x000fe40001800000 */
[----:B---3--:R-:W-:Y:S02]  /*2e90*/  FMNMX.FTZ R75, R45, R4, !PT ;  /* 0x000000042d4b7209 */ /* 0x008fe40007810000 */
[----:B------:R-:W-:-:S02]  /*2ea0*/  ISETP.GT.AND P3, PT, R39, 0x78, PT ;  /* 0x000000782700780c */ /* 0x000fc40003f64270 */
[----:B------:R-:W-:Y:S01]  /*2eb0*/  FSEL R63, R49, -INF , P4 ;  /* 0xff800000313f7808 */ /* 0x000fe20002000000 */
[--C-:B------:R-:W-:Y:S01]  /*2ec0*/  FFMA.FTZ R49, R66, UR48, -R3.reuse ;  /* 0x0000003042317c23 */ /* 0x100fe20008010803 */
[----:B------:R-:W-:Y:S01]  /*2ed0*/  FMNMX.FTZ R4, R62, R75, !PT ;  /* 0x0000004b3e047209 */ /* 0x000fe20007810000 */
[----:B------:R2:W-:Y:S01]  /*2ee0*/  MUFU.EX2 R48, R74 ;  /* 0x0000004a00307308 */ /* 0x0005e20000000800 */
[----:B------:R-:W-:Y:S02]  /*2ef0*/  ISETP.GT.AND P4, PT, R39, 0x79, PT ;  /* 0x000000792700780c */ /* 0x000fe40003f84270 */
[----:B------:R-:W-:Y:S02]  /*2f00*/  FSEL R52, R52, -INF , P3 ;  /* 0xff80000034347808 */ /* 0x000fe40001800000 */
[----:B------:R-:W-:Y:S02]  /*2f10*/  FMNMX.FTZ R75, R63, R4, !PT ;  /* 0x000000043f4b7209 */ /* 0x000fe40007810000 */
[----:B------:R-:W-:Y:S01]  /*2f20*/  FSEL R53, R53, -INF , P4 ;  /* 0xff80000035357808 */ /* 0x000fe20002000000 */
[----:B------:R-:W3:Y:S01]  /*2f30*/  MUFU.EX2 R14, R14 ;  /* 0x0000000e000e7308 */ /* 0x000ee20000000800 */
[----:B------:R-:W-:Y:S01]  /*2f40*/  ISETP.GT.AND P3, PT, R39, 0x80, PT ;  /* 0x000000802700780c */ /* 0x000fe20003f64270 */
[----:B--2---:R-:W-:Y:S01]  /*2f50*/  FFMA.FTZ R74, R67, UR48, -R3 ;  /* 0x00000030434a7c23 */ /* 0x004fe20008010803 */
[----:B------:R-:W-:-:S02]  /*2f60*/  FMNMX.FTZ R4, R52, R75, !PT ;  /* 0x0000004b34047209 */ /* 0x000fc40007810000 */
[----:B------:R-:W-:Y:S02]  /*2f70*/  ISETP.GT.AND P4, PT, R39, 0x81, PT ;  /* 0x000000812700780c */ /* 0x000fe40003f84270 */
[----:B------:R-:W-:Y:S01]  /*2f80*/  FSEL R66, R24, -INF , P3 ;  /* 0xff80000018427808 */ /* 0x000fe20001800000 */
[----:B------:R-:W-:Y:S01]  /*2f90*/  MUFU.EX2 R16, R16 ;  /* 0x0000001000107308 */ /* 0x000fe20000000800 */
[----:B------:R-:W-:Y:S02]  /*2fa0*/  FMNMX.FTZ R75, R53, R4, !PT ;  /* 0x00000004354b7209 */ /* 0x000fe40007810000 */
[----:B------:R-:W-:Y:S02]  /*2fb0*/  ISETP.GT.AND P3, PT, R39, 0x88, PT ;  /* 0x000000882700780c */ /* 0x000fe40003f64270 */
[----:B------:R-:W-:Y:S01]  /*2fc0*/  FSEL R67, R25, -INF , P4 ;  /* 0xff80000019437808 */ /* 0x000fe20002000000 */
[----:B------:R-:W-:Y:S01]  /*2fd0*/  FFMA.FTZ R25, R70, UR48, -R3 ;  /* 0x0000003046197c23 */ /* 0x000fe20008010803 */
[----:B------:R-:W-:Y:S01]  /*2fe0*/  FMNMX.FTZ R4, R66, R75, !PT ;  /* 0x0000004b42047209 */ /* 0x000fe20007810000 */
[----:B------:R2:W-:Y:S01]  /*2ff0*/  MUFU.EX2 R24, R74 ;  /* 0x0000004a00187308 */ /* 0x0005e20000000800 */
[----:B------:R-:W-:-:S02]  /*3000*/  ISETP.GT.AND P4, PT, R39, 0x89, PT ;  /* 0x000000892700780c */ /* 0x000fc40003f84270 */
[----:B------:R-:W-:Y:S02]  /*3010*/  FSEL R28, R28, -INF , P3 ;  /* 0xff8000001c1c7808 */ /* 0x000fe40001800000 */
[----:B------:R-:W-:Y:S02]  /*3020*/  FMNMX.FTZ R75, R67, R4, !PT ;  /* 0x00000004434b7209 */ /* 0x000fe40007810000 */
[----:B------:R-:W-:Y:S01]  /*3030*/  ISETP.GT.AND P3, PT, R39, 0x90, PT ;  /* 0x000000902700780c */ /* 0x000fe20003f64270 */
[----:B------:R-:W4:Y:S01]  /*3040*/  MUFU.EX2 R18, R18 ;  /* 0x0000001200127308 */ /* 0x000f220000000800 */
[----:B------:R-:W-:Y:S02]  /*3050*/  FSEL R29, R29, -INF , P4 ;  /* 0xff8000001d1d7808 */ /* 0x000fe40002000000 */
[----:B------:R-:W-:Y:S02]  /*3060*/  FMNMX.FTZ R4, R28, R75, !PT ;  /* 0x0000004b1c047209 */ /* 0x000fe40007810000 */
[----:B------:R-:W-:-:S02]  /*3070*/  ISETP.GT.AND P4, PT, R39, 0x91, PT ;  /* 0x000000912700780c */ /* 0x000fc40003f84270 */
[----:B------:R-:W-:Y:S01]  /*3080*/  FSEL R70, R32, -INF , P3 ;  /* 0xff80000020467808 */ /* 0x000fe20001800000 */
[----:B------:R-:W-:Y:S01]  /*3090*/  MUFU.EX2 R20, R20 ;  /* 0x0000001400147308 */ /* 0x000fe20000000800 */
[----:B------:R-:W-:Y:S02]  /*30a0*/  FMNMX.FTZ R75, R29, R4, !PT ;  /* 0x000000041d4b7209 */ /* 0x000fe40007810000 */
[----:B------:R-:W-:Y:S02]  /*30b0*/  ISETP.GT.AND P3, PT, R39, 0x98, PT ;  /* 0x000000982700780c */ /* 0x000fe40003f64270 */
[----:B------:R-:W-:Y:S01]  /*30c0*/  FSEL R71, R33, -INF , P4 ;  /* 0xff80000021477808 */ /* 0x000fe20002000000 */
[--C-:B------:R-:W-:Y:S01]  /*30d0*/  FFMA.FTZ R33, R42, UR48, -R3.reuse ;  /* 0x000000302a217c23 */ /* 0x100fe20008010803 */
[----:B------:R-:W-:Y:S01]  /*30e0*/  FMNMX.FTZ R4, R70, R75, !PT ;  /* 0x0000004b46047209 */ /* 0x000fe20007810000 */
[--C-:B------:R-:W-:Y:S01]  /*30f0*/  FFMA.FTZ R42, R47, UR48, -R3.reuse ;  /* 0x000000302f2a7c23 */ /* 0x100fe20008010803 */
[----:B------:R-:W-:Y:S01]  /*3100*/  ISETP.GT.AND P4, PT, R39, 0x99, PT ;  /* 0x000000992700780c */ /* 0x000fe20003f84270 */
[--C-:B------:R-:W-:Y:S01]  /*3110*/  FFMA.FTZ R47, R54, UR48, -R3.reuse ;  /* 0x00000030362f7c23 */ /* 0x100fe20008010803 */
[----:B------:R-:W-:Y:S01]  /*3120*/  FSEL R39, R36, -INF , P3 ;  /* 0xff80000024277808 */ /* 0x000fe20001800000 */
[--C-:B------:R-:W-:Y:S01]  /*3130*/  FFMA.FTZ R36, R43, UR48, -R3.reuse ;  /* 0x000000302b247c23 */ /* 0x100fe20008010803 */
[----:B------:R-:W-:Y:S01]  /*3140*/  FMNMX.FTZ R4, R71, R4, !PT ;  /* 0x0000000447047209 */ /* 0x000fe20007810000 */
[--C-:B------:R-:W-:Y:S01]  /*3150*/  FFMA.FTZ R43, R50, UR48, -R3.reuse ;  /* 0x00000030322b7c23 */ /* 0x100fe20008010803 */
[----:B--2---:R-:W-:Y:S01]  /*3160*/  FSEL R74, R37, -INF , P4 ;  /* 0xff800000254a7808 */ /* 0x004fe20002000000 */
[----:B------:R-:W-:Y:S01]  /*3170*/  FFMA.FTZ R50, R55, UR48, -R3 ;  /* 0x0000003037327c23 */ /* 0x000fe20008010803 */
[----:B------:R-:W-:Y:S01]  /*3180*/  FMNMX.FTZ R37, R39, R4, !PT ;  /* 0x0000000427257209 */ /* 0x000fe20007810000 */
[----:B------:R-:W-:Y:S01]  /*3190*/  MUFU.EX2 R32, R78 ;  /* 0x0000004e00207308 */ /* 0x000fe20000000800 */
[----:B-1----:R-:W-:-:S02]  /*31a0*/  F2FP.SATFINITE.E4M3.F32.PACK_AB_MERGE_C R153, R10, R9, RZ ;  /* 0x000000090a99723e */ /* 0x002fc400048070ff */
[----:B------:R-:W-:Y:S01]  /*31b0*/  FMNMX.FTZ R4, R74, R37, !PT ;  /* 0x000000254a047209 */ /* 0x000fe20007810000 */
[--C-:B------:R-:W-:Y:S01]  /*31c0*/  FFMA.FTZ R37, R46, UR48, -R3.reuse ;  /* 0x000000302e257c23 */ /* 0x100fe20008010803 */
[--C-:B------:R-:W-:Y:S01]  /*31d0*/  FFMA.FTZ R46, R51, UR48, -R3.reuse ;  /* 0x00000030332e7c23 */ /* 0x100fe20008010803 */
[----:B------:R-:W-:Y:S01]  /*31e0*/  FFMA.FTZ R3, R2, UR48, -R3 ;  /* 0x0000003002037c23 */ /* 0x000fe20008010803 */
[----:B---3--:R-:W-:Y:S01]  /*31f0*/  F2FP.SATFINITE.E4M3.F32.PACK_AB_MERGE_C R155, R14, R13, RZ ;  /* 0x0000000d0e9b723e */ /* 0x008fe200048070ff */
[----:B------:R-:W1:Y:S01]  /*3200*/  SHFL.BFLY PT, R75, R4, 0x2, 0x1f ;  /* 0x0c401f00044b7f89 */ /* 0x000e6200000e0000 */
[----:B------:R-:W2:Y:S01]  /*3210*/  MUFU.EX2 R22, R22 ;  /* 0x0000001600167308 */ /* 0x000ea20000000800 */
[----:B------:R-:W-:Y:S02]  /*3220*/  F2FP.SATFINITE.E4M3.F32.PACK_AB_MERGE_C R153, R8, R7, R153 ;  /* 0x000000070899723e */ /* 0x000fe40004807099 */
[----:B----4-:R-:W-:Y:S02]  /*3230*/  F2FP.SATFINITE.E4M3.F32.PACK_AB_MERGE_C R149, R18, R17, RZ ;  /* 0x000000111295723e */ /* 0x010fe400048070ff */
[----:B------:R-:W-:-:S02]  /*3240*/  F2FP.SATFINITE.E4M3.F32.PACK_AB_MERGE_C R155, R12, R11, R155 ;  /* 0x0000000b0c9b723e */ /* 0x000fc4000480709b */
[----:B------:R-:W-:Y:S01]  /*3250*/  F2FP.SATFINITE.E4M3.F32.PACK_AB_MERGE_C R149, R16, R15, R149 ;  /* 0x0000000f1095723e */ /* 0x000fe20004807095 */
[----:B------:R-:W-:Y:S08]  /*3260*/  MUFU.EX2 R41, R41 ;  /* 0x0000002900297308 */ /* 0x000ff00000000800 */
[----:B------:R-:W-:Y:S01]  /*3270*/  MUFU.EX2 R49, R49 ;  /* 0x0000003100317308 */ /* 0x000fe20000000800 */
[----:B--2---:R-:W-:-:S04]  /*3280*/  F2FP.SATFINITE.E4M3.F32.PACK_AB_MERGE_C R151, R22, R21, RZ ;  /* 0x000000151697723e */ /* 0x004fc800048070ff */
[----:B------:R-:W-:Y:S02]  /*3290*/  F2FP.SATFINITE.E4M3.F32.PACK_AB_MERGE_C R151, R20, R19, R151 ;  /* 0x000000131497723e */ /* 0x000fe40004807097 */
[----:B-1----:R-:W-:Y:S01]  /*32a0*/  FMNMX.FTZ R75, R4, R75, !PT ;  /* 0x0000004b044b7209 */ /* 0x002fe20007810000 */
[----:B------:R-:W-:Y:S04]  /*32b0*/  MUFU.EX2 R25, R25 ;  /* 0x0000001900197308 */ /* 0x000fe80000000800 */
[----:B------:R-:W1:Y:S04]  /*32c0*/  SHFL.BFLY PT, R4, R75, 0x1, 0x1f ;  /* 0x0c201f004b047f89 */ /* 0x000e6800000e0000 */
[----:B------:R-:W-:Y:S08]  /*32d0*/  MUFU.EX2 R33, R33 ;  /* 0x0000002100217308 */ /* 0x000ff00000000800 */
[----:B------:R-:W-:Y:S08]  /*32e0*/  MUFU.EX2 R36, R36 ;  /* 0x0000002400247308 */ /* 0x000ff00000000800 */
[----:B------:R-:W-:Y:S01]  /*32f0*/  MUFU.EX2 R37, R37 ;  /* 0x0000002500257308 */ /* 0x000fe20000000800 */
[----:B-1----:R-:W-:Y:S01]  /*3300*/  FMNMX.FTZ R4, R75, R4, !PT ;  /* 0x000000044b047209 */ /* 0x002fe20007810000 */
[----:B------:R-:W-:-:S03]  /*3310*/  IMAD.U32 R75, RZ, RZ, UR48 ;  /* 0x00000030ff4b7e24 */ /* 0x000fc6000f8e00ff */
[C---:B------:R-:W-:Y:S01]  /*3320*/  FSETP.NEU.FTZ.AND P3, PT, R4.reuse, -INF , PT ;  /* 0xff8000000400780b */ /* 0x040fe20003f7d000 */
[----:B------:R-:W-:Y:S02]  /*3330*/  FFMA.FTZ R75, R4, R75, -8 ;  /* 0xc1000000044b7423 */ /* 0x000fe4000001004b */
[----:B------:R-:W-:Y:S03]  /*3340*/  MUFU.EX2 R42, R42 ;  /* 0x0000002a002a7308 */ /* 0x000fe60000000800 */
[----:B------:R-:W-:Y:S02]  /*3350*/  FSEL R75, R75, RZ, P3 ;  /* 0x000000ff4b4b7208 */ /* 0x000fe40001800000 */
[----:B------:R-:W-:-:S03]  /*3360*/  PLOP3.LUT P3, PT, PT, PT, UP1, 0x80, 0x0 ;  /* 0x000000000000781c */ /* 0x000fc60003f6f018 */
        /* <DEDUP_REMOVED lines=16> */
[----:B------:R-:W1:Y:S01]  /*3470*/  MUFU.EX2 R51, R51 ;  /* 0x0000003300337308 */ /* 0x000e620000000800 */
[--C-:B------:R-:W-:Y:S01]  /*3480*/  FFMA.FTZ R85, R61, UR48, -R75.reuse ;  /* 0x000000303d557c23 */ /* 0x100fe2000801084b */
[--C-:B------:R-:W-:Y:S01]  /*3490*/  FFMA.FTZ R60, R64, UR48, -R75.reuse ;  /* 0x00000030403c7c23 */ /* 0x100fe2000801084b */
[--C-:B------:R-:W-:Y:S01]  /*34a0*/  FFMA.FTZ R61, R65, UR48, -R75.reuse ;  /* 0x00000030413d7c23 */ /* 0x100fe2000801084b */
[--C-:B------:R-:W-:Y:S01]  /*34b0*/  FFMA.FTZ R64, R68, UR48, -R75.reuse ;  /* 0x0000003044407c23 */ /* 0x100fe2000801084b */
[--C-:B------:R-:W-:Y:S01]  /*34c0*/  FFMA.FTZ R65, R69, UR48, -R75.reuse ;  /* 0x0000003045417c23 */ /* 0x100fe2000801084b */
[----:B------:R-:W-:Y:S01]  /*34d0*/  FADD.FTZ R68, R7, R8 ;  /* 0x0000000807447221 */ /* 0x000fe20000010000 */
        /* <DEDUP_REMOVED lines=11> */
[----:B------:R-:W-:Y:S01]  /*3590*/  FADD.FTZ R89, R11, R90 ;  /* 0x0000005a0b597221 */ /* 0x000fe20000010000 */
[--C-:B------:R-:W-:Y:S01]  /*35a0*/  FFMA.FTZ R57, R57, UR48, -R75.reuse ;  /* 0x0000003039397c23 */ /* 0x100fe2000801084b */
[----:B------:R-:W-:Y:S01]  /*35b0*/  @!P1 PRMT R68, RZ, 0x654, R68 ;  /* 0x00000654ff449816 */ /* 0x000fe20000000044 */
[----:B------:R-:W-:Y:S01]  /*35c0*/  FFMA.FTZ R62, R62, UR48, -R75 ;  /* 0x000000303e3e7c23 */ /* 0x000fe2000801084b */
[----:B------:R-:W-:Y:S01]  /*35d0*/  FADD.FTZ R90, R12, R89 ;  /* 0x000000590c5a7221 */ /* 0x000fe20000010000 */
[----:B------:R-:W-:Y:S01]  /*35e0*/  FFMA.FTZ R59, R59, UR48, -R75 ;  /* 0x000000303b3b7c23 */ /* 0x000fe2000801084b */
[----:B------:R-:W1:Y:S01]  /*35f0*/  MUFU.EX2 R54, R54 ;  /* 0x0000003600367308 */ /* 0x000e620000000800 */
[----:B--2---:R-:W-:Y:S01]  /*3600*/  FADD.FTZ R88, R78, R69 ;  /* 0x000000454e587221 */ /* 0x004fe20000010000 */
[----:B------:R2:W-:Y:S01]  /*3610*/  @!P1 SYNCS.ARRIVE.TRANS64.RED.A1T0 RZ, [R68+URZ], RZ ;  /* 0x000000ff44ff99a7 */ /* 0x0005e2000810043f */
[----:B------:R-:W-:Y:S01]  /*3620*/  FADD.FTZ R89, R13, R90 ;  /* 0x0000005a0d597221 */ /* 0x000fe20000010000 */
[--C-:B------:R-:W-:Y:S01]  /*3630*/  FFMA.FTZ R58, R58, UR48, -R75.reuse ;  /* 0x000000303a3a7c23 */ /* 0x100fe2000801084b */
[--C-:B------:R-:W-:Y:S01]  /*3640*/  FFMA.FTZ R44, R44, UR48, -R75.reuse ;  /* 0x000000302c2c7c23 */ /* 0x100fe2000801084b */
[--C-:B------:R-:W-:Y:S01]  /*3650*/  FFMA.FTZ R45, R45, UR48, -R75.reuse ;  /* 0x000000302d2d7c23 */ /* 0x100fe2000801084b */
[--C-:B------:R-:W-:Y:S01]  /*3660*/  FFMA.FTZ R63, R63, UR48, -R75.reuse ;  /* 0x000000303f3f7c23 */ /* 0x100fe2000801084b */
[----:B------:R-:W4:Y:S01]  /*3670*/  MUFU.EX2 R55, R55 ;  /* 0x0000003700377308 */ /* 0x000f220000000800 */
[----:B---3--:R-:W-:Y:S01]  /*3680*/  FADD.FTZ R69, R79, R88 ;  /* 0x000000584f457221 */ /* 0x008fe20000010000 */
[--C-:B------:R-:W-:Y:S01]  /*3690*/  FFMA.FTZ R52, R52, UR48, -R75.reuse ;  /* 0x0000003034347c23 */ /* 0x100fe2000801084b */
[--C-:B------:R-:W-:Y:S01]  /*36a0*/  FFMA.FTZ R53, R53, UR48, -R75.reuse ;  /* 0x0000003035357c23 */ /* 0x100fe2000801084b */
[--C-:B------:R-:W-:Y:S01]  /*36b0*/  FFMA.FTZ R66, R66, UR48, -R75.reuse ;  /* 0x0000003042427c23 */ /* 0x100fe2000801084b */
[--C-:B------:R-:W-:Y:S01]  /*36c0*/  FFMA.FTZ R67, R67, UR48, -R75.reuse ;  /* 0x0000003043437c23 */ /* 0x100fe2000801084b */
[--C-:B------:R-:W-:Y:S01]  /*36d0*/  FFMA.FTZ R70, R70, UR48, -R75.reuse ;  /* 0x0000003046467c23 */ /* 0x100fe2000801084b */
[----:B------:R-:W-:Y:S01]  /*36e0*/  FFMA.FTZ R71, R71, UR48, -R75 ;  /* 0x0000003047477c23 */ /* 0x000fe2000801084b */
[----:B------:R-:W2:Y:S01]  /*36f0*/  MUFU.EX2 R82, R82 ;  /* 0x0000005200527308 */ /* 0x000ea20000000800 */
[----:B-1----:R-:W-:Y:S01]  /*3700*/  FADD.FTZ R88, R54, R69 ;  /* 0x0000004536587221 */ /* 0x002fe20000010000 */
[--C-:B------:R-:W-:Y:S01]  /*3710*/  FFMA.FTZ R39, R39, UR48, -R75.reuse ;  /* 0x0000003027277c23 */ /* 0x100fe2000801084b */
[----:B------:R-:W-:Y:S01]  /*3720*/  FFMA.FTZ R74, R74, UR48, -R75 ;  /* 0x000000304a4a7c23 */ /* 0x000fe2000801084b */
[----:B------:R-:W-:-:S04]  /*3730*/  F2FP.SATFINITE.E4M3.F32.PACK_AB_MERGE_C R78, R79, R78, RZ ;  /* 0x0000004e4f4e723e */ /* 0x000fc800048070ff */
[----:B------:R-:W1:Y:S01]  /*3740*/  MUFU.EX2 R83, R83 ;  /* 0x0000005300537308 */ /* 0x000e620000000800 */
[----:B----4-:R-:W-:Y:S01]  /*3750*/  FADD.FTZ R69, R55, R88 ;  /* 0x0000005837457221 */ /* 0x010fe20000010000 */
[----:B------:R-:W-:Y:S01]  /*3760*/  FADD.FTZ R88, R14, R89 ;  /* 0x000000590e587221 */ /* 0x000fe20000010000 */
[----:B------:R-:W-:-:S03]  /*3770*/  F2FP.SATFINITE.E4M3.F32.PACK_AB_MERGE_C R152, R51, R2, R78 ;  /* 0x000000023398723e */ /* 0x000fc6000480704e */
[----:B------:R-:W-:Y:S02]  /*3780*/  FADD.FTZ R89, R15, R88 ;  /* 0x000000580f597221 */ /* 0x000fe40000010000 */
[----:B------:R-:W3:Y:S01]  /*3790*/  MUFU.EX2 R72, R72 ;  /* 0x0000004800487308 */ /* 0x000ee20000000800 */
[----:B--2---:R-:W-:Y:S01]  /*37a0*/  FADD.FTZ R68, R82, R69 ;  /* 0x0000004552447221 */ /* 0x004fe20000010000 */
[----:B------:R-:W-:-:S04]  /*37b0*/  FADD.FTZ R88, R16, R89 ;  /* 0x0000005910587221 */ /* 0x000fc80000010000 */
[----:B------:R-:W-:Y:S02]  /*37c0*/  FADD.FTZ R89, R17, R88 ;  /* 0x0000005811597221 */ /* 0x000fe40000010000 */
[----:B------:R-:W2:Y:S01]  /*37d0*/  MUFU.EX2 R73, R73 ;  /* 0x0000004900497308 */ /* 0x000ea20000000800 */
[C---:B-1----:R-:W-:Y:S01]  /*37e0*/  FADD.FTZ R69, R83.reuse, R68 ;  /* 0x0000004453457221 */ /* 0x042fe20000010000 */
[----:B------:R-:W-:Y:S01]  /*37f0*/  FADD.FTZ R90, R18, R89 ;  /* 0x00000059125a7221 */ /* 0x000fe20000010000 */
[----:B------:R-:W-:-:S03]  /*3800*/  F2FP.SATFINITE.E4M3.F32.PACK_AB_MERGE_C R82, R83, R82, RZ ;  /* 0x000000525352723e */ /* 0x000fc600048070ff */
[----:B------:R-:W-:Y:S01]  /*3810*/  FADD.FTZ R91, R19, R90 ;  /* 0x0000005a135b7221 */ /* 0x000fe20000010000 */
[----:B------:R-:W-:Y:S01]  /*3820*/  F2FP.SATFINITE.E4M3.F32.PACK_AB_MERGE_C R154, R55, R54, R82 ;  /* 0x00000036379a723e */ /* 0x000fe20004807052 */
[----:B------:R-:W1:Y:S01]  /*3830*/  MUFU.EX2 R86, R86 ;  /* 0x0000005600567308 */ /* 0x000e620000000800 */
[----:B---3--:R-:W-:Y:S01]  /*3840*/  FADD.FTZ R68, R72, R69 ;  /* 0x0000004548447221 */ /* 0x008fe20000010000 */
[----:B------:R-:W-:Y:S01]  /*3850*/  FADD.FTZ R90, R20, R91 ;  /* 0x0000005b145a7221 */ /* 0x000fe20000010000 */
[----:B------:R-:W-:-:S03]  /*3860*/  CS2R R54, SRZ ;  /* 0x0000000000367805 */ /* 0x000fc6000001ff00 */
[----:B------:R-:W-:Y:S02]  /*3870*/  FADD.FTZ R91, R21, R90 ;  /* 0x0000005a155b7221 */ /* 0x000fe40000010000 */
[----:B------:R-:W3:Y:S01]  /*3880*/  MUFU.EX2 R87, R87 ;  /* 0x0000005700577308 */ /* 0x000ee20000000800 */
[----:B--2---:R-:W-:Y:S01]  /*3890*/  FADD.FTZ R69, R73, R68 ;  /* 0x0000004449457221 */ /* 0x004fe20000010000 */
[----:B------:R-:W-:-:S06]  /*38a0*/  FFMA.FTZ R68, R28, UR48, -R75 ;  /* 0x000000301c447c23 */ /* 0x000fcc000801084b */
[----:B------:R-:W2:Y:S01]  /*38b0*/  MUFU.EX2 R76, R76 ;  /* 0x0000004c004c7308 */ /* 0x000ea20000000800 */
[----:B-1----:R-:W-:Y:S01]  /*38c0*/  FADD.FTZ R88, R86, R69 ;  /* 0x0000004556587221 */ /* 0x002fe20000010000 */
[----:B------:R-:W-:-:S06]  /*38d0*/  FFMA.FTZ R69, R29, UR48, -R75 ;  /* 0x000000301d457c23 */ /* 0x000fcc000801084b */
[----:B------:R-:W1:Y:S01]  /*38e0*/  MUFU.EX2 R77, R77 ;  /* 0x0000004d004d7308 */ /* 0x000e620000000800 */
[C---:B---3--:R-:W-:Y:S01]  /*38f0*/  FADD.FTZ R89, R87.reuse, R88 ;  /* 0x0000005857597221 */ /* 0x048fe20000010000 */
[----:B------:R-:W-:-:S04]  /*3900*/  F2FP.SATFINITE.E4M3.F32.PACK_AB_MERGE_C R86, R87, R86, RZ ;  /* 0x000000565756723e */ /* 0x000fc800048070ff */
[----:B------:R-:W-:Y:S02]  /*3910*/  F2FP.SATFINITE.E4M3.F32.PACK_AB_MERGE_C R148, R73, R72, R86 ;  /* 0x000000484994723e */ /* 0x000fe40004807056 */
[----:B------:R-:W3:Y:S01]  /*3920*/  MUFU.EX2 R80, R80 ;  /* 0x0000005000507308 */ /* 0x000ee20000000800 */
[----:B--2---:R-:W-:-:S07]  /*3930*/  FADD.FTZ R88, R76, R89 ;  /* 0x000000594c587221 */ /* 0x004fce0000010000 */
[----:B------:R-:W2:Y:S01]  /*3940*/  MUFU.EX2 R81, R81 ;  /* 0x0000005100517308 */ /* 0x000ea20000000800 */
[----:B-1----:R-:W-:Y:S01]  /*3950*/  FADD.FTZ R89, R77, R88 ;  /* 0x000000584d597221 */ /* 0x002fe20000010000 */
[----:B------:R-:W-:-:S04]  /*3960*/  FADD.FTZ R88, R22, R91 ;  /* 0x0000005b16587221 */ /* 0x000fc80000010000 */
[----:B------:R-:W-:Y:S02]  /*3970*/  FADD.FTZ R75, R23, R88 ;  /* 0x00000058174b7221 */ /* 0x000fe40000010000 */
[----:B------:R-:W1:Y:S02]  /*3980*/  MUFU.EX2 R56, R56 ;  /* 0x0000003800387308 */ /* 0x000e640000000800 */
[----:B------:R-:W-:-:S04]  /*3990*/  FADD.FTZ R14, R40, R75 ;  /* 0x0000004b280e7221 */ /* 0x000fc80000010000 */
[----:B------:R-:W-:Y:S01]  /*39a0*/  FADD.FTZ R13, R41, R14 ;  /* 0x0000000e290d7221 */ /* 0x000fe20000010000 */
[C---:B------:R-:W-:Y:S01]  /*39b0*/  F2FP.SATFINITE.E4M3.F32.PACK_AB_MERGE_C R41, R48.reuse, R41, RZ ;  /* 0x000000293029723e */ /* 0x040fe200048070ff */
[----:B------:R-:W4:Y:S02]  /*39c0*/  MUFU.EX2 R57, R57 ;  /* 0x0000003900397308 */ /* 0x000f240000000800 */
[----:B------:R-:W-:Y:S01]  /*39d0*/  FADD.FTZ R48, R48, R13 ;  /* 0x0000000d30307221 */ /* 0x000fe20000010000 */
[----:B------:R-:W-:Y:S02]  /*39e0*/  F2FP.SATFINITE.E4M3.F32.PACK_AB_MERGE_C R145, R40, R23, R41 ;  /* 0x000000172891723e */ /* 0x000fe40004807029 */
[----:B------:R-:W-:Y:S01]  /*39f0*/  CS2R R40, SRZ ;  /* 0x0000000000287805 */ /* 0x000fe2000001ff00 */
[----:B------:R-:W-:Y:S02]  /*3a00*/  FADD.FTZ R13, R49, R48 ;  /* 0x00000030310d7221 */ /* 0x000fe40000010000 */
[----:B------:R-:W5:Y:S02]  /*3a10*/  MUFU.EX2 R84, R84 ;  /* 0x0000005400547308 */ /* 0x000f640000000800 */
[----:B------:R-:W-:-:S04]  /*3a20*/  FADD.FTZ R14, R24, R13 ;  /* 0x0000000d180e7221 */ /* 0x000fc80000010000 */
[----:B------:R-:W-:Y:S01]  /*3a30*/  FADD.FTZ R13, R25, R14 ;  /* 0x0000000e190d7221 */ /* 0x000fe20000010000 */
[C---:B------:R-:W-:Y:S01]  /*3a40*/  F2FP.SATFINITE.E4M3.F32.PACK_AB_MERGE_C R25, R32.reuse, R25, RZ ;  /* 0x000000192019723e */ /* 0x040fe200048070ff */
[----:B------:R3:W-:Y:S02]  /*3a50*/  MUFU.EX2 R28, R62 ;  /* 0x0000003e001c7308 */ /* 0x0007e40000000800 */
[----:B------:R-:W-:Y:S01]  /*3a60*/  FADD.FTZ R32, R32, R13 ;  /* 0x0000000d20207221 */ /* 0x000fe20000010000 */
[----:B------:R-:W-:Y:S02]  /*3a70*/  F2FP.SATFINITE.E4M3.F32.PACK_AB_MERGE_C R147, R24, R49, R25 ;  /* 0x000000311893723e */ /* 0x000fe40004807019 */
[----:B------:R-:W-:Y:S02]  /*3a80*/  CS2R R24, SRZ ;  /* 0x0000000000187805 */ /* 0x000fe4000001ff00 */
[----:B------:R-:W-:Y:S01]  /*3a90*/  CS2R R48, SRZ ;  /* 0x0000000000307805 */ /* 0x000fe2000001ff00 */
[----:B------:R-:W0:Y:S01]  /*3aa0*/  MUFU.EX2 R85, R85 ;  /* 0x0000005500557308 */ /* 0x000e220000000800 */
[----:B---3--:R-:W-:Y:S01]  /*3ab0*/  FADD.FTZ R62, R80, R89 ;  /* 0x00000059503e7221 */ /* 0x008fe20000010000 */
[----:B--2---:R-:W-:-:S03]  /*3ac0*/  F2FP.SATFINITE.E4M3.F32.PACK_AB_MERGE_C R80, R81, R80, RZ ;  /* 0x000000505150723e */ /* 0x004fc600048070ff */
[----:B------:R-:W-:Y:S01]  /*3ad0*/  FADD.FTZ R9, R81, R62 ;  /* 0x0000003e51097221 */ /* 0x000fe20000010000 */
[----:B------:R-:W-:Y:S02]  /*3ae0*/  F2FP.SATFINITE.E4M3.F32.PACK_AB_MERGE_C R150, R77, R76, R80 ;  /* 0x0000004c4d96723e */ /* 0x000fe40004807050 */
[----:B------:R-:W2:Y:S01]  /*3af0*/  MUFU.EX2 R60, R60 ;  /* 0x0000003c003c7308 */ /* 0x000ea20000000800 */
[----:B-1----:R-:W-:-:S04]  /*3b00*/  FADD.FTZ R10, R56, R9 ;  /* 0x00000009380a7221 */ /* 0x002fc80000010000 */
[----:B----4-:R-:W-:-:S03]  /*3b10*/  FADD.FTZ R9, R57, R10 ;  /* 0x0000000a39097221 */ /* 0x010fc60000010000 */
[----:B------:R-:W1:Y:S01]  /*3b20*/  MUFU.EX2 R61, R61 ;  /* 0x0000003d003d7308 */ /* 0x000e620000000800 */
[----:B-----5:R-:W-:Y:S01]  /*3b30*/  FADD.FTZ R10, R84, R9 ;  /* 0x00000009540a7221 */ /* 0x020fe20000010000 */
[----:B0-----:R-:W-:-:S03]  /*3b40*/  F2FP.SATFINITE.E4M3.F32.PACK_AB_MERGE_C R84, R85, R84, RZ ;  /* 0x000000545554723e */ /* 0x001fc600048070ff */
[----:B------:R-:W-:Y:S01]  /*3b50*/  FADD.FTZ R9, R85, R10 ;  /* 0x0000000a55097221 */ /* 0x000fe20000010000 */
[----:B------:R-:W-:Y:S02]  /*3b60*/  F2FP.SATFINITE.E4M3.F32.PACK_AB_MERGE_C R144, R57, R56, R84 ;  /* 0x000000383990723e */ /* 0x000fe40004807054 */
[----:B------:R-:W0:Y:S01]  /*3b70*/  MUFU.EX2 R64, R64 ;  /* 0x0000004000407308 */ /* 0x000e220000000800 */
[----:B--2---:R-:W-:-:S07]  /*3b80*/  FADD.FTZ R10, R60, R9 ;  /* 0x000000093c0a7221 */ /* 0x004fce0000010000 */
[----:B------:R-:W2:Y:S01]  /*3b90*/  MUFU.EX2 R65, R65 ;  /* 0x0000004100417308 */ /* 0x000ea20000000800 */
[----:B-1----:R-:W-:-:S07]  /*3ba0*/  FADD.FTZ R9, R61, R10 ;  /* 0x0000000a3d097221 */ /* 0x002fce0000010000 */
[----:B------:R-:W1:Y:S01]  /*3bb0*/  MUFU.EX2 R59, R59 ;  /* 0x0000003b003b7308 */ /* 0x000e620000000800 */
[----:B0-----:R-:W-:Y:S01]  /*3bc0*/  FADD.FTZ R8, R64, R9 ;  /* 0x0000000940087221 */ /* 0x001fe20000010000 */
[----:B------:R-:W-:-:S06]  /*3bd0*/  FADD.FTZ R9, R33, R32 ;  /* 0x0000002021097221 */ /* 0x000fcc0000010000 */
[----:B------:R-:W0:Y:S01]  /*3be0*/  MUFU.EX2 R58, R58 ;  /* 0x0000003a003a7308 */ /* 0x000e220000000800 */
[C---:B--2---:R-:W-:Y:S01]  /*3bf0*/  FADD.FTZ R8, R65.reuse, R8 ;  /* 0x0000000841087221 */ /* 0x044fe20000010000 */
[----:B------:R-:W-:-:S04]  /*3c00*/  F2FP.SATFINITE.E4M3.F32.PACK_AB_MERGE_C R64, R65, R64, RZ ;  /* 0x000000404140723e */ /* 0x000fc800048070ff */
[----:B------:R-:W-:Y:S02]  /*3c10*/  F2FP.SATFINITE.E4M3.F32.PACK_AB_MERGE_C R146, R61, R60, R64 ;  /* 0x0000003c3d92723e */ /* 0x000fe40004807040 */
[----:B------:R-:W2:Y:S01]  /*3c20*/  MUFU.EX2 R44, R44 ;  /* 0x0000002c002c7308 */ /* 0x000ea20000000800 */
[----:B-1----:R-:W-:Y:S01]  /*3c30*/  FADD.FTZ R7, R59, R8 ;  /* 0x000000083b077221 */ /* 0x002fe20000010000 */
[----:B------:R-:W-:-:S04]  /*3c40*/  FADD.FTZ R8, R36, R9 ;  /* 0x0000000924087221 */ /* 0x000fc80000010000 */
[----:B------:R-:W-:Y:S01]  /*3c50*/  FADD.FTZ R9, R37, R8 ;  /* 0x0000000825097221 */ /* 0x000fe20000010000 */
[----:B------:R-:W-:Y:S01]  /*3c60*/  F2FP.SATFINITE.E4M3.F32.PACK_AB_MERGE_C R37, R42, R37, RZ ;  /* 0x000000252a25723e */ /* 0x000fe200048070ff */
[----:B------:R-:W1:Y:S01]  /*3c70*/  MUFU.EX2 R45, R45 ;  /* 0x0000002d002d7308 */ /* 0x000e620000000800 */
[----:B0-----:R-:W-:Y:S01]  /*3c80*/  FADD.FTZ R7, R58, R7 ;  /* 0x000000073a077221 */ /* 0x001fe20000010000 */
[----:B------:R-:W-:Y:S01]  /*3c90*/  FADD.FTZ R42, R42, R9 ;  /* 0x000000092a2a7221 */ /* 0x000fe20000010000 */
[----:B------:R-:W-:Y:S02]  /*3ca0*/  F2FP.SATFINITE.E4M3.F32.PACK_AB_MERGE_C R141, R36, R33, R37 ;  /* 0x00000021248d723e */ /* 0x000fe40004807025 */
[----:B------:R-:W-:Y:S02]  /*3cb0*/  CS2R R32, SRZ ;  /* 0x0000000000207805 */ /* 0x000fe4000001ff00 */
[----:B------:R-:W-:Y:S01]  /*3cc0*/  CS2R R36, SRZ ;  /* 0x0000000000247805 */ /* 0x000fe2000001ff00 */
[----:B------:R-:W0:Y:S01]  /*3cd0*/  MUFU.EX2 R46, R46 ;  /* 0x0000002e002e7308 */ /* 0x000e220000000800 */
[----:B--2---:R-:W-:Y:S01]  /*3ce0*/  FADD.FTZ R8, R44, R7 ;  /* 0x000000072c087221 */ /* 0x004fe20000010000 */
[----:B------:R-:W-:-:S06]  /*3cf0*/  FADD.FTZ R7, R43, R42 ;  /* 0x0000002a2b077221 */ /* 0x000fcc0000010000 */
[----:B------:R-:W2:Y:S01]  /*3d00*/  MUFU.EX2 R29, R63 ;  /* 0x0000003f001d7308 */ /* 0x000ea20000000800 */
[C---:B-1----:R-:W-:Y:S01]  /*3d10*/  F2FP.SATFINITE.E4M3.F32.PACK_AB_MERGE_C R44, R45.reuse, R44, RZ ;  /* 0x0000002c2d2c723e */ /* 0x042fe200048070ff */
[----:B------:R-:W-:-:S03]  /*3d20*/  FADD.FTZ R45, R45, R8 ;  /* 0x000000082d2d7221 */ /* 0x000fc60000010000 */
[----:B------:R-:W-:Y:S01]  /*3d30*/  F2FP.SATFINITE.E4M3.F32.PACK_AB_MERGE_C R140, R58, R59, R44 ;  /* 0x0000003b3a8c723e */ /* 0x000fe2000480702c */
[----:B------:R-:W-:Y:S01]  /*3d40*/  FADD.FTZ R8, R28, R45 ;  /* 0x0000002d1c087221 */ /* 0x000fe20000010000 */
[----:B------:R-:W-:Y:S01]  /*3d50*/  CS2R R44, SRZ ;  /* 0x00000000002c7805 */ /* 0x000fe2000001ff00 */
[----:B------:R-:W-:Y:S01]  /*3d60*/  MUFU.EX2 R47, R47 ;  /* 0x0000002f002f7308 */ /* 0x000fe20000000800 */
[----:B0-----:R-:W-:-:S07]  /*3d70*/  FADD.FTZ R10, R46, R7 ;  /* 0x000000072e0a7221 */ /* 0x001fce0000010000 */
[----:B------:R-:W0:Y:S01]  /*3d80*/  MUFU.EX2 R50, R50 ;  /* 0x0000003200327308 */ /* 0x000e220000000800 */
[----:B--2---:R-:W-:-:S07]  /*3d90*/  FADD.FTZ R7, R29, R8 ;  /* 0x000000081d077221 */ /* 0x004fce0000010000 */
[----:B------:R-:W1:Y:S08]  /*3da0*/  MUFU.EX2 R52, R52 ;  /* 0x0000003400347308 */ /* 0x000e700000000800 */
[----:B------:R-:W2:Y:S01]  /*3db0*/  MUFU.EX2 R53, R53 ;  /* 0x0000003500357308 */ /* 0x000ea20000000800 */
[----:B0-----:R-:W-:Y:S01]  /*3dc0*/  F2FP.SATFINITE.E4M3.F32.PACK_AB_MERGE_C R9, R50, R47, RZ ;  /* 0x0000002f3209723e */ /* 0x001fe200048070ff */
[----:B------:R-:W-:-:S03]  /*3dd0*/  FADD.FTZ R47, R47, R10 ;  /* 0x0000000a2f2f7221 */ /* 0x000fc60000010000 */
[----:B------:R-:W-:Y:S01]  /*3de0*/  F2FP.SATFINITE.E4M3.F32.PACK_AB_MERGE_C R143, R46, R43, R9 ;  /* 0x0000002b2e8f723e */ /* 0x000fe20004807009 */
[----:B------:R-:W-:Y:S01]  /*3df0*/  FADD.FTZ R47, R50, R47 ;  /* 0x0000002f322f7221 */ /* 0x000fe20000010000 */
[----:B------:R-:W-:Y:S01]  /*3e00*/  CS2R R42, SRZ ;  /* 0x00000000002a7805 */ /* 0x000fe2000001ff00 */
[----:B------:R-:W-:Y:S01]  /*3e10*/  MUFU.EX2 R30, R30 ;  /* 0x0000001e001e7308 */ /* 0x000fe20000000800 */
[----:B-1----:R-:W-:Y:S01]  /*3e20*/  FADD.FTZ R8, R52, R7 ;  /* 0x0000000734087221 */ /* 0x002fe20000010000 */
[----:B------:R-:W-:-:S06]  /*3e30*/  CS2R R50, SRZ ;  /* 0x0000000000327805 */ /* 0x000fcc000001ff00 */
[----:B------:R-:W0:Y:S01]  /*3e40*/  MUFU.EX2 R31, R31 ;  /* 0x0000001f001f7308 */ /* 0x000e220000000800 */
[C---:B--2---:R-:W-:Y:S01]  /*3e50*/  F2FP.SATFINITE.E4M3.F32.PACK_AB_MERGE_C R52, R53.reuse, R52, RZ ;  /* 0x000000343534723e */ /* 0x044fe200048070ff */
[----:B------:R-:W-:-:S03]  /*3e60*/  FADD.FTZ R53, R53, R8 ;  /* 0x0000000835357221 */ /* 0x000fc60000010000 */
[----:B------:R-:W-:Y:S02]  /*3e70*/  F2FP.SATFINITE.E4M3.F32.PACK_AB_MERGE_C R142, R29, R28, R52 ;  /* 0x0000001c1d8e723e */ /* 0x000fe40004807034 */
[----:B------:R-:W-:Y:S01]  /*3e80*/  CS2R R28, SRZ ;  /* 0x00000000001c7805 */ /* 0x000fe2000001ff00 */
[----:B------:R-:W1:Y:S08]  /*3e90*/  MUFU.EX2 R26, R26 ;  /* 0x0000001a001a7308 */ /* 0x000e700000000800 */
[----:B------:R-:W2:Y:S01]  /*3ea0*/  MUFU.EX2 R66, R66 ;  /* 0x0000004200427308 */ /* 0x000ea20000000800 */
[----:B0-----:R-:W-:-:S07]  /*3eb0*/  F2FP.SATFINITE.E4M3.F32.PACK_AB_MERGE_C R7, R31, R30, RZ ;  /* 0x0000001e1f07723e */ /* 0x001fce00048070ff */
[----:B------:R-:W0:Y:S01]  /*3ec0*/  MUFU.EX2 R27, R27 ;  /* 0x0000001b001b7308 */ /* 0x000e220000000800 */
[----:B-1----:R-:W-:Y:S01]  /*3ed0*/  FADD.FTZ R8, R26, R47 ;  /* 0x0000002f1a087221 */ /* 0x002fe20000010000 */
[----:B------:R-:W-:-:S06]  /*3ee0*/  CS2R R46, SRZ ;  /* 0x00000000002e7805 */ /* 0x000fcc000001ff00 */
[----:B------:R-:W1:Y:S01]  /*3ef0*/  MUFU.EX2 R67, R67 ;  /* 0x0000004300437308 */ /* 0x000e620000000800 */
[----:B--2---:R-:W-:Y:S01]  /*3f00*/  FADD.FTZ R2, R66, R53 ;  /* 0x0000003542027221 */ /* 0x004fe20000010000 */
[----:B------:R-:W-:-:S06]  /*3f10*/  CS2R R52, SRZ ;  /* 0x0000000000347805 */ /* 0x000fcc000001ff00 */
[----:B------:R-:W2:Y:S01]  /*3f20*/  MUFU.EX2 R68, R68 ;  /* 0x0000004400447308 */ /* 0x000ea20000000800 */
[C---:B0-----:R-:W-:Y:S01]  /*3f30*/  F2FP.SATFINITE.E4M3.F32.PACK_AB_MERGE_C R137, R27.reuse, R26, R7 ;  /* 0x0000001a1b89723e */ /* 0x041fe20004807007 */
[----:B------:R-:W-:-:S04]  /*3f40*/  FADD.FTZ R27, R27, R8 ;  /* 0x000000081b1b7221 */ /* 0x000fc80000010000 */
[----:B------:R-:W-:Y:S01]  /*3f50*/  FADD.FTZ R30, R30, R27 ;  /* 0x0000001b1e1e7221 */ /* 0x000fe20000010000 */
[----:B------:R-:W-:Y:S01]  /*3f60*/  CS2R R26, SRZ ;  /* 0x00000000001a7805 */ /* 0x000fe2000001ff00 */
[----:B------:R-:W0:Y:S01]  /*3f70*/  MUFU.EX2 R69, R69 ;  /* 0x0000004500457308 */ /* 0x000e220000000800 */
[----:B-1----:R-:W-:Y:S01]  /*3f80*/  FADD.FTZ R7, R67, R2 ;  /* 0x0000000243077221 */ /* 0x002fe20000010000 */
[----:B------:R-:W-:-:S06]  /*3f90*/  FADD.FTZ R31, R31, R30 ;  /* 0x0000001e1f1f7221 */ /* 0x000fcc0000010000 */
[----:B------:R-:W-:Y:S01]  /*3fa0*/  MUFU.EX2 R38, R38 ;  /* 0x0000002600267308 */ /* 0x000fe20000000800 */
[----:B--2---:R-:W-:-:S07]  /*3fb0*/  FADD.FTZ R2, R68, R7 ;  /* 0x0000000744027221 */ /* 0x004fce0000010000 */
[----:B------:R-:W1:Y:S01]  /*3fc0*/  MUFU.EX2 R3, R3 ;  /* 0x0000000300037308 */ /* 0x000e620000000800 */
[C---:B0-----:R-:W-:Y:S01]  /*3fd0*/  F2FP.SATFINITE.E4M3.F32.PACK_AB_MERGE_C R68, R69.reuse, R68, RZ ;  /* 0x000000444544723e */ /* 0x041fe200048070ff */
[----:B------:R-:W-:-:S03]  /*3fe0*/  FADD.FTZ R69, R69, R2 ;  /* 0x0000000245457221 */ /* 0x000fc60000010000 */
[----:B------:R-:W-:-:S03]  /*3ff0*/  F2FP.SATFINITE.E4M3.F32.PACK_AB_MERGE_C R136, R67, R66, R68 ;  /* 0x000000424388723e */ /* 0x000fc60004807044 */
[----:B------:R-:W0:Y:S08]  /*4000*/  MUFU.EX2 R34, R34 ;  /* 0x0000002200227308 */ /* 0x000e300000000800 */
[----:B------:R-:W2:Y:S01]  /*4010*/  MUFU.EX2 R70, R70 ;  /* 0x0000004600467308 */ /* 0x000ea20000000800 */
[----:B-1----:R-:W-:-:S07]  /*4020*/  F2FP.SATFINITE.E4M3.F32.PACK_AB_MERGE_C R7, R3, R38, RZ ;  /* 0x000000260307723e */ /* 0x002fce00048070ff */
[----:B------:R-:W1:Y:S01]  /*4030*/  MUFU.EX2 R35, R35 ;  /* 0x0000002300237308 */ /* 0x000e620000000800 */
[----:B0-----:R-:W-:Y:S01]  /*4040*/  FADD.FTZ R8, R34, R31 ;  /* 0x0000001f22087221 */ /* 0x001fe20000010000 */
[----:B------:R-:W-:-:S06]  /*4050*/  CS2R R30, SRZ ;  /* 0x00000000001e7805 */ /* 0x000fcc000001ff00 */
[----:B------:R-:W0:Y:S01]  /*4060*/  MUFU.EX2 R71, R71 ;  /* 0x0000004700477308 */ /* 0x000e220000000800 */
[----:B--2---:R-:W-:-:S07]  /*4070*/  FADD.FTZ R2, R70, R69 ;  /* 0x0000004546027221 */ /* 0x004fce0000010000 */
[----:B------:R-:W-:Y:S01]  /*4080*/  MUFU.EX2 R39, R39 ;  /* 0x0000002700277308 */ /* 0x000fe20000000800 */
[C---:B-1----:R-:W-:Y:S01]  /*4090*/  F2FP.SATFINITE.E4M3.F32.PACK_AB_MERGE_C R139, R35.reuse, R34, R7 ;  /* 0x00000022238b723e */ /* 0x042fe20004807007 */
[----:B------:R-:W-:-:S04]  /*40a0*/  FADD.FTZ R35, R35, R8 ;  /* 0x0000000823237221 */ /* 0x000fc80000010000 */
[----:B------:R-:W-:Y:S01]  /*40b0*/  FADD.FTZ R38, R38, R35 ;  /* 0x0000002326267221 */ /* 0x000fe20000010000 */
[----:B------:R-:W-:Y:S01]  /*40c0*/  CS2R R34, SRZ ;  /* 0x0000000000227805 */ /* 0x000fe2000001ff00 */
[----:B------:R-:W1:Y:S01]  /*40d0*/  MUFU.EX2 R74, R74 ;  /* 0x0000004a004a7308 */ /* 0x000e620000000800 */
[----:B0-----:R-:W-:Y:S01]  /*40e0*/  FADD.FTZ R2, R71, R2 ;  /* 0x0000000247027221 */ /* 0x001fe20000010000 */
[----:B-1----:R-:W-:-:S03]  /*40f0*/  F2FP.SATFINITE.E4M3.F32.PACK_AB_MERGE_C R7, R74, R39, RZ ;  /* 0x000000274a07723e */ /* 0x002fc600048070ff */
[----:B------:R-:W-:Y:S01]  /*4100*/  FADD.FTZ R39, R39, R2 ;  /* 0x0000000227277221 */ /* 0x000fe20000010000 */
[----:B------:R-:W-:Y:S01]  /*4110*/  FADD.FTZ R2, R3, R38 ;  /* 0x0000002603027221 */ /* 0x000fe20000010000 */
[----:B------:R-:W-:Y:S02]  /*4120*/  F2FP.SATFINITE.E4M3.F32.PACK_AB_MERGE_C R138, R71, R70, R7 ;  /* 0x00000046478a723e */ /* 0x000fe40004807007 */
[----:B------:R-:W-:Y:S01]  /*4130*/  FADD.FTZ R3, R74, R39 ;  /* 0x000000274a037221 */ /* 0x000fe20000010000 */
[----:B------:R-:W-:Y:S01]  /*4140*/  CS2R R38, SRZ ;  /* 0x0000000000267805 */ /* 0x000fe2000001ff00 */
[----:B------:R-:W-:Y:S06]  /*4150*/  @!P3 BRA `(.L_x_1523) ;  /* 0x0000002c00b4b947 */ /* 0x000fec0003800000 */
        /* <DEDUP_REMOVED lines=19> */
[----:B------:R-:W-:-:S05]  /*4290*/  ULDC UR18, c[0x0][0x2f0] ;  /* 0x0000bc0000127ab9 */ /* 0x000fca0000000800 */
.L_x_1533:
[----:B------:R-:W-:-:S04]  /*42a0*/  UIADD3 UR6, UR21, 0x1, URZ ;  /* 0x0000000115067890 */ /* 0x000fc8000fffe03f */
[----:B------:R-:W-:-:S04]  /*42b0*/  UISETP.NE.AND UP1, UPT, UR6, 0x2, UPT ;  /* 0x000000020600788c */ /* 0x000fc8000bf25270 */
[----:B------:R-:W-:Y:S02]  /*42c0*/  USEL UR9, URZ, 0x1, UP1 ;  /* 0x000000013f097887 */ /* 0x000fe40008800000 */
[----:B------:R-:W-:Y:S02]  /*42d0*/  USEL UR10, UR6, URZ, UP1 ;  /* 0x0000003f060a7287 */ /* 0x000fe40008800000 */
[----:B------:R-:W-:Y:S01]  /*42e0*/  ULOP3.LUT UR9, UR22, UR9, URZ, 0x3c, !UPT ;  /* 0x0000000916097292 */ /* 0x000fe2000f8e3c3f */
[----:B------:R-:W-:Y:S11]  /*42f0*/  @!P0 BRA `(.L_x_1524) ;  /* 0x0000000000048947 */ /* 0x000ff60003800000 */
[----:B------:R-:W-:Y:S01]  /*4300*/  BPT.TRAP 0x1 ;  /* 0x000000040000795c */ /* 0x000fe20000300000 */
.L_x_1524:
[----:B------:R-:W-:Y:S01]  /*4310*/  ULEA UR19, UR10, UR49, 0x3 ;  /* 0x000000310a137291 */ /* 0x000fe2000f8e183f */
[----:B------:R-:W-:-:S05]  /*4320*/  IMAD.U32 R7, RZ, RZ, UR9 ;  /* 0x00000009ff077e24 */ /* 0x000fca000f8e00ff */
[----:B------:R-:W-:-:S04]  /*4330*/  SHF.L.U32 R7, R7, 0x1f, RZ ;  /* 0x0000001f07077819 */ /* 0x000fc800000006ff */
[----:B------:R0:W1:Y:S01]  /*4340*/  SYNCS.PHASECHK.TRANS64.TRYWAIT P3, [UR19+0x12430], R7 ;  /* 0x01243007ff0075a7 */ /* 0x0000620008060153 */
[----:B------:R-:W-:Y:S05]  /*4350*/  @!P0 BRA `(.L_x_1525) ;  /* 0x0000000000048947 */ /* 0x000fea0003800000 */
[----:B------:R-:W-:Y:S01]  /*4360*/  BPT.TRAP 0x1 ;  /* 0x000000040000795c */ /* 0x000fe20000300000 */
.L_x_1525:
[----:B-1----:R-:W-:Y:S05]  /*4370*/  @P3 BRA `(.L_x_1526) ;  /* 0x0000000000083947 */ /* 0x002fea0003800000 */
[----:B------:R-:W1:Y:S02]  /*4380*/  SYNCS.PHASECHK.TRANS64.TRYWAIT P3, [UR19+0x12430], R7 ;  /* 0x01243007ff0075a7 */ /* 0x000e640008060153 */
[----:B-1----:R-:W-:Y:S05]  /*4390*/  @!P3 BRA `(.L_x_1527) ;  /* 0x000000a00064b947 */ /* 0x002fea0003800000 */
.L_x_1526:
        /* <DEDUP_REMOVED lines=64> */
.L_x_1528:
[----:B------:R-:W-:Y:S01]  /*47a0*/  ULEA UR13, UR21, UR49, 0x3 ;  /* 0x00000031150d7291 */ /* 0x000fe2000f8e183f */
[----:B01----:R-:W-:-:S05]  /*47b0*/  IMAD.U32 R7, RZ, RZ, UR22 ;  /* 0x00000016ff077e24 */ /* 0x003fca000f8e00ff */
[----:B------:R-:W-:-:S04]  /*47c0*/  SHF.L.U32 R7, R7, 0x1f, RZ ;  /* 0x0000001f07077819 */ /* 0x000fc800000006ff */
[----:B------:R0:W1:Y:S01]  /*47d0*/  SYNCS.PHASECHK.TRANS64.TRYWAIT P3, [UR13+0x12450], R7 ;  /* 0x01245007ff0075a7 */ /* 0x000062000806014d */
[----:B------:R-:W-:Y:S05]  /*47e0*/  @!P0 BRA `(.L_x_1529) ;  /* 0x0000000000048947 */ /* 0x000fea0003800000 */
[----:B------:R-:W-:Y:S01]  /*47f0*/  BPT.TRAP 0x1 ;  /* 0x000000040000795c */ /* 0x000fe20000300000 */
.L_x_1529:
[----:B-1----:R-:W-:Y:S05]  /*4800*/  @P3 BRA `(.L_x_1530) ;  /* 0x0000000000083947 */ /* 0x002fea0003800000 */
[----:B------:R-:W1:Y:S02]  /*4810*/  SYNCS.PHASECHK.TRANS64.TRYWAIT P3, [UR13+0x12450], R7 ;  /* 0x01245007ff0075a7 */ /* 0x000e64000806014d */
[----:B-1----:R-:W-:Y:S05]  /*4820*/  @!P3 BRA `(.L_x_1531) ;  /* 0x0000009c0058b947 */ /* 0x002fea0003800000 */
.L_x_1530:
[----:B------:R-:W-:Y:S01]  /*4830*/  @UP0 ULDC UR6, c[0x0][0x44c] ;  /* 0x0001130000060ab9 */ /* 0x000fe20000000800 */
[----:B-1----:R-:W-:Y:S01]  /*4840*/  IMAD.MOV.U32 R8, RZ, RZ, R5 ;  /* 0x000000ffff087224 */ /* 0x002fe200078e0005 */
[----:B------:R-:W-:Y:S01]  /*4850*/  WARPGROUP.ARRIVE ;  /* 0x00000000000079c5 */ /* 0x000fe20000000000 */
[----:B0-----:R-:W-:Y:S01]  /*4860*/  @P2 IMAD.HI.U32 R7, R5, UR6, RZ ;  /* 0x0000000605072c27 */ /* 0x001fe2000f8e00ff */
[----:B------:R-:W-:Y:S01]  /*4870*/  @UP0 ULDC UR6, c[0x0][0x450] ;  /* 0x0001140000060ab9 */ /* 0x000fe20000000800 */
[----:B------:R-:W-:Y:S02]  /*4880*/  UMOV UR7, 0xc0000010 ;  /* 0xc000001000077882 */ /* 0x000fe40000000000 */
[----:B------:R-:W-:Y:S01]  /*4890*/  IMAD.U32 R12, RZ, RZ, UR18 ;  /* 0x00000012ff0c7e24 */ /* 0x000fe2000f8e00ff */
[----:B------:R-:W-:Y:S01]  /*48a0*/  @P2 SHF.R.U32.HI R8, RZ, UR6, R7 ;  /* 0x00000006ff082c19 */ /* 0x000fe20008011607 */
[----:B------:R-:W-:Y:S01]  /*48b0*/  UMOV UR6, 0x1 ;  /* 0x0000000100067882 */ /* 0x000fe20000000000 */
[----:B------:R-:W-:Y:S01]  /*48c0*/  IMAD.MOV.U32 R7, RZ, RZ, -0x2 ;  /* 0xfffffffeff077424 */ /* 0x000fe200078e00ff */
[----:B------:R-:W-:-:S02]  /*48d0*/  UIMAD UR6, UR11, -0xa0, UR6 ;  /* 0xffffff600b0678a4 */ /* 0x000fc4000f8e0206 */
[----:B------:R-:W0:Y:S04]  /*48e0*/  SHFL.IDX PT, R10, R8, RZ, 0x1c1f ;  /* 0x001c1fff080a7589 */ /* 0x000e2800000e0000 */
[----:B------:R-:W-:Y:S01]  /*48f0*/  IMAD R7, R6, R7, UR6 ;  /* 0x0000000606077e24 */ /* 0x000fe2000f8e0207 */
[----:B------:R-:W1:Y:S01]  /*4900*/  SHFL.IDX PT, R8, R8, 0x1, 0x1c1f ;  /* 0x003c1f0008087f89 */ /* 0x000e6200000e0000 */
[----:B------:R-:W-:Y:S02]  /*4910*/  UIADD3 UR6, UR49, 0x200, URZ ;  /* 0x0000020031067890 */ /* 0x000fe4000fffe03f */
[----:B------:R-:W-:Y:S02]  /*4920*/  IMAD R7, R12, UR46, R7 ;  /* 0x0000002e0c077c24 */ /* 0x000fe4000f8e0207 */
[----:B------:R-:W-:-:S04]  /*4930*/  USHF.R.U32.HI UR6, URZ, 0x4, UR6 ;  /* 0x000000043f067899 */ /* 0x000fc80008011606 */
[----:B------:R-:W-:-:S04]  /*4940*/  ULOP3.LUT UR6, UR6, 0x3fff, URZ, 0xc0, !UPT ;  /* 0x00003fff06067892 */ /* 0x000fc8000f8ec03f */
[----:B------:R-:W-:-:S04]  /*4950*/  ULOP3.LUT UR6, UR6, 0x10000, URZ, 0xfc, !UPT ;  /* 0x0001000006067892 */ /* 0x000fc8000f8efc3f */
[----:B------:R-:W-:Y:S01]  /*4960*/  UIMAD UR12, UR21, 0x280, UR6 ;  /* 0x00000280150c78a4 */ /* 0x000fe2000f8e0206 */
[----:B0-----:R-:W-:-:S04]  /*4970*/  IADD3 R9, R10, -UR17, R7 ;  /* 0x800000110a097c10 */ /* 0x001fc8000fffe007 */
[C---:B------:R-:W-:Y:S02]  /*4980*/  ISETP.GT.AND P3, PT, R9.reuse, RZ, PT ;  /* 0x000000ff0900720c */ /* 0x040fe40003f64270 */
[----:B------:R-:W-:Y:S01]  /*4990*/  UMOV UR6, UR12 ;  /* 0x0000000c00067c82 */ /* 0x000fe20008000000 */
[C---:B------:R-:W-:Y:S01]  /*49a0*/  ISETP.GT.AND P4, PT, R9.reuse, 0x1, PT ;  /* 0x000000010900780c */ /* 0x040fe20003f84270 */
[----:B------:R-:W-:Y:S01]  /*49b0*/  QGMMA.64x64x32.F32.E4M3.E4M3 R24, R152, gdesc[UR4], R24, gsb0 ;  /* 0x00e0000498187df3 */ /* 0x000fe20008000818 */
[----:B------:R-:W-:Y:S01]  /*49c0*/  FSEL R11, R120, -INF , P3 ;  /* 0xff800000780b7808 */ /* 0x000fe20001800000 */
[----:B------:R-:W-:Y:S01]  /*49d0*/  UIADD3 UR6, UR12, 0x80, URZ ;  /* 0x000000800c067890 */ /* 0x000fe2000fffe03f */
[----:B------:R-:W-:Y:S01]  /*49e0*/  ISETP.GT.AND P3, PT, R9, 0x8, PT ;  /* 0x000000080900780c */ /* 0x000fe20003f64270 */
[----:B------:R-:W-:Y:S01]  /*49f0*/  UMOV UR7, 0xc0000010 ;  /* 0xc000001000077882 */ /* 0x000fe20000000000 */
        /* <DEDUP_REMOVED lines=36> */
[----:B------:R-:W-:Y:S01]  /*4c40*/  FSEL R113, R113, -INF , P4 ;  /* 0xff80000071717808 */ /* 0x000fe20002000000 */
[----:B------:R-:W-:Y:S02]  /*4c50*/  WARPGROUP.DEPBAR.LE gsb0, 0x0 ;  /* 0x00008000000079c5 */ /* 0x000fe40000010000 */
[----:B------:R-:W-:Y:S01]  /*4c60*/  FMNMX.FTZ R10, R112, R13, !PT ;  /* 0x0000000d700a7209 */ /* 0x000fe20007810000 */
[----:B------:R-:W-:Y:S01]  /*4c70*/  WARPGROUP.ARRIVE ;  /* 0x00000000000079c5 */ /* 0x000fe20000000000 */
[----:B------:R-:W-:-:S02]  /*4c80*/  ISETP.GT.AND P4, PT, R9, 0x39, PT ;  /* 0x000000390900780c */ /* 0x000fc40003f84270 */
[----:B------:R-:W-:Y:S02]  /*4c90*/  FSEL R116, R116, -INF , P3 ;  /* 0xff80000074747808 */ /* 0x000fe40001800000 */
[----:B------:R-:W-:Y:S01]  /*4ca0*/  FMNMX.FTZ R13, R113, R10, !PT ;  /* 0x0000000a710d7209 */ /* 0x000fe20007810000 */
[----:B------:R-:W-:Y:S01]  /*4cb0*/  QGMMA.64x64x32.F32.E4M3.E4M3 R24, R148, gdesc[UR4], R24, gsb0 ;  /* 0x00e0000494187df3 */ /* 0x000fe20008000818 */
[----:B------:R-:W-:Y:S01]  /*4cc0*/  ISETP.GT.AND P3, PT, R9, 0x40, PT ;  /* 0x000000400900780c */ /* 0x000fe20003f64270 */
[----:B------:R-:W-:Y:S01]  /*4cd0*/  UIADD3 UR6, UR12, 0x100, URZ ;  /* 0x000001000c067890 */ /* 0x000fe2000fffe03f */
[----:B------:R-:W-:Y:S01]  /*4ce0*/  FSEL R117, R117, -INF , P4 ;  /* 0xff80000075757808 */ /* 0x000fe20002000000 */
[----:B------:R-:W-:Y:S01]  /*4cf0*/  UMOV UR7, 0xc0000010 ;  /* 0xc000001000077882 */ /* 0x000fe20000000000 */
        /* <DEDUP_REMOVED lines=36> */
[----:B------:R-:W-:Y:S01]  /*4f40*/  FMNMX.FTZ R10, R76, R13, !PT ;  /* 0x0000000d4c0a7209 */ /* 0x000fe20007810000 */
[----:B------:R-:W-:Y:S02]  /*4f50*/  WARPGROUP.DEPBAR.LE gsb0, 0x0 ;  /* 0x00008000000079c5 */ /* 0x000fe40000010000 */
[----:B------:R-:W-:Y:S01]  /*4f60*/  ISETP.GT.AND P4, PT, R9, 0x71, PT ;  /* 0x000000710900780c */ /* 0x000fe20003f84270 */
[----:B------:R-:W-:Y:S01]  /*4f70*/  WARPGROUP.ARRIVE ;  /* 0x00000000000079c5 */ /* 0x000fe20000000000 */
[----:B------:R-:W-:-:S02]  /*4f80*/  FSEL R80, R80, -INF , P3 ;  /* 0xff80000050507808 */ /* 0x000fc40001800000 */
[----:B------:R-:W-:Y:S02]  /*4f90*/  FMNMX.FTZ R13, R77, R10, !PT ;  /* 0x0000000a4d0d7209 */ /* 0x000fe40007810000 */
[----:B------:R-:W-:Y:S01]  /*4fa0*/  ISETP.GT.AND P3, PT, R9, 0x78, PT ;  /* 0x000000780900780c */ /* 0x000fe20003f64270 */
[----:B------:R-:W-:Y:S01]  /*4fb0*/  QGMMA.64x64x32.F32.E4M3.E4M3 R24, R144, gdesc[UR4], R24, gsb0 ;  /* 0x00e0000490187df3 */ /* 0x000fe20008000818 */
[----:B------:R-:W-:Y:S01]  /*4fc0*/  FSEL R81, R81, -INF , P4 ;  /* 0xff80000051517808 */ /* 0x000fe20002000000 */
[----:B------:R-:W-:Y:S01]  /*4fd0*/  UIADD3 UR6, UR12, 0x180, URZ ;  /* 0x000001800c067890 */ /* 0x000fe2000fffe03f */
[----:B------:R-:W-:Y:S01]  /*4fe0*/  FMNMX.FTZ R10, R80, R13, !PT ;  /* 0x0000000d500a7209 */ /* 0x000fe20007810000 */
[----:B------:R-:W-:Y:S01]  /*4ff0*/  UMOV UR7, 0xc0000010 ;  /* 0xc000001000077882 */ /* 0x000fe20000000000 */
        /* <DEDUP_REMOVED lines=27> */
[----:B------:R-:W-:Y:S02]  /*51b0*/  FSEL R69, R69, -INF , P4 ;  /* 0xff80000045457808 */ /* 0x000fe40002000000 */
[----:B------:R-:W-:Y:S02]  /*51c0*/  FMNMX.FTZ R10, R68, R9, !PT ;  /* 0x00000009440a7209 */ /* 0x000fe40007810000 */
[----:B-1----:R-:W-:Y:S02]  /*51d0*/  IADD3 R17, R8, -UR17, R7 ;  /* 0x8000001108117c10 */ /* 0x002fe4000fffe007 */
[----:B------:R-:W-:Y:S02]  /*51e0*/  FMNMX.FTZ R13, R69, R10, !PT ;  /* 0x0000000a450d7209 */ /* 0x000fe40007810000 */
[----:B------:R-:W-:-:S02]  /*51f0*/  ISETP.GT.AND P4, PT, R17, RZ, PT ;  /* 0x000000ff1100720c */ /* 0x000fc40003f84270 */
[C---:B------:R-:W-:Y:S01]  /*5200*/  ISETP.GT.AND P5, PT, R17.reuse, 0x1, PT ;  /* 0x000000011100780c */ /* 0x040fe20003fa4270 */
[----:B------:R-:W0:Y:S01]  /*5210*/  SHFL.BFLY PT, R10, R13, 0x2, 0x1f ;  /* 0x0c401f000d0a7f89 */ /* 0x000e2200000e0000 */
[----:B------:R-:W-:Y:S02]  /*5220*/  FSEL R19, R122, -INF , P4 ;  /* 0xff8000007a137808 */ /* 0x000fe40002000000 */
        /* <DEDUP_REMOVED lines=15> */
[----:B0-----:R-:W-:Y:S01]  /*5320*/  FMNMX.FTZ R14, R13, R10, !PT ;  /* 0x0000000a0d0e7209 */ /* 0x001fe20007810000 */
[----:B------:R-:W-:Y:S01]  /*5330*/  IMAD.U32 R10, RZ, RZ, UR48 ;  /* 0x00000030ff0a7e24 */ /* 0x000fe2000f8e00ff */
[----:B------:R-:W-:-:S02]  /*5340*/  FSEL R130, R130, -INF , P4 ;  /* 0xff80000082827808 */ /* 0x000fc40002000000 */
[----:B------:R-:W-:Y:S01]  /*5350*/  FMNMX.FTZ R23, R127, R20, !PT ;  /* 0x000000147f177209 */ /* 0x000fe20007810000 */
[----:B------:R-:W0:Y:S01]  /*5360*/  SHFL.BFLY PT, R9, R14, 0x1, 0x1f ;  /* 0x0c201f000e097f89 */ /* 0x000e2200000e0000 */
[----:B------:R-:W-:Y:S02]  /*5370*/  ISETP.GT.AND P4, PT, R17, 0x18, PT ;  /* 0x000000181100780c */ /* 0x000fe40003f84270 */
[----:B------:R-:W-:Y:S02]  /*5380*/  FSEL R131, R131, -INF , P5 ;  /* 0xff80000083837808 */ /* 0x000fe40002800000 */
[----:B------:R-:W-:Y:S02]  /*5390*/  FMNMX.FTZ R20, R130, R23, !PT ;  /* 0x0000001782147209 */ /* 0x000fe40007810000 */
[----:B------:R-:W-:Y:S02]  /*53a0*/  ISETP.GT.AND P5, PT, R17, 0x19, PT ;  /* 0x000000191100780c */ /* 0x000fe40003fa4270 */
[----:B------:R-:W-:-:S02]  /*53b0*/  FSEL R134, R134, -INF , P4 ;  /* 0xff80000086867808 */ /* 0x000fc40002000000 */
[----:B------:R-:W-:Y:S02]  /*53c0*/  FMNMX.FTZ R23, R131, R20, !PT ;  /* 0x0000001483177209 */ /* 0x000fe40007810000 */
[----:B------:R-:W-:Y:S02]  /*53d0*/  FSEL R135, R135, -INF , P5 ;  /* 0xff80000087877808 */ /* 0x000fe40002800000 */
[C---:B------:R-:W-:Y:S02]  /*53e0*/  ISETP.GT.AND P4, PT, R17.reuse, 0x20, PT ;  /* 0x000000201100780c */ /* 0x040fe40003f84270 */
[----:B------:R-:W-:Y:S02]  /*53f0*/  FMNMX.FTZ R22, R134, R23, !PT ;  /* 0x0000001786167209 */ /* 0x000fe40007810000 */
[----:B------:R-:W-:Y:S02]  /*5400*/  ISETP.GT.AND P5, PT, R17, 0x21, PT ;  /* 0x000000211100780c */ /* 0x000fe40003fa4270 */
[----:B------:R-:W-:-:S02]  /*5410*/  FSEL R106, R106, -INF , P4 ;  /* 0xff8000006a6a7808 */ /* 0x000fc40002000000 */
[----:B------:R-:W-:Y:S02]  /*5420*/  ISETP.GT.AND P4, PT, R17, 0x28, PT ;  /* 0x000000281100780c */ /* 0x000fe40003f84270 */
[----:B0-----:R-:W-:Y:S02]  /*5430*/  FMNMX.FTZ R9, R14, R9, !PT ;  /* 0x000000090e097209 */ /* 0x001fe40007810000 */
[----:B------:R-:W-:Y:S02]  /*5440*/  FSEL R107, R107, -INF , P5 ;  /* 0xff8000006b6b7808 */ /* 0x000fe40002800000 */
[C---:B------:R-:W-:Y:S01]  /*5450*/  FSETP.NEU.FTZ.AND P3, PT, R9.reuse, -INF , PT ;  /* 0xff8000000900780b */ /* 0x040fe20003f7d000 */
[----:B------:R-:W-:-:S01]  /*5460*/  FFMA.FTZ R10, R9, R10, -8 ;  /* 0xc1000000090a7423 */ /* 0x000fc2000001000a */
[----:B------:R-:W-:Y:S02]  /*5470*/  ISETP.GT.AND P5, PT, R17, 0x29, PT ;  /* 0x000000291100780c */ /* 0x000fe40003fa4270 */
[----:B------:R-:W-:-:S02]  /*5480*/  FSEL R110, R110, -INF , P4 ;  /* 0xff8000006e6e7808 */ /* 0x000fc40002000000 */
[----:B------:R-:W-:Y:S02]  /*5490*/  FSEL R10, R10, RZ, P3 ;  /* 0x000000ff0a0a7208 */ /* 0x000fe40001800000 */
[----:B------:R-:W-:Y:S02]  /*54a0*/  ISETP.GT.AND P4, PT, R17, 0x30, PT ;  /* 0x000000301100780c */ /* 0x000fe40003f84270 */
[----:B------:R-:W-:Y:S01]  /*54b0*/  FSEL R111, R111, -INF , P5 ;  /* 0xff8000006f6f7808 */ /* 0x000fe20002800000 */
[----:B------:R-:W-:-:S01]  /*54c0*/  FFMA.FTZ R21, R105, UR48, -R10 ;  /* 0x0000003069157c23 */ /* 0x000fc2000801080a */
[----:B------:R-:W-:Y:S01]  /*54d0*/  FMNMX.FTZ R105, R135, R22, !PT ;  /* 0x0000001687697209 */ /* 0x000fe20007810000 */
[----:B------:R-:W-:-:S01]  /*54e0*/  FFMA.FTZ R104, R104, UR48, -R10 ;  /* 0x0000003068687c23 */ /* 0x000fc2000801080a */
[--C-:B------:R-:W-:Y:S01]  /*54f0*/  FFMA.FTZ R23, R109, UR48, -R10.reuse ;  /* 0x000000306d177c23 */ /* 0x100fe2000801080a */
[----:B------:R-:W-:Y:S01]  /*5500*/  ISETP.GT.AND P5, PT, R17, 0x31, PT ;  /* 0x000000311100780c */ /* 0x000fe20003fa4270 */
[--C-:B------:R-:W-:Y:S01]  /*5510*/  FFMA.FTZ R108, R108, UR48, -R10.reuse ;  /* 0x000000306c6c7c23 */ /* 0x100fe2000801080a */
[----:B------:R-:W-:Y:S01]  /*5520*/  FMNMX.FTZ R22, R106, R105, !PT ;  /* 0x000000696a167209 */ /* 0x000fe20007810000 */
[----:B------:R0:W-:Y:S01]  /*5530*/  MUFU.EX2 R18, R104 ;  /* 0x0000006800127308 */ /* 0x0001e20000000800 */
[----:B------:R-:W-:Y:S01]  /*5540*/  FSEL R114, R114, -INF , P4 ;  /* 0xff80000072727808 */ /* 0x000fe20002000000 */
[--C-:B------:R-:W-:Y:S01]  /*5550*/  FFMA.FTZ R112, R112, UR48, -R10.reuse ;  /* 0x0000003070707c23 */ /* 0x100fe2000801080a */
[----:B------:R-:W-:Y:S01]  /*5560*/  FMNMX.FTZ R105, R107, R22, !PT ;  /* 0x000000166b697209 */ /* 0x000fe20007810000 */
[--C-:B------:R-:W-:Y:S01]  /*5570*/  FFMA.FTZ R116, R116, UR48, -R10.reuse ;  /* 0x0000003074747c23 */ /* 0x100fe2000801080a */
[----:B------:R-:W-:Y:S01]  /*5580*/  ISETP.GT.AND P4, PT, R17, 0x38, PT ;  /* 0x000000381100780c */ /* 0x000fe20003f84270 */
[--C-:B------:R-:W-:Y:S01]  /*5590*/  FFMA.FTZ R12, R11, UR48, -R10.reuse ;  /* 0x000000300b0c7c23 */ /* 0x100fe2000801080a */
[----:B------:R-:W-:Y:S01]  /*55a0*/  FSEL R115, R115, -INF , P5 ;  /* 0xff80000073737808 */ /* 0x000fe20002800000 */
[----:B------:R1:W-:Y:S01]  /*55b0*/  MUFU.EX2 R20, R108 ;  /* 0x0000006c00147308 */ /* 0x0003e20000000800 */
[----:B0-----:R-:W-:Y:S01]  /*55c0*/  FMNMX.FTZ R104, R110, R105, !PT ;  /* 0x000000696e687209 */ /* 0x001fe20007810000 */
[--C-:B------:R-:W-:Y:S01]  /*55d0*/  FFMA.FTZ R105, R113, UR48, -R10.reuse ;  /* 0x0000003071697c23 */ /* 0x100fe2000801080a */
[----:B------:R-:W-:Y:S01]  /*55e0*/  ISETP.GT.AND P5, PT, R17, 0x39, PT ;  /* 0x000000391100780c */ /* 0x000fe20003fa4270 */
[--C-:B------:R-:W-:Y:S01]  /*55f0*/  FFMA.FTZ R11, R121, UR48, -R10.reuse ;  /* 0x00000030790b7c23 */ /* 0x100fe2000801080a */
[----:B------:R-:W-:Y:S01]  /*5600*/  FMNMX.FTZ R109, R111, R104, !PT ;  /* 0x000000686f6d7209 */ /* 0x000fe20007810000 */
[--C-:B------:R-:W-:Y:S01]  /*5610*/  FFMA.FTZ R13, R124, UR48, -R10.reuse ;  /* 0x000000307c0d7c23 */ /* 0x100fe2000801080a */
[----:B------:R-:W-:Y:S01]  /*5620*/  FSEL R118, R118, -INF , P4 ;  /* 0xff80000076767808 */ /* 0x000fe20002000000 */
[----:B------:R0:W-:Y:S01]  /*5630*/  MUFU.EX2 R22, R112 ;  /* 0x0000007000167308 */ /* 0x0001e20000000800 */
        /* <DEDUP_REMOVED lines=8> */
[----:B-1----:R-:W-:Y:S01]  /*56c0*/  FMNMX.FTZ R108, R118, R109, !PT ;  /* 0x0000006d766c7209 */ /* 0x002fe20007810000 */
[--C-:B0-----:R-:W-:Y:S01]  /*56d0*/  FFMA.FTZ R112, R97, UR48, -R10.reuse ;  /* 0x0000003061707c23 */ /* 0x101fe2000801080a */
[----:B------:R-:W-:Y:S01]  /*56e0*/  ISETP.GT.AND P5, PT, R17, 0x41, PT ;  /* 0x000000411100780c */ /* 0x000fe20003fa4270 */
[--C-:B------:R-:W-:Y:S01]  /*56f0*/  FFMA.FTZ R132, R132, UR48, -R10.reuse ;  /* 0x0000003084847c23 */ /* 0x100fe2000801080a */
[----:B------:R-:W-:Y:S01]  /*5700*/  FSEL R90, R90, -INF , P4 ;  /* 0xff8000005a5a7808 */ /* 0x000fe20002000000 */
[--C-:B------:R-:W-:Y:S01]  /*5710*/  FFMA.FTZ R8, R133, UR48, -R10.reuse ;  /* 0x0000003085087c23 */ /* 0x100fe2000801080a */
[----:B------:R-:W-:Y:S01]  /*5720*/  FMNMX.FTZ R113, R119, R108, !PT ;  /* 0x0000006c77717209 */ /* 0x000fe20007810000 */
[--C-:B------:R-:W-:Y:S01]  /*5730*/  FFMA.FTZ R109, R117, UR48, -R10.reuse ;  /* 0x00000030756d7c23 */ /* 0x100fe2000801080a */
[----:B------:R-:W-:Y:S01]  /*5740*/  ISETP.GT.AND P4, PT, R17, 0x48, PT ;  /* 0x000000481100780c */ /* 0x000fe20003f84270 */
[--C-:B--2---:R-:W-:Y:S01]  /*5750*/  FFMA.FTZ R116, R100, UR48, -R10.reuse ;  /* 0x0000003064747c23 */ /* 0x104fe2000801080a */
        /* <DEDUP_REMOVED lines=25> */
[----:B------:R-:W-:Y:S01]  /*58f0*/  FFMA.FTZ R69, R69, UR48, -R10 ;  /* 0x0000003045457c23 */ /* 0x000fe2000801080a */
[----:B------:R-:W-:Y:S01]  /*5900*/  FMNMX.FTZ R108, R98, R113, !PT ;  /* 0x00000071626c7209 */ /* 0x000fe20007810000 */
[----:B------:R-:W-:Y:S01]  /*5910*/  MUFU.EX2 R12, R12 ;  /* 0x0000000c000c7308 */ /* 0x000fe20000000800 */
[----:B------:R-:W-:Y:S01]  /*5920*/  ISETP.GT.AND P5, PT, R17, 0x59, PT ;  /* 0x000000591100780c */ /* 0x000fe20003fa4270 */
[----:B------:R-:W-:-:S02]  /*5930*/  WARPGROUP.DEPBAR.LE gsb0, 0x0 ;  /* 0x00008000000079c5 */ /* 0x000fc40000010000 */
[----:B------:R-:W-:Y:S01]  /*5940*/  FSEL R102, R102, -INF , P4 ;  /* 0xff80000066667808 */ /* 0x000fe20002000000 */
[----:B------:R-:W-:Y:S01]  /*5950*/  WARPGROUP.ARRIVE ;  /* 0x00000000000079c5 */ /* 0x000fe20000000000 */
[----:B------:R-:W-:Y:S02]  /*5960*/  FMNMX.FTZ R113, R99, R108, !PT ;  /* 0x0000006c63717209 */ /* 0x000fe40007810000 */
[----:B------:R-:W-:Y:S01]  /*5970*/  FSEL R103, R103, -INF , P5 ;  /* 0xff80000067677808 */ /* 0x000fe20002800000 */
[----:B------:R-:W-:Y:S01]  /*5980*/  MUFU.EX2 R11, R11 ;  /* 0x0000000b000b7308 */ /* 0x000fe20000000800 */
[C---:B------:R-:W-:Y:S01]  /*5990*/  ISETP.GT.AND P4, PT, R17.reuse, 0x60, PT ;  /* 0x000000601100780c */ /* 0x040fe20003f84270 */
[----:B------:R-:W-:Y:S01]  /*59a0*/  QGMMA.64x64x32.F32.E4M3.E4M3 R24, R136, gdesc[UR4], R24, gsb0 ;  /* 0x00e0000488187df3 */ /* 0x000fe20008000818 */
        /* <DEDUP_REMOVED lines=24> */
[----:B------:R-:W-:-:S02]  /*5b30*/  ISETP.GT.AND P5, PT, R17, 0x79, PT ;  /* 0x000000791100780c */ /* 0x000fc40003fa4270 */
[----:B------:R-:W-:Y:S02]  /*5b40*/  FSEL R86, R86, -INF , P4 ;  /* 0xff80000056567808 */ /* 0x000fe40002000000 */
[----:B------:R-:W-:Y:S01]  /*5b50*/  FMNMX.FTZ R113, R97, R108, !PT ;  /* 0x0000006c61717209 */ /* 0x000fe20007810000 */
[----:B------:R-:W-:Y:S01]  /*5b60*/  FFMA.FTZ R108, R101, UR48, -R10 ;  /* 0x00000030656c7c23 */ /* 0x000fe2000801080a */
[----:B------:R-:W-:Y:S01]  /*5b70*/  FSEL R100, R87, -INF , P5 ;  /* 0xff80000057647808 */ /* 0x000fe20002800000 */
[----:B------:R-:W-:Y:S01]  /*5b80*/  MUFU.EX2 R7, R132 ;  /* 0x0000008400077308 */ /* 0x000fe20000000800 */
[C---:B------:R-:W-:Y:S02]  /*5b90*/  ISETP.GT.AND P4, PT, R17.reuse, 0x80, PT ;  /* 0x000000801100780c */ /* 0x040fe40003f84270 */
[----:B------:R-:W-:Y:S02]  /*5ba0*/  FMNMX.FTZ R113, R86, R113, !PT ;  /* 0x0000007156717209 */ /* 0x000fe40007810000 */
[----:B------:R-:W-:-:S02]  /*5bb0*/  ISETP.GT.AND P5, PT, R17, 0x81, PT ;  /* 0x000000811100780c */ /* 0x000fc40003fa4270 */
[----:B------:R-:W-:Y:S01]  /*5bc0*/  FSEL R58, R58, -INF , P4 ;  /* 0xff8000003a3a7808 */ /* 0x000fe20002000000 */
[----:B------:R1:W-:Y:S01]  /*5bd0*/  MUFU.EX2 R87, R116 ;  /* 0x0000007400577308 */ /* 0x0003e20000000800 */
[----:B------:R-:W-:Y:S02]  /*5be0*/  FMNMX.FTZ R113, R100, R113, !PT ;  /* 0x0000007164717209 */ /* 0x000fe40007810000 */
[----:B------:R-:W-:Y:S02]  /*5bf0*/  ISETP.GT.AND P4, PT, R17, 0x88, PT ;  /* 0x000000881100780c */ /* 0x000fe40003f84270 */
[----:B------:R-:W-:Y:S02]  /*5c00*/  FSEL R59, R59, -INF , P5 ;  /* 0xff8000003b3b7808 */ /* 0x000fe40002800000 */
[----:B0-----:R-:W-:Y:S01]  /*5c10*/  FMNMX.FTZ R112, R58, R113, !PT ;  /* 0x000000713a707209 */ /* 0x001fe20007810000 */
[----:B------:R-:W-:-:S01]  /*5c20*/  FFMA.FTZ R113, R72, UR48, -R10 ;  /* 0x0000003048717c23 */ /* 0x000fc2000801080a */
[----:B------:R-:W-:Y:S01]  /*5c30*/  ISETP.GT.AND P5, PT, R17, 0x89, PT ;  /* 0x000000891100780c */ /* 0x000fe20003fa4270 */
[----:B------:R-:W-:Y:S01]  /*5c40*/  MUFU.EX2 R8, R8 ;  /* 0x0000000800087308 */ /* 0x000fe20000000800 */
[----:B------:R-:W-:-:S02]  /*5c50*/  FSEL R62, R62, -INF , P4 ;  /* 0xff8000003e3e7808 */ /* 0x000fc40002000000 */
[----:B------:R-:W-:Y:S01]  /*5c60*/  FMNMX.FTZ R101, R59, R112, !PT ;  /* 0x000000703b657209 */ /* 0x000fe20007810000 */
[----:B------:R-:W-:-:S01]  /*5c70*/  FFMA.FTZ R112, R73, UR48, -R10 ;  /* 0x0000003049707c23 */ /* 0x000fc2000801080a */
[----:B------:R-:W-:Y:S02]  /*5c80*/  ISETP.GT.AND P4, PT, R17, 0x90, PT ;  /* 0x000000901100780c */ /* 0x000fe40003f84270 */
[----:B------:R-:W-:Y:S01]  /*5c90*/  FSEL R72, R63, -INF , P5 ;  /* 0xff8000003f487808 */ /* 0x000fe20002800000 */
[----:B------:R-:W-:Y:S01]  /*5ca0*/  MUFU.EX2 R21, R21 ;  /* 0x0000001500157308 */ /* 0x000fe20000000800 */
[----:B------:R-:W-:Y:S02]  /*5cb0*/  FMNMX.FTZ R101, R62, R101, !PT ;  /* 0x000000653e657209 */ /* 0x000fe40007810000 */
[----:B------:R-:W-:Y:S02]  /*5cc0*/  ISETP.GT.AND P5, PT, R17, 0x91, PT ;  /* 0x000000911100780c */ /* 0x000fe40003fa4270 */
[----:B------:R-:W-:Y:S01]  /*5cd0*/  FSEL R66, R66, -INF , P4 ;  /* 0xff80000042427808 */ /* 0x000fe20002000000 */
[----:B------:R-:W-:-:S02]  /*5ce0*/  WARPGROUP.DEPBAR.LE gsb0, 0x0 ;  /* 0x00008000000079c5 */ /* 0x000fc40000010000 */
[----:B------:R-:W-:Y:S01]  /*5cf0*/  FMNMX.FTZ R101, R72, R101, !PT ;  /* 0x0000006548657209 */ /* 0x000fe20007810000 */
[----:B------:R0:W-:Y:S01]  /*5d00*/  MUFU.EX2 R63, R113 ;  /* 0x00000071003f7308 */ /* 0x0001e20000000800 */
[----:B------:R-:W-:Y:S02]  /*5d10*/  ISETP.GT.AND P4, PT, R17, 0x98, PT ;  /* 0x000000981100780c */ /* 0x000fe40003f84270 */
[----:B------:R-:W-:Y:S02]  /*5d20*/  FSEL R67, R67, -INF , P5 ;  /* 0xff80000043437808 */ /* 0x000fe40002800000 */
[----:B-1----:R-:W-:Y:S01]  /*5d30*/  FMNMX.FTZ R116, R66, R101, !PT ;  /* 0x0000006542747209 */ /* 0x002fe20007810000 */
[--C-:B------:R-:W-:Y:S01]  /*5d40*/  FFMA.FTZ R101, R76, UR48, -R10.reuse ;  /* 0x000000304c657c23 */ /* 0x100fe2000801080a */
[----:B------:R-:W-:Y:S01]  /*5d50*/  ISETP.GT.AND P5, PT, R17, 0x99, PT ;  /* 0x000000991100780c */ /* 0x000fe20003fa4270 */
[----:B------:R-:W-:Y:S01]  /*5d60*/  MUFU.EX2 R23, R23 ;  /* 0x0000001700177308 */ /* 0x000fe20000000800 */
[----:B------:R-:W-:Y:S01]  /*5d70*/  FSEL R70, R70, -INF , P4 ;  /* 0xff80000046467808 */ /* 0x000fe20002000000 */
[--C-:B0-----:R-:W-:Y:S01]  /*5d80*/  FFMA.FTZ R113, R77, UR48, -R10.reuse ;  /* 0x000000304d717c23 */ /* 0x101fe2000801080a */
[----:B------:R-:W-:Y:S01]  /*5d90*/  FMNMX.FTZ R17, R67, R116, !PT ;  /* 0x0000007443117209 */ /* 0x000fe20007810000 */
[--C-:B------:R-:W-:Y:S01]  /*5da0*/  FFMA.FTZ R77, R80, UR48, -R10.reuse ;  /* 0x00000030504d7c23 */ /* 0x100fe2000801080a */
[----:B------:R-:W-:Y:S01]  /*5db0*/  FSEL R73, R71, -INF , P5 ;  /* 0xff80000047497808 */ /* 0x000fe20002800000 */
[--C-:B------:R-:W-:Y:S01]  /*5dc0*/  FFMA.FTZ R80, R81, UR48, -R10.reuse ;  /* 0x0000003051507c23 */ /* 0x100fe2000801080a */
[----:B------:R-:W-:Y:S01]  /*5dd0*/  FMNMX.FTZ R76, R70, R17, !PT ;  /* 0x00000011464c7209 */ /* 0x000fe20007810000 */
[--C-:B------:R-:W-:Y:S01]  /*5de0*/  FFMA.FTZ R81, R84, UR48, -R10.reuse ;  /* 0x0000003054517c23 */ /* 0x100fe2000801080a */
[----:B------:R-:W-:-:S01]  /*5df0*/  FFMA.FTZ R84, R85, UR48, -R10 ;  /* 0x0000003055547c23 */ /* 0x000fc2000801080a */
[----:B------:R-:W-:Y:S01]  /*5e00*/  FSEL R121, R9, RZ, P3 ;  /* 0x000000ff09797208 */ /* 0x000fe20001800000 */
[----:B------:R0:W-:Y:S01]  /*5e10*/  MUFU.EX2 R71, R101 ;  /* 0x0000006500477308 */ /* 0x0001e20000000800 */
[----:B------:R-:W-:-:S03]  /*5e20*/  FMNMX.FTZ R17, R73, R76, !PT ;  /* 0x0000004c49117209 */ /* 0x000fc60007810000 */
[----:B------:R-:W-:Y:S02]  /*5e30*/  FADD.FTZ R121, -R121, R4 ;  /* 0x0000000479797221 */ /* 0x000fe40000010100 */
[----:B------:R-:W1:Y:S02]  /*5e40*/  SHFL.BFLY PT, R116, R17, 0x2, 0x1f ;  /* 0x0c401f0011747f89 */ /* 0x000e6400000e0000 */
[----:B------:R-:W-:Y:S01]  /*5e50*/  FMUL.FTZ R121, R121, UR48 ;  /* 0x0000003079797c20 */ /* 0x000fe20008410000 */
[----:B------:R2:W-:Y:S08]  /*5e60*/  MUFU.EX2 R76, R113 ;  /* 0x00000071004c7308 */ /* 0x0005f00000000800 */
[----:B------:R-:W3:Y:S08]  /*5e70*/  MUFU.EX2 R121, R121 ;  /* 0x0000007900797308 */ /* 0x000ef00000000800 */
[----:B------:R-:W-:Y:S01]  /*5e80*/  MUFU.EX2 R105, R105 ;  /* 0x0000006900697308 */ /* 0x000fe20000000800 */
[----:B-1----:R-:W-:-:S07]  /*5e90*/  FMNMX.FTZ R17, R17, R116, !PT ;  /* 0x0000007411117209 */ /* 0x002fce0007810000 */
[----:B------:R-:W-:Y:S01]  /*5ea0*/  MUFU.EX2 R109, R109 ;  /* 0x0000006d006d7308 */ /* 0x000fe20000000800 */
[----:B------:R-:W1:Y:S07]  /*5eb0*/  SHFL.BFLY PT, R116, R17, 0x1, 0x1f ;  /* 0x0c201f0011747f89 */ /* 0x000e6e00000e0000 */
[----:B------:R-:W-:Y:S08]  /*5ec0*/  MUFU.EX2 R88, R88 ;  /* 0x0000005800587308 */ /* 0x000ff00000000800 */
[----:B------:R-:W-:Y:S08]  /*5ed0*/  MUFU.EX2 R89, R89 ;  /* 0x0000005900597308 */ /* 0x000ff00000000800 */
[----:B------:R-:W-:Y:S01]  /*5ee0*/  MUFU.EX2 R92, R92 ;  /* 0x0000005c005c7308 */ /* 0x000fe20000000800 */
[----:B-1----:R-:W-:Y:S01]  /*5ef0*/  FMNMX.FTZ R17, R17, R116, !PT ;  /* 0x0000007411117209 */ /* 0x002fe20007810000 */
        /* <DEDUP_REMOVED lines=9> */
[--C-:B0-----:R-:W-:Y:S01]  /*5f90*/  FFMA.FTZ R101, R126, UR48, -R85.reuse ;  /* 0x000000307e657c23 */ /* 0x101fe20008010855 */
[----:B------:R-:W-:-:S01]  /*5fa0*/  FFMA.FTZ R116, R127, UR48, -R85 ;  /* 0x000000307f747c23 */ /* 0x000fc20008010855 */
[----:B--2---:R-:W-:Y:S01]  /*5fb0*/  FFMA.FTZ R113, R130, UR48, -R85 ;  /* 0x0000003082717c23 */ /* 0x004fe20008010855 */
[----:B------:R-:W-:-:S01]  /*5fc0*/  FADD.FTZ R123, -R123, R0 ;  /* 0x000000007b7b7221 */ /* 0x000fc20000010100 */
[----:B------:R-:W-:Y:S01]  /*5fd0*/  MUFU.EX2 R10, R10 ;  /* 0x0000000a000a7308 */ /* 0x000fe20000000800 */
[----:B------:R-:W-:-:S01]  /*5fe0*/  FFMA.FTZ R4, R94, UR48, -R85 ;  /* 0x000000305e047c23 */ /* 0x000fc20008010855 */
[--C-:B------:R-:W-:Y:S01]  /*5ff0*/  FFMA.FTZ R120, R131, UR48, -R85.reuse ;  /* 0x0000003083787c23 */ /* 0x100fe20008010855 */
[----:B------:R-:W-:Y:S01]  /*6000*/  FMUL.FTZ R0, R123, UR48 ;  /* 0x000000307b007c20 */ /* 0x000fe20008410000 */
[--C-:B------:R-:W-:Y:S01]  /*6010*/  FFMA.FTZ R94, R98, UR48, -R85.reuse ;  /* 0x00000030625e7c23 */ /* 0x100fe20008010855 */
[----:B------:R-:W-:-:S01]  /*6020*/  FFMA.FTZ R98, R102, UR48, -R85 ;  /* 0x0000003066627c23 */ /* 0x000fc20008010855 */
[----:B---3--:R-:W-:Y:S01]  /*6030*/  FFMA.FTZ R102, R121, R3, R12 ;  /* 0x0000000379667223 */ /* 0x008fe2000001000c */
[----:B------:R-:W-:-:S01]  /*6040*/  FFMA.FTZ R117, R134, UR48, -R85 ;  /* 0x0000003086757c23 */ /* 0x000fc20008010855 */
[----:B------:R-:W-:Y:S01]  /*6050*/  MUFU.EX2 R19, R19 ;  /* 0x0000001300137308 */ /* 0x000fe20000000800 */
[----:B------:R-:W-:-:S01]  /*6060*/  FFMA.FTZ R122, R135, UR48, -R85 ;  /* 0x00000030877a7c23 */ /* 0x000fc20008010855 */
        /* <DEDUP_REMOVED lines=24> */
[--C-:B------:R-:W-:Y:S01]  /*61f0*/  FFMA.FTZ R86, R86, UR48, -R85.reuse ;  /* 0x0000003056567c23 */ /* 0x100fe20008010855 */
[----:B------:R-:W-:-:S01]  /*6200*/  FFMA.FTZ R58, R58, UR48, -R85 ;  /* 0x000000303a3a7c23 */ /* 0x000fc20008010855 */
[----:B------:R-:W-:Y:S01]  /*6210*/  FFMA.FTZ R59, R59, UR48, -R85 ;  /* 0x000000303b3b7c23 */ /* 0x000fe20008010855 */
[----:B------:R-:W-:-:S01]  /*6220*/  FADD.FTZ R2, R10, R3 ;  /* 0x000000030a027221 */ /* 0x000fc20000010000 */
[----:B------:R-:W-:Y:S01]  /*6230*/  FADD.FTZ R3, R13, R102 ;  /* 0x000000660d037221 */ /* 0x000fe20000010000 */
[----:B------:R-:W-:-:S01]  /*6240*/  FFMA.FTZ R62, R62, UR48, -R85 ;  /* 0x000000303e3e7c23 */ /* 0x000fc20008010855 */
[----:B------:R-:W0:Y:S01]  /*6250*/  MUFU.EX2 R113, R113 ;  /* 0x0000007100717308 */ /* 0x000e220000000800 */
[----:B-1----:R-:W-:-:S01]  /*6260*/  FADD.FTZ R123, R101, R2 ;  /* 0x00000002657b7221 */ /* 0x002fc20000010000 */
[----:B------:R-:W-:Y:S01]  /*6270*/  FADD.FTZ R2, R14, R3 ;  /* 0x000000030e027221 */ /* 0x000fe20000010000 */
[----:B------:R-:W-:-:S01]  /*6280*/  FFMA.FTZ R66, R66, UR48, -R85 ;  /* 0x0000003042427c23 */ /* 0x000fc20008010855 */
[--C-:B------:R-:W-:Y:S01]  /*6290*/  FFMA.FTZ R67, R67, UR48, -R85.reuse ;  /* 0x0000003043437c23 */ /* 0x100fe20008010855 */
[----:B------:R-:W-:-:S01]  /*62a0*/  FFMA.FTZ R70, R70, UR48, -R85 ;  /* 0x0000003046467c23 */ /* 0x000fc20008010855 */
[----:B------:R-:W-:Y:S01]  /*62b0*/  FADD.FTZ R3, R15, R2 ;  /* 0x000000020f037221 */ /* 0x000fe20000010000 */
[----:B------:R-:W-:-:S01]  /*62c0*/  FFMA.FTZ R73, R73, UR48, -R85 ;  /* 0x0000003049497c23 */ /* 0x000fc20008010855 */
        /* <DEDUP_REMOVED lines=45> */
[----:B------:R-:W-:-:S06]  /*65a0*/  FFMA.FTZ R123, R100, UR48, -R85 ;  /* 0x00000030647b7c23 */ /* 0x000fcc0008010855 */
        /* <DEDUP_REMOVED lines=21> */
[----:B-1----:R-:W-:-:S01]  /*6700*/  FADD.FTZ R100, R112, R125 ;  /* 0x0000007d70647221 */ /* 0x002fc20000010000 */
[----:B------:R-:W-:-:S03]  /*6710*/  FFMA.FTZ R125, R72, UR48, -R85 ;  /* 0x00000030487d7c23 */ /* 0x000fc60008010855 */
[----:B------:R-:W-:-:S03]  /*6720*/  FADD.FTZ R127, R71, R100 ;  /* 0x00000064477f7221 */ /* 0x000fc60000010000 */
        /* <DEDUP_REMOVED lines=23> */
[----:B------:R-:W-:-:S04]  /*68a0*/  IMAD.U32 R2, RZ, RZ, UR19 ;  /* 0x00000013ff027e24 */ /* 0x000fc8000f8e00ff */
[----:B------:R-:W-:Y:S02]  /*68b0*/  @!P1 VIADD R2, R2, 0x12440 ;  /* 0x0001244002029836 */ /* 0x000fe40000000000 */
[----:B------:R-:W0:Y:S01]  /*68c0*/  MUFU.EX2 R57, R57 ;  /* 0x0000003900397308 */ /* 0x000e220000000800 */
[----:B-1----:R-:W-:-:S02]  /*68d0*/  FADD.FTZ R72, R56, R127 ;  /* 0x0000007f38487221 */ /* 0x002fc40000010000 */
[----:B------:R-:W-:-:S04]  /*68e0*/  @!P1 PRMT R2, RZ, 0x654, R2 ;  /* 0x00000654ff029816 */ /* 0x000fc80000000002 */
[----:B------:R1:W-:Y:S01]  /*68f0*/  @!P1 SYNCS.ARRIVE.TRANS64.RED.A1T0 RZ, [R2+URZ], RZ ;  /* 0x000000ff02ff99a7 */ /* 0x0003e2000810043f */
[----:B------:R-:W3:Y:S01]  /*6900*/  MUFU.EX2 R59, R59 ;  /* 0x0000003b003b7308 */ /* 0x000ee20000000800 */
[----:B--2---:R-:W-:-:S07]  /*6910*/  FADD.FTZ R100, R58, R3 ;  /* 0x000000033a647221 */ /* 0x004fce0000010000 */
[----:B------:R-:W2:Y:S01]  /*6920*/  MUFU.EX2 R60, R60 ;  /* 0x0000003c003c7308 */ /* 0x000ea20000000800 */
[----:B0-----:R-:W-:-:S07]  /*6930*/  FADD.FTZ R3, R57, R72 ;  /* 0x0000004839037221 */ /* 0x001fce0000010000 */
[----:B------:R-:W0:Y:S01]  /*6940*/  MUFU.EX2 R62, R62 ;  /* 0x0000003e003e7308 */ /* 0x000e220000000800 */
[----:B---3--:R-:W-:-:S07]  /*6950*/  FADD.FTZ R127, R59, R100 ;  /* 0x000000643b7f7221 */ /* 0x008fce0000010000 */
        /* <DEDUP_REMOVED lines=20> */
[----:B-1----:R-:W-:-:S03]  /*6aa0*/  FADD.FTZ R3, R69, R2 ;  /* 0x0000000245037221 */ /* 0x002fc60000010000 */
[----:B0-----:R-:W-:Y:S01]  /*6ab0*/  FADD.FTZ R2, R73, R85 ;  /* 0x0000005549027221 */ /* 0x001fe20000010000 */
[----:B------:R-:W-:Y:S06]  /*6ac0*/  @!P0 BRA `(.L_x_1532) ;  /* 0x0000000000048947 */ /* 0x000fec0003800000 */
[----:B------:R-:W-:Y:S01]  /*6ad0*/  BPT.TRAP 0x1 ;  /* 0x000000040000795c */ /* 0x000fe20000300000 */
.L_x_1532:
        /* <DEDUP_REMOVED lines=81> */
[----:B------:R-:W-:Y:S01]  /*6ff0*/  F2FP.SATFINITE.E4M3.F32.PACK_AB_MERGE_C R139, R67, R66, R70 ;  /* 0x00000042438b723e */ /* 0x000fe20004807046 */
[----:B------:R-:W-:Y:S06]  /*7000*/  @P3 BRA `(.L_x_1533) ;  /* 0xffffffd000a43947 */ /* 0x000fec000383ffff */
[----:B------:R-:W-:Y:S02]  /*7010*/  IMAD.MOV.U32 R0, RZ, RZ, R17 ;  /* 0x000000ffff007224 */ /* 0x000fe400078e0011 */
[----:B------:R-:W-:-:S07]  /*7020*/  IMAD.MOV.U32 R4, RZ, RZ, R9 ;  /* 0x000000ffff047224 */ /* 0x000fce00078e0009 */
.L_x_1523:
[----:B------:R-:W-:-:S06]  /*7030*/  UISETP.GE.AND UP0, UPT, UR11, UR47, UPT ;  /* 0x0000002f0b00728c */ /* 0x000fcc000bf06270 */
[----:B------:R-:W-:-:S13]  /*7040*/  PLOP3.LUT P2, PT, PT, PT, UP0, 0x80, 0x0 ;  /* 0x000000000000781c */ /* 0x000fda0003f4f008 */
[----:B------:R-:W-:Y:S05]  /*7050*/  @!P2 BRA `(.L_x_1534) ;  /* 0x000000200094a947 */ /* 0x000fea0003800000 */
[----:B------:R-:W-:Y:S01]  /*7060*/  IMAD.MOV.U32 R5, RZ, RZ, R0 ;  /* 0x000000ffff057224 */ /* 0x000fe200078e0000 */
[----:B------:R-:W-:Y:S01]  /*7070*/  UMOV UR19, UR9 ;  /* 0x0000000900137c82 */ /* 0x000fe20008000000 */
[----:B------:R-:W-:Y:S01]  /*7080*/  IMAD.MOV.U32 R7, RZ, RZ, R4 ;  /* 0x000000ffff077224 */ /* 0x000fe200078e0004 */
[----:B------:R-:W-:-:S06]  /*7090*/  UMOV UR18, UR10 ;  /* 0x0000000a00127c82 */ /* 0x000fcc0008000000 */
.L_x_1544:
[----:B------:R-:W-:-:S04]  /*70a0*/  UIADD3 UR10, UR18, 0x1, URZ ;  /* 0x00000001120a7890 */ /* 0x000fc8000fffe03f */
[----:B------:R-:W-:-:S04]  /*70b0*/  UISETP.NE.AND UP0, UPT, UR10, 0x2, UPT ;  /* 0x000000020a00788c */ /* 0x000fc8000bf05270 */
[----:B------:R-:W-:Y:S02]  /*70c0*/  USEL UR9, URZ, 0x1, UP0 ;  /* 0x000000013f097887 */ /* 0x000fe40008000000 */
[----:B------:R-:W-:Y:S02]  /*70d0*/  USEL UR10, UR10, URZ, UP0 ;  /* 0x0000003f0a0a7287 */ /* 0x000fe40008000000 */
[----:B------:R-:W-:Y:S01]  /*70e0*/  ULOP3.LUT UR9, UR19, UR9, URZ, 0x3c, !UPT ;  /* 0x0000000913097292 */ /* 0x000fe2000f8e3c3f */
[----:B------:R-:W-:Y:S11]  /*70f0*/  @!P0 BRA `(.L_x_1535) ;  /* 0x0000000000048947 */ /* 0x000ff60003800000 */
[----:B------:R-:W-:Y:S01]  /*7100*/  BPT.TRAP 0x1 ;  /* 0x000000040000795c */ /* 0x000fe20000300000 */
.L_x_1535:
[----:B------:R-:W-:Y:S01]  /*7110*/  ULEA UR17, UR10, UR49, 0x3 ;  /* 0x000000310a117291 */ /* 0x000fe2000f8e183f */
[----:B------:R-:W-:-:S05]  /*7120*/  IMAD.U32 R0, RZ, RZ, UR9 ;  /* 0x00000009ff007e24 */ /* 0x000fca000f8e00ff */
[----:B------:R-:W-:-:S04]  /*7130*/  SHF.L.U32 R0, R0, 0x1f, RZ ;  /* 0x0000001f00007819 */ /* 0x000fc800000006ff */
[----:B------:R0:W1:Y:S01]  /*7140*/  SYNCS.PHASECHK.TRANS64.TRYWAIT P2, [UR17+0x12430], R0 ;  /* 0x01243000ff0075a7 */ /* 0x0000620008040151 */
[----:B------:R-:W-:Y:S05]  /*7150*/  @!P0 BRA `(.L_x_1536) ;  /* 0x0000000000048947 */ /* 0x000fea0003800000 */
[----:B------:R-:W-:Y:S01]  /*7160*/  BPT.TRAP 0x1 ;  /* 0x000000040000795c */ /* 0x000fe20000300000 */
.L_x_1536:
[----:B-1----:R-:W-:Y:S05]  /*7170*/  @P2 BRA `(.L_x_1537) ;  /* 0x0000000000082947 */ /* 0x002fea0003800000 */
[----:B------:R-:W1:Y:S02]  /*7180*/  SYNCS.PHASECHK.TRANS64.TRYWAIT P2, [UR17+0x12430], R0 ;  /* 0x01243000ff0075a7 */ /* 0x000e640008040151 */
[----:B-1----:R-:W-:Y:S05]  /*7190*/  @!P2 BRA `(.L_x_1538) ;  /* 0x000000740014a947 */ /* 0x002fea0003800000 */
.L_x_1537:
        /* <DEDUP_REMOVED lines=63> */
.L_x_1539:
[----:B------:R-:W-:Y:S01]  /*7590*/  ULEA UR13, UR18, UR49, 0x3 ;  /* 0x00000031120d7291 */ /* 0x000fe2000f8e183f */
[----:B01----:R-:W-:-:S05]  /*75a0*/  IMAD.U32 R0, RZ, RZ, UR19 ;  /* 0x00000013ff007e24 */ /* 0x003fca000f8e00ff */
[----:B------:R-:W-:-:S04]  /*75b0*/  SHF.L.U32 R0, R0, 0x1f, RZ ;  /* 0x0000001f00007819 */ /* 0x000fc800000006ff */
[----:B------:R0:W1:Y:S01]  /*75c0*/  SYNCS.PHASECHK.TRANS64.TRYWAIT P2, [UR13+0x12450], R0 ;  /* 0x01245000ff0075a7 */ /* 0x000062000804014d */
[----:B------:R-:W-:Y:S05]  /*75d0*/  @!P0 BRA `(.L_x_1540) ;  /* 0x0000000000048947 */ /* 0x000fea0003800000 */
[----:B------:R-:W-:Y:S01]  /*75e0*/  BPT.TRAP 0x1 ;  /* 0x000000040000795c */ /* 0x000fe20000300000 */
.L_x_1540:
        /* <DEDUP_REMOVED lines=82> */
.L_x_1541:
        /* <DEDUP_REMOVED lines=16> */
[----:B------:R-:W1:Y:S01]  /*7c10*/  SHFL.BFLY PT, R4, R9, 0x1, 0x1f ;  /* 0x0c201f0009047f89 */ /* 0x000e6200000e0000 */
[----:B--2---:R-:W-:-:S05]  /*7c20*/  FMNMX.FTZ R11, R6, R11, !PT ;  /* 0x0000000b060b7209 */ /* 0x004fca0007810000 */
[----:B0-----:R-:W0:Y:S01]  /*7c30*/  SHFL.BFLY PT, R0, R11, 0x1, 0x1f ;  /* 0x0c201f000b007f89 */ /* 0x001e2200000e0000 */
[----:B-1----:R-:W-:-:S05]  /*7c40*/  FMNMX.FTZ R4, R9, R4, !PT ;  /* 0x0000000409047209 */ /* 0x002fca0007810000 */
[----:B------:R-:W-:Y:S01]  /*7c50*/  FADD.FTZ R7, -R4, R7 ;  /* 0x0000000704077221 */ /* 0x000fe20000010100 */
[----:B0-----:R-:W-:-:S03]  /*7c60*/  FMNMX.FTZ R0, R11, R0, !PT ;  /* 0x000000000b007209 */ /* 0x001fc60007810000 */
[----:B------:R-:W-:Y:S01]  /*7c70*/  FMUL.FTZ R12, R7, UR48 ;  /* 0x00000030070c7c20 */ /* 0x000fe20008410000 */
[----:B------:R-:W-:-:S01]  /*7c80*/  FFMA.FTZ R7, R4, R13, -8 ;  /* 0xc100000004077423 */ /* 0x000fc2000001000d */
[----:B------:R-:W-:Y:S02]  /*7c90*/  FADD.FTZ R5, -R0, R5 ;  /* 0x0000000500057221 */ /* 0x000fe40000010100 */
[----:B------:R0:W-:Y:S01]  /*7ca0*/  MUFU.EX2 R6, R12 ;  /* 0x0000000c00067308 */ /* 0x0001e20000000800 */
[----:B------:R-:W-:-:S01]  /*7cb0*/  FFMA.FTZ R23, R117, UR48, -R7 ;  /* 0x0000003075177c23 */ /* 0x000fc20008010807 */
[----:B------:R-:W-:Y:S02]  /*7cc0*/  IMAD.U32 R117, RZ, RZ, UR48 ;  /* 0x00000030ff757e24 */ /* 0x000fe4000f8e00ff */
[----:B------:R-:W-:-:S01]  /*7cd0*/  FFMA.FTZ R16, R104, UR48, -R7 ;  /* 0x0000003068107c23 */ /* 0x000fc20008010807 */
[--C-:B------:R-:W-:Y:S01]  /*7ce0*/  FFMA.FTZ R17, R105, UR48, -R7.reuse ;  /* 0x0000003069117c23 */ /* 0x100fe20008010807 */
[----:B------:R-:W-:-:S01]  /*7cf0*/  FFMA.FTZ R19, R109, UR48, -R7 ;  /* 0x000000306d137c23 */ /* 0x000fc20008010807 */
[----:B------:R-:W-:Y:S01]  /*7d00*/  FFMA.FTZ R117, R0, R117, -8 ;  /* 0xc100000000757423 */ /* 0x000fe20000010075 */
        /* <DEDUP_REMOVED lines=12> */
[----:B0-----:R-:W-:-:S01]  /*7dd0*/  FFMA.FTZ R12, R128, UR48, -R7 ;  /* 0x00000030800c7c23 */ /* 0x001fc20008010807 */
        /* <DEDUP_REMOVED lines=14> */
[----:B------:R-:W-:-:S02]  /*7ec0*/  WARPGROUP.DEPBAR.LE gsb0, 0x0 ;  /* 0x00008000000079c5 */ /* 0x000fc40000010000 */
[----:B------:R-:W-:Y:S01]  /*7ed0*/  WARPGROUP.ARRIVE ;  /* 0x00000000000079c5 */ /* 0x000fe20000000000 */
[--C-:B------:R-:W-:Y:S01]  /*7ee0*/  FFMA.FTZ R77, R81, UR48, -R7.reuse ;  /* 0x00000030514d7c23 */ /* 0x100fe20008010807 */
[----:B------:R-:W-:-:S01]  /*7ef0*/  FFMA.FTZ R108, R84, UR48, -R7 ;  /* 0x00000030546c7c23 */ /* 0x000fc20008010807 */
[--C-:B------:R-:W-:Y:S01]  /*7f00*/  FFMA.FTZ R85, R85, UR48, -R7.reuse ;  /* 0x0000003055557c23 */ /* 0x100fe20008010807 */
[----:B------:R-:W-:-:S01]  /*7f10*/  FFMA.FTZ R56, R56, UR48, -R7 ;  /* 0x0000003038387c23 */ /* 0x000fc20008010807 */
[--C-:B------:R-:W-:Y:S01]  /*7f20*/  FFMA.FTZ R57, R57, UR48, -R7.reuse ;  /* 0x0000003039397c23 */ /* 0x100fe20008010807 */
[----:B------:R-:W-:Y:S01]  /*7f30*/  QGMMA.64x64x32.F32.E4M3.E4M3 R24, R148, gdesc[UR4], R24, gsb0 ;  /* 0x00e0000494187df3 */ /* 0x000fe20008000818 */
[----:B------:R-:W-:Y:S01]  /*7f40*/  UIADD3 UR6, UR12, 0x100, URZ ;  /* 0x000001000c067890 */ /* 0x000fe2000fffe03f */
[--C-:B------:R-:W-:Y:S01]  /*7f50*/  FFMA.FTZ R60, R64, UR48, -R7.reuse ;  /* 0x00000030403c7c23 */ /* 0x100fe20008010807 */
[----:B------:R-:W-:Y:S01]  /*7f60*/  UMOV UR7, 0xc0000010 ;  /* 0xc000001000077882 */ /* 0x000fe20000000000 */
[--C-:B------:R-:W-:Y:S01]  /*7f70*/  FFMA.FTZ R61, R65, UR48, -R7.reuse ;  /* 0x00000030413d7c23 */ /* 0x100fe20008010807 */
[----:B------:R-:W-:-:S01]  /*7f80*/  FFMA.FTZ R113, R68, UR48, -R7 ;  /* 0x0000003044717c23 */ /* 0x000fc20008010807 */
[----:B------:R-:W-:Y:S01]  /*7f90*/  FFMA.FTZ R116, R69, UR48, -R7 ;  /* 0x0000003045747c23 */ /* 0x000fe20008010807 */
[----:B------:R-:W-:Y:S01]  /*7fa0*/  FMUL.FTZ R5, R5, UR48 ;  /* 0x0000003005057c20 */ /* 0x000fe20008410000 */
        /* <DEDUP_REMOVED lines=49> */
[----:B------:R-:W-:Y:S01]  /*82c0*/  QGMMA.64x64x32.F32.E4M3.E4M3 R24, R144, gdesc[UR4], R24, gsb0 ;  /* 0x00e0000490187df3 */ /* 0x000fe20008000818 */
[----:B------:R-:W-:Y:S01]  /*82d0*/  UIADD3 UR6, UR12, 0x180, URZ ;  /* 0x000001800c067890 */ /* 0x000fe2000fffe03f */
[----:B------:R-:W-:-:S04]  /*82e0*/  UMOV UR7, 0xc0000010 ;  /* 0xc000001000077882 */ /* 0x000fc80000000000 */
        /* <DEDUP_REMOVED lines=55> */
[----:B------:R-:W-:Y:S06]  /*8660*/  QGMMA.64x64x32.F32.E4M3.E4M3 R24, R136, gdesc[UR4], R24, gsb0 ;  /* 0x00e0000488187df3 */ /* 0x000fec0008000818 */
        /* <DEDUP_REMOVED lines=22> */
[----:B------:R-:W-:-:S06]  /*87d0*/  WARPGROUP.DEPBAR.LE gsb0, 0x0 ;  /* 0x00008000000079c5 */ /* 0x000fcc0000010000 */
        /* <DEDUP_REMOVED lines=55> */
[----:B--2---:R-:W-:-:S02]  /*8b50*/  FADD.FTZ R67, R83, R66 ;  /* 0x0000004253437221 */ /* 0x004fc40000010000 */
        /* <DEDUP_REMOVED lines=34> */
.L_x_1543:
        /* <DEDUP_REMOVED lines=12> */
[-C--:B------:R-:W-:Y:S01]  /*8e40*/  FMUL.FTZ R26, R26, R5.reuse ;  /* 0x000000051a1a7220 */ /* 0x080fe20000410000 */
        /* <DEDUP_REMOVED lines=29> */
[-C--:B------:R-:W-:Y:S01]  /*9020*/  FMUL.FTZ R54, R54, R5.reuse ;  /* 0x0000000536367220 */ /* 0x080fe20000410000 */
[----:B------:R-:W-:Y:S01]  /*9030*/  FMUL.FTZ R55, R55, R5 ;  /* 0x0000000537377220 */ /* 0x000fe20000410000 */
        /* <DEDUP_REMOVED lines=39> */
.L_x_1534:
[----:B------:R-:W-:Y:S06]  /*92b0*/  BAR.ARV 0x8, 0x200 ;  /* 0x0208000000007b1d */ /* 0x000fec0000002000 */
[----:B------:R-:W-:Y:S05]  /*92c0*/  @!P0 BRA `(.L_x_1545) ;  /* 0x0000000000048947 */ /* 0x000fea0003800000 */
[----:B------:R-:W-:Y:S01]  /*92d0*/  BPT.TRAP 0x1 ;  /* 0x000000040000795c */ /* 0x000fe20000300000 */
.L_x_1545:
[----:B------:R-:W-:Y:S01]  /*92e0*/  ULEA UR16, UR10, UR49, 0x3 ;  /* 0x000000310a107291 */ /* 0x000fe2000f8e183f */
[----:B------:R-:W-:-:S05]  /*92f0*/  IMAD.U32 R5, RZ, RZ, UR9 ;  /* 0x00000009ff057e24 */ /* 0x000fca000f8e00ff */
[----:B------:R-:W-:-:S04]  /*9300*/  SHF.L.U32 R5, R5, 0x1f, RZ ;  /* 0x0000001f05057819 */ /* 0x000fc800000006ff */
[----:B------:R0:W1:Y:S01]  /*9310*/  SYNCS.PHASECHK.TRANS64.TRYWAIT P1, [UR16+0x12450], R5 ;  /* 0x01245005ff0075a7 */ /* 0x0000620008020150 */
[----:B------:R-:W-:Y:S05]  /*9320*/  @!P0 BRA `(.L_x_1546) ;  /* 0x0000000000048947 */ /* 0x000fea0003800000 */
[----:B------:R-:W-:Y:S01]  /*9330*/  BPT.TRAP 0x1 ;  /* 0x000000040000795c */ /* 0x000fe20000300000 */
.L_x_1546:
[----:B-1----:R-:W-:Y:S05]  /*9340*/  @P1 BRA `(.L_x_1547) ;  /* 0x0000000000081947 */ /* 0x002fea0003800000 */
[----:B------:R-:W1:Y:S02]  /*9350*/  SYNCS.PHASECHK.TRANS64.TRYWAIT P1, [UR16+0x12450], R5 ;  /* 0x01245005ff0075a7 */ /* 0x000e640008020150 */
[----:B-1----:R-:W-:Y:S05]  /*9360*/  @!P1 BRA `(.L_x_1548) ;  /* 0x0000005000d09947 */ /* 0x002fea0003800000 */
.L_x_1547:
[----:B------:R-:W-:Y:S01]  /*9370*/  UIADD3 UR49, UR49, 0x200, URZ ;  /* 0x0000020031317890 */ /* 0x000fe2000fffe03f */
[----:B------:R-:W-:Y:S01]  /*9380*/  WARPGROUP.ARRIVE ;  /* 0x00000000000079c5 */ /* 0x000fe20000000000 */
[----:B------:R-:W-:Y:S01]  /*9390*/  UMOV UR11, 0xc0000010 ;  /* 0xc0000010000b7882 */ /* 0x000fe20000000000 */
[----:B------:R-:W-:Y:S01]  /*93a0*/  ULDC.64 UR12, c[0x0][0x9a0] ;  /* 0x00026800000c7ab9 */ /* 0x000fe20000000a00 */
[----:B------:R-:W-:Y:S01]  /*93b0*/  USHF.R.U32.HI UR49, URZ, 0x4, UR49 ;  /* 0x000000043f317899 */ /* 0x000fe20008011631 */
[----:B01----:R-:W-:Y:S01]  /*93c0*/  IMAD.MOV.U32 R5, RZ, RZ, 0x3f800000 ;  /* 0x3f800000ff057424 */ /* 0x003fe200078e00ff */
[----:B------:R-:W-:Y:S02]  /*93d0*/  UISETP.NE.U32.AND UP0, UPT, UR12, URZ, UPT ;  /* 0x0000003f0c00728c */ /* 0x000fe4000bf05070 */
[----:B------:R-:W-:Y:S02]  /*93e0*/  ULOP3.LUT UR49, UR49, 0x3fff, URZ, 0xc0, !UPT ;  /* 0x00003fff31317892 */ /* 0x000fe4000f8ec03f */
[----:B------:R-:W-:-:S02]  /*93f0*/  UISETP.NE.AND.EX UP0, UPT, UR13, URZ, UPT, UP0 ;  /* 0x0000003f0d00728c */ /* 0x000fc4000bf05300 */
[----:B------:R-:W-:-:S04]  /*9400*/  ULOP3.LUT UR49, UR49, 0x10000, URZ, 0xfc, !UPT ;  /* 0x0001000031317892 */ /* 0x000fc8000f8efc3f */
[----:B------:R-:W-:Y:S01]  /*9410*/  UIMAD UR10, UR10, 0x280, UR49 ;  /* 0x000002800a0a78a4 */ /* 0x000fe2000f8e0231 */
[----:B------:R-:W-:-:S04]  /*9420*/  PLOP3.LUT P1, PT, PT, PT, UP0, 0x80, 0x0 ;  /* 0x000000000000781c */ /* 0x000fc80003f2f008 */
[----:B------:R-:W-:Y:S01]  /*9430*/  @UP0 ULDC.64 UR14, c[0x0][0x9c8] ;  /* 0x00027200000e0ab9 */ /* 0x000fe20000000a00 */
[----:B------:R-:W-:Y:S02]  /*9440*/  @UP0 USHF.R.S32.HI UR7, URZ, 0x1f, UR44 ;  /* 0x0000001f3f070899 */ /* 0x000fe4000801142c */
[----:B------:R-:W-:Y:S01]  /*9450*/  @UP0 UIMAD UR6, UR45, UR14, URZ ;  /* 0x0000000e2d0602a4 */ /* 0x000fe2000f8e023f */
[----:B------:R-:W-:Y:S01]  /*9460*/  QGMMA.64x64x32.F32.E4M3.E4M3 R24, R152, gdesc[UR8], R24, gsb0 ;  /* 0x00e0000898187df3 */ /* 0x000fe20008000818 */
[----:B------:R-:W-:Y:S02]  /*9470*/  @UP0 UIMAD.WIDE.U32 UR4, UR41, UR14, URZ ;  /* 0x0000000e290402a5 */ /* 0x000fe4000f8e003f */
[----:B------:R-:W-:-:S03]  /*9480*/  @UP0 UIMAD UR6, UR41, UR15, UR6 ;  /* 0x0000000f290602a4 */ /* 0x000fc6000f8e0206 */
[----:B------:R-:W-:Y:S01]  /*9490*/  @UP0 ULDC.64 UR14, c[0x0][0x9d0] ;  /* 0x00027400000e0ab9 */ /* 0x000fe20000000a00 */
[----:B------:R-:W-:Y:S02]  /*94a0*/  @UP0 UIADD3 UR5, UR5, UR6, URZ ;  /* 0x0000000605050290 */ /* 0x000fe4000fffe03f */
[----:B------:R-:W-:Y:S02]  /*94b0*/  @UP0 UIMAD UR7, UR7, UR14, URZ ;  /* 0x0000000e070702a4 */ /* 0x000fe4000f8e023f */
[----:B------:R-:W-:Y:S02]  /*94c0*/  @UP0 UIMAD.WIDE.U32 UR4, UR44, UR14, UR4 ;  /* 0x0000000e2c0402a5 */ /* 0x000fe4000f8e0004 */
[----:B------:R-:W-:Y:S02]  /*94d0*/  @UP0 UIMAD UR7, UR44, UR15, UR7 ;  /* 0x0000000f2c0702a4 */ /* 0x000fe4000f8e0207 */
[----:B------:R-:W-:Y:S02]  /*94e0*/  @UP0 ULEA UR6, UP1, UR4, UR12, 0x2 ;  /* 0x0000000c04060291 */ /* 0x000fe4000f82103f */
[----:B------:R-:W-:-:S04]  /*94f0*/  @UP0 UIADD3 UR5, UR5, UR7, URZ ;  /* 0x0000000705050290 */ /* 0x000fc8000fffe03f */
[----:B------:R-:W-:Y:S01]  /*9500*/  @UP0 ULEA.HI.X UR7, UR4, UR13, UR5, 0x2, UP1 ;  /* 0x0000000d04070291 */ /* 0x000fe200088f1405 */
[----:B------:R-:W-:-:S05]  /*9510*/  IMAD.U32 R6, RZ, RZ, UR6 ;  /* 0x00000006ff067e24 */ /* 0x000fca000f8e00ff */
        /* <DEDUP_REMOVED lines=26> */
[----:B0-----:R-:W0:Y:S04]  /*96c0*/  SHFL.BFLY PT, R7, R8, 0x1, 0x1f ;  /* 0x0c201f0008077f89 */ /* 0x001e2800000e0000 */
[----:B------:R-:W1:Y:S01]  /*96d0*/  SHFL.BFLY PT, R6, R9, 0x1, 0x1f ;  /* 0x0c201f0009067f89 */ /* 0x000e6200000e0000 */
[----:B0-----:R-:W-:Y:S01]  /*96e0*/  FADD.FTZ R7, R8, R7 ;  /* 0x0000000708077221 */ /* 0x001fe20000010000 */
[----:B-1----:R-:W-:-:S04]  /*96f0*/  FADD.FTZ R11, R9, R6 ;  /* 0x00000006090b7221 */ /* 0x002fc80000010000 */
[C---:B------:R-:W-:Y:S01]  /*9700*/  FSETP.NE.FTZ.AND P1, PT, R7.reuse, RZ, PT ;  /* 0x000000ff0700720b */ /* 0x040fe20003f35000 */
[----:B------:R-:W-:Y:S01]  /*9710*/  FMUL.FTZ R12, R7, 0.00390625 ;  /* 0x3b800000070c7820 */ /* 0x000fe20000410000 */
[----:B------:R-:W-:Y:S01]  /*9720*/  FMUL.FTZ R13, R11, 0.00390625 ;  /* 0x3b8000000b0d7820 */ /* 0x000fe20000410000 */
[----:B------:R-:W-:Y:S01]  /*9730*/  IMAD.MOV.U32 R6, RZ, RZ, RZ ;  /* 0x000000ffff067224 */ /* 0x000fe200078e00ff */
        /* <DEDUP_REMOVED lines=26> */
.L_x_1549:
        /* <DEDUP_REMOVED lines=36> */
.L_x_1516:
        /* <DEDUP_REMOVED lines=22> */
[----:B------:R-:W-:Y:S01]  /*9c80*/  LEA.HI R0, R9, R8, RZ, 0x7 ;  /* 0x0000000809007211 */ /* 0x000fe200078f38ff */
[----:B------:R-:W-:Y:S01]  /*9c90*/  UIMAD UR9, UR44, UR9, UR6 ;  /* 0x000000092c0972a4 */ /* 0x000fe2000f8e0206 */
[----:B------:R-:W-:Y:S01]  /*9ca0*/  SEL R63, R53, R52, P0 ;  /* 0x00000034353f7207 */ /* 0x000fe20000000000 */
[----:B------:R-:W1:Y:S01]  /*9cb0*/  S2UR UR4, SR_CTAID.Y ;  /* 0x00000000000479c3 */ /* 0x000e620000002600 */
[----:B0-----:R-:W-:Y:S01]  /*9cc0*/  LOP3.LUT R5, R0, 0xffffff80, RZ, 0xc0, !PT ;  /* 0xffffff8000057812 */ /* 0x001fe200078ec0ff */
[----:B------:R-:W-:Y:S01]  /*9cd0*/  UIADD3 UR9, UR5, UR9, URZ ;  /* 0x0000000905097290 */ /* 0x000fe2000fffe03f */
[----:B------:R-:W-:Y:S01]  /*9ce0*/  SEL R53, R26, R7, P0 ;  /* 0x000000071a357207 */ /* 0x000fe20000000000 */
[----:B------:R-:W-:Y:S01]  /*9cf0*/  IMAD.U32 R21, RZ, RZ, UR5 ;  /* 0x00000005ff157e24 */ /* 0x000fe2000f8e00ff */
[----:B------:R-:W-:Y:S01]  /*9d00*/  SEL R57, R7, R26, P0 ;  /* 0x0000001a07397207 */ /* 0x000fe20000000000 */
[----:B------:R-:W-:Y:S01]  /*9d10*/  IMAD.IADD R10, R8, 0x1, -R5 ;  /* 0x00000001080a7824 */ /* 0x000fe200078e0a05 */
[----:B------:R-:W-:Y:S01]  /*9d20*/  SEL R91, R28, R29, P0 ;  /* 0x0000001d1c5b7207 */ /* 0x000fe20000000000 */
[----:B------:R-:W-:Y:S01]  /*9d30*/  IMAD.U32 R21, RZ, RZ, UR9 ;  /* 0x00000009ff157e24 */ /* 0x000fe2000f8e00ff */
[----:B------:R-:W-:Y:S01]  /*9d40*/  SEL R87, R29, R28, P0 ;  /* 0x0000001c1d577207 */ /* 0x000fe20000000000 */
[----:B------:R-:W-:Y:S01]  /*9d50*/  UIMAD.WIDE.U32 UR6, UR44, UR10, URZ ;  /* 0x0000000a2c0672a5 */ /* 0x000fe2000f8e003f */
[----:B------:R-:W-:Y:S01]  /*9d60*/  SHF.R.S32.HI R7, RZ, 0x1f, R10 ;  /* 0x0000001fff077819 */ /* 0x000fe2000001140a */
[----:B------:R-:W0:Y:S01]  /*9d70*/  LDC R29, c[0x0][0xbe8] ;  /* 0x0002fa00ff1d7b82 */ /* 0x000e220000000800 */
[----:B------:R-:W-:Y:S01]  /*9d80*/  SEL R27, R42, R43, P0 ;  /* 0x0000002b2a1b7207 */ /* 0x000fe20000000000 */
[----:B------:R-:W-:Y:S01]  /*9d90*/  UIMAD UR8, UR44, UR11, UR8 ;  /* 0x0000000b2c0872a4 */ /* 0x000fe2000f8e0208 */
[----:B------:R-:W-:-:S02]  /*9da0*/  LEA.HI R12, R7, R10, RZ, 0x2 ;  /* 0x0000000a070c7211 */ /* 0x000fc400078f10ff */
[----:B------:R-:W-:Y:S01]  /*9db0*/  SEL R43, R43, R42, P0 ;  /* 0x0000002a2b2b7207 */ /* 0x000fe20000000000 */
[----:B------:R-:W-:Y:S01]  /*9dc0*/  UIADD3 UR8, UR7, UR8, URZ ;  /* 0x0000000807087290 */ /* 0x000fe2000fffe03f */
[----:B------:R-:W3:Y:S01]  /*9dd0*/  S2R R42, SR_CTAID.X ;  /* 0x00000000002a7919 */ /* 0x000ee20000002500 */
[--C-:B------:R-:W-:Y:S02]  /*9de0*/  SHF.R.S32.HI R14, RZ, 0x2, R12.reuse ;  /* 0x00000002ff0e7819 */ /* 0x100fe4000001140c */
[----:B------:R-:W-:Y:S02]  /*9df0*/  SHF.R.S32.HI R5, RZ, 0x1f, R12 ;  /* 0x0000001fff057819 */ /* 0x000fe4000001140c */
[----:B------:R-:W-:Y:S02]  /*9e00*/  LEA.HI R9, R9, R8, RZ, 0x2 ;  /* 0x0000000809097211 */ /* 0x000fe400078f10ff */
[----:B------:R-:W-:Y:S02]  /*9e10*/  LEA.HI R5, R5, R14, RZ, 0x3 ;  /* 0x0000000e05057211 */ /* 0x000fe400078f18ff */
[----:B------:R-:W-:-:S02]  /*9e20*/  SHF.R.S32.HI R4, RZ, 0x7, R0 ;  /* 0x00000007ff047819 */ /* 0x000fc40000011400 */
[----:B------:R-:W-:Y:S02]  /*9e30*/  LOP3.LUT R17, R9, 0xfffffffc, RZ, 0xc0, !PT ;  /* 0xfffffffc09117812 */ /* 0x000fe400078ec0ff */
[----:B------:R-:W-:Y:S01]  /*9e40*/  LOP3.LUT R9, R5, 0xfffffff8, RZ, 0xc0, !PT ;  /* 0xfffffff805097812 */ /* 0x000fe200078ec0ff */
[----:B------:R-:W-:Y:S01]  /*9e50*/  IMAD.HI R5, R4, 0x55555556, RZ ;  /* 0x5555555604057827 */ /* 0x000fe200078e02ff */
[----:B------:R-:W-:Y:S02]  /*9e60*/  LEA.HI R7, R7, R10, RZ, 0x5 ;  /* 0x0000000a07077211 */ /* 0x000fe400078f28ff */
[----:B0-----:R-:W-:Y:S01]  /*9e70*/  ISETP.NE.AND P2, PT, R29, 0x1, PT ;  /* 0x000000011d00780c */ /* 0x001fe20003f45270 */
[----:B------:R-:W-:Y:S01]  /*9e80*/  IMAD.IADD R17, R8, 0x1, -R17 ;  /* 0x0000000108117824 */ /* 0x000fe200078e0a11 */
[----:B------:R-:W-:Y:S01]  /*9e90*/  LEA.HI R5, R5, R5, RZ, 0x1 ;  /* 0x0000000505057211 */ /* 0x000fe200078f08ff */
[----:B------:R-:W-:Y:S01]  /*9ea0*/  IMAD.IADD R0, R14, 0x1, -R9 ;  /* 0x000000010e007824 */ /* 0x000fe200078e0a09 */
[----:B------:R-:W-:-:S02]  /*9eb0*/  SHF.R.S32.HI R9, RZ, 0x5, R7 ;  /* 0x00000005ff097819 */ /* 0x000fc40000011407 */
[----:B------:R-:W-:Y:S01]  /*9ec0*/  LEA.HI R8, R17, R17, RZ, 0x1 ;  /* 0x0000001111087211 */ /* 0x000fe200078f08ff */
[----:B------:R-:W-:Y:S01]  /*9ed0*/  IMAD R7, R5, -0x3, R4 ;  /* 0xfffffffd05077824 */ /* 0x000fe200078e0204 */
[----:B------:R-:W-:Y:S01]  /*9ee0*/  SEL R81, R32, R33, P0 ;  /* 0x0000002120517207 */ /* 0x000fe20000000000 */
[----:B------:R-:W-:Y:S01]  /*9ef0*/  IMAD R0, R9, 0x10, R0 ;  /* 0x0000001009007824 */ /* 0x000fe200078e0200 */
[----:B------:R-:W-:Y:S01]  /*9f00*/  LOP3.LUT R8, R8, 0x1ffffffe, RZ, 0xc0, !PT ;  /* 0x1ffffffe08087812 */ /* 0x000fe200078ec0ff */
[----:B------:R-:W0:Y:S01]  /*9f10*/  LDC.64 R4, c[0x0][0xbd8] ;  /* 0x0002f600ff047b82 */ /* 0x000e220000000a00 */
[----:B------:R-:W-:Y:S01]  /*9f20*/  SEL R77, R33, R32, P0 ;  /* 0x00000020214d7207 */ /* 0x000fe20000000000 */
[----:B------:R-:W-:Y:S01]  /*9f30*/  IMAD R0, R7, 0x40, R0 ;  /* 0x0000004007007824 */ /* 0x000fe200078e0200 */
[----:B------:R-:W-:Y:S01]  /*9f40*/  SEL R83, R36, R37, P0 ;  /* 0x0000002524537207 */ /* 0x000fe20000000000 */
[----:B------:R-:W-:Y:S01]  /*9f50*/  IMAD.U32 R9, RZ, RZ, UR7 ;  /* 0x00000007ff097e24 */ /* 0x000fe2000f8e00ff */
[----:B------:R-:W-:Y:S01]  /*9f60*/  SEL R79, R37, R36, P0 ;  /* 0x00000024254f7207 */ /* 0x000fe20000000000 */
[----:B---3--:R-:W-:Y:S01]  /*9f70*/  IMAD R28, R42, 0xc0, R0 ;  /* 0x000000c02a1c7824 */ /* 0x008fe200078e0200 */
[----:B------:R-:W-:Y:S01]  /*9f80*/  SEL R73, R40, R41, P0 ;  /* 0x0000002928497207 */ /* 0x000fe20000000000 */
[----:B------:R-:W-:Y:S01]  /*9f90*/  IMAD.U32 R9, RZ, RZ, UR8 ;  /* 0x00000008ff097e24 */ /* 0x000fe2000f8e00ff */
[----:B------:R-:W-:Y:S01]  /*9fa0*/  SEL R69, R41, R40, P0 ;  /* 0x0000002829457207 */ /* 0x000fe20000000000 */
[----:B------:R-:W-:Y:S01]  /*9fb0*/  ULDC.64 UR8, c[0x0][0xb28] ;  /* 0x0002ca0000087ab9 */ /* 0x000fe20000000a00 */
[----:B------:R-:W-:-:S02]  /*9fc0*/  SEL R15, R30, R31, P0 ;  /* 0x0000001f1e0f7207 */ /* 0x000fc40000000000 */
[----:B------:R-:W-:Y:S01]  /*9fd0*/  SEL R59, R31, R30, P0 ;  /* 0x0000001e1f3b7207 */ /* 0x000fe20000000000 */
[----:B------:R-:W-:Y:S01]  /*9fe0*/  IMAD.IADD R31, R17, 0x1, -R8 ;  /* 0x00000001111f7824 */ /* 0x000fe200078e0a08 */
[----:B------:R-:W-:Y:S01]  /*9ff0*/  SEL R41, R34, R35, P0 ;  /* 0x0000002322297207 */ /* 0x000fe20000000000 */
[----:B------:R-:W-:Y:S01]  /*a000*/  IMAD.U32 R8, RZ, RZ, UR6 ;  /* 0x00000006ff087e24 */ /* 0x000fe2000f8e00ff */
[----:B------:R-:W-:Y:S01]  /*a010*/  SEL R37, R35, R34, P0 ;  /* 0x0000002223257207 */ /* 0x000fe20000000000 */
[----:B------:R-:W-:Y:S01]  /*a020*/  IMAD R7, R31, 0x8, R0 ;  /* 0x000000081f077824 */ /* 0x000fe200078e0200 */
[----:B------:R-:W-:Y:S01]  /*a030*/  LOP3.LUT R33, R12, 0x7ffffffc, RZ, 0xc0, !PT ;  /* 0x7ffffffc0c217812 */ /* 0x000fe200078ec0ff */
[----:B------:R-:W3:Y:S01]  /*a040*/  @P2 LDC R35, c[0x0][0xbec] ;  /* 0x0002fb00ff232b82 */ /* 0x000ee20000000800 */
[----:B------:R-:W-:Y:S01]  /*a050*/  SEL R89, R24, R25, P0 ;  /* 0x0000001918597207 */ /* 0x000fe20000000000 */
[----:B------:R-:W-:Y:S01]  /*a060*/  IMAD R42, R42, 0xc0, R7 ;  /* 0x000000c02a2a7824 */ /* 0x000fe200078e0207 */
[----:B------:R-:W-:Y:S01]  /*a070*/  SEL R85, R25, R24, P0 ;  /* 0x0000001819557207 */ /* 0x000fe20000000000 */
[----:B------:R-:W-:Y:S01]  /*a080*/  IMAD.IADD R26, R10, 0x1, -R33 ;  /* 0x000000010a1a7824 */ /* 0x000fe200078e0a21 */
[----:B------:R-:W-:Y:S01]  /*a090*/  SEL R75, R44, R45, P0 ;  /* 0x0000002d2c4b7207 */ /* 0x000fe20000000000 */
[C---:B0-----:R-:W-:Y:S01]  /*a0a0*/  IMAD R18, R4.reuse, UR45, RZ ;  /* 0x0000002d04127c24 */ /* 0x041fe2000f8e02ff */
[----:B------:R-:W-:Y:S01]  /*a0b0*/  SEL R71, R45, R44, P0 ;  /* 0x0000002c2d477207 */ /* 0x000fe20000000000 */
[----:B------:R-:W-:Y:S01]  /*a0c0*/  IMAD.WIDE.U32 R20, R4, UR41, R20 ;  /* 0x0000002904147c25 */ /* 0x000fe2000f8e0014 */
[----:B------:R-:W-:Y:S01]  /*a0d0*/  SEL R65, R48, R49, P0 ;  /* 0x0000003130417207 */ /* 0x000fe20000000000 */
[----:B------:R-:W0:Y:S01]  /*a0e0*/  @P2 LDC R44, c[0x0][0xbf0] ;  /* 0x0002fc00ff2c2b82 */ /* 0x000e220000000800 */
[----:B------:R-:W-:Y:S01]  /*a0f0*/  SEL R13, R38, R39, P0 ;  /* 0x00000027260d7207 */ /* 0x000fe20000000000 */
[----:B------:R-:W-:Y:S01]  /*a100*/  IMAD R5, R5, UR41, R18 ;  /* 0x0000002905057c24 */ /* 0x000fe2000f8e0212 */
[----:B------:R-:W-:Y:S01]  /*a110*/  SEL R45, R39, R38, P0 ;  /* 0x00000026272d7207 */ /* 0x000fe20000000000 */
[----:B------:R-:W-:Y:S01]  /*a120*/  ULDC.64 UR6, c[0x0][0xb48] ;  /* 0x0002d20000067ab9 */ /* 0x000fe20000000a00 */
[----:B------:R-:W-:Y:S01]  /*a130*/  SEL R25, R54, R55, P0 ;  /* 0x0000003736197207 */ /* 0x000fe20000000000 */
[----:B------:R-:W-:Y:S01]  /*a140*/  IMAD.IADD R21, R21, 0x1, R5 ;  /* 0x0000000115157824 */ /* 0x000fe200078e0205 */
[----:B------:R-:W-:-:S02]  /*a150*/  SEL R17, R55, R54, P0 ;  /* 0x0000003637117207 */ /* 0x000fc40000000000 */
[----:B------:R-:W4:Y:S01]  /*a160*/  LDC.64 R54, c[0x0][0xb40] ;  /* 0x0002d000ff367b82 */ /* 0x000f220000000a00 */
[----:B------:R-:W-:Y:S02]  /*a170*/  SEL R11, R46, R47, P0 ;  /* 0x0000002f2e0b7207 */ /* 0x000fe40000000000 */
[----:B------:R-:W-:Y:S02]  /*a180*/  SEL R23, R50, R51, P0 ;  /* 0x0000003332177207 */ /* 0x000fe40000000000 */
[----:B------:R-:W-:Y:S01]  /*a190*/  SEL R47, R47, R46, P0 ;  /* 0x0000002e2f2f7207 */ /* 0x000fe20000000000 */
[----:B---3--:R-:W-:Y:S01]  /*a1a0*/  @P2 IMAD.HI.U32 R35, R42, R35, RZ ;  /* 0x000000232a232227 */ /* 0x008fe200078e00ff */
[----:B------:R-:W-:Y:S01]  /*a1b0*/  SEL R61, R49, R48, P0 ;  /* 0x00000030313d7207 */ /* 0x000fe20000000000 */
[----:B------:R-:W3:Y:S01]  /*a1c0*/  @P2 LDC R46, c[0x0][0xbf0] ;  /* 0x0002fc00ff2e2b82 */ /* 0x000ee20000000800 */
[----:B------:R-:W-:Y:S02]  /*a1d0*/  LOP3.LUT P1, RZ, R10, 0x3, RZ, 0xc0, !PT ;  /* 0x000000030aff7812 */ /* 0x000fe4000782c0ff */
        /* <DEDUP_REMOVED lines=13> */
[----:B-1----:R-:W1:Y:S02]  /*a2b0*/  @P2 LDC R67, c[0x0][0xbec] ;  /* 0x0002fb00ff432b82 */ /* 0x002e640000000800 */
        /* <DEDUP_REMOVED lines=9> */
[----:B-1----:R-:W-:-:S03]  /*a350*/  @P2 IMAD.HI.U32 R67, R42, R67, RZ ;  /* 0x000000432a432227 */ /* 0x002fc600078e00ff */
[----:B------:R-:W-:Y:S04]  /*a360*/  SHFL.IDX PT, R12, R27, R6, 0x1c1f ;  /* 0x001c1f061b0c7589 */ /* 0x000fe800000e0000 */
[----:B------:R-:W-:Y:S04]  /*a370*/  SHFL.IDX PT, R11, R11, R6, 0x1c1f ;  /* 0x001c1f060b0b7589 */ /* 0x000fe800000e0000 */
[----:B------:R-:W-:Y:S04]  /*a380*/  SHFL.IDX PT, R0, R25, R6, 0x1c1f ;  /* 0x001c1f0619007589 */ /* 0x000fe800000e0000 */
[----:B------:R1:W-:Y:S04]  /*a390*/  SHFL.IDX PT, R10, R23, R6, 0x1c1f ;  /* 0x001c1f06170a7589 */ /* 0x0003e800000e0000 */
[----:B------:R-:W-:Y:S04]  /*a3a0*/  SHFL.IDX PT, R48, R79, R34, 0x1c1f ;  /* 0x001c1f224f307589 */ /* 0x000fe800000e0000 */
[----:B------:R-:W2:Y:S01]  /*a3b0*/  SHFL.IDX PT, R41, R77, R34, 0x1c1f ;  /* 0x001c1f224d297589 */ /* 0x000ea200000e0000 */
[----:B-1----:R-:W-:Y:S01]  /*a3c0*/  SEL R6, R38, R33, P0 ;  /* 0x0000002126067207 */ /* 0x002fe20000000000 */
[----:B------:R-:W-:-:S02]  /*a3d0*/  IMAD R38, RZ, RZ, -UR44 ;  /* 0x8000002cff267e24 */ /* 0x000fc4000f8e02ff */
[----:B------:R-:W-:Y:S01]  /*a3e0*/  SHFL.IDX PT, R51, R71, R34, 0x1c1f ;  /* 0x001c1f2247337589 */ /* 0x000fe200000e0000 */
[----:B------:R-:W-:Y:S01]  /*a3f0*/  IMAD.MOV.U32 R33, RZ, RZ, R42 ;  /* 0x000000ffff217224 */ /* 0x000fe200078e002a */
[----:B0-----:R-:W-:Y:S01]  /*a400*/  @P2 SHF.R.U32.HI R33, RZ, R44, R35 ;  /* 0x0000002cff212219 */ /* 0x001fe20000011623 */
        /* <DEDUP_REMOVED lines=10> */
[----:B------:R-:W-:Y:S01]  /*a4b0*/  IMAD R36, R65, UR5, R9 ;  /* 0x0000000541247c24 */ /* 0x000fe2000f8e0209 */
[----:B------:R-:W-:Y:S04]  /*a4c0*/  SHFL.IDX PT, R24, R59, R34, 0x1c1f ;  /* 0x001c1f223b187589 */ /* 0x000fe800000e0000 */
[----:B------:R-:W-:Y:S04]  /*a4d0*/  SHFL.IDX PT, R27, R57, R34, 0x1c1f ;  /* 0x001c1f22391b7589 */ /* 0x000fe800000e0000 */
[----:B------:R-:W-:Y:S04]  /*a4e0*/  SHFL.IDX PT, R22, R45, R34, 0x1c1f ;  /* 0x001c1f222d167589 */ /* 0x000fe800000e0000 */
[----:B------:R4:W-:Y:S04]  /*a4f0*/  SHFL.IDX PT, R25, R37, R34, 0x1c1f ;  /* 0x001c1f2225197589 */ /* 0x0009e800000e0000 */
[----:B------:R-:W-:Y:S04]  /*a500*/  SHFL.IDX PT, R18, R47, R34, 0x1c1f ;  /* 0x001c1f222f127589 */ /* 0x000fe800000e0000 */
[----:B------:R5:W-:Y:S01]  /*a510*/  SHFL.IDX PT, R23, R43, R34, 0x1c1f ;  /* 0x001c1f222b177589 */ /* 0x000be200000e0000 */
[----:B----4-:R-:W-:Y:S01]  /*a520*/  IMAD.MOV.U32 R37, RZ, RZ, R42 ;  /* 0x000000ffff257224 */ /* 0x010fe200078e002a */
[----:B---3--:R-:W-:-:S02]  /*a530*/  @P2 SHF.R.U32.HI R37, RZ, R46, R67 ;  /* 0x0000002eff252219 */ /* 0x008fc40000011643 */
[----:B------:R-:W-:Y:S04]  /*a540*/  SHFL.IDX PT, R17, R17, R34, 0x1c1f ;  /* 0x001c1f2211117589 */ /* 0x000fe800000e0000 */
[----:B------:R3:W-:Y:S01]  /*a550*/  SHFL.IDX PT, R19, R19, R34, 0x1c1f ;  /* 0x001c1f2213137589 */ /* 0x0007e200000e0000 */
[C---:B-----5:R-:W-:Y:S02]  /*a560*/  IMAD R43, R65.reuse, UR7, R38 ;  /* 0x00000007412b7c24 */ /* 0x060fe4000f8e0226 */
[----:B------:R-:W-:Y:S02]  /*a570*/  IMAD.MOV R38, RZ, RZ, -R37 ;  /* 0x000000ffff267224 */ /* 0x000fe400078e0a25 */
[----:B---3--:R-:W-:Y:S02]  /*a580*/  IMAD.MOV.U32 R34, RZ, RZ, R8 ;  /* 0x000000ffff227224 */ /* 0x008fe400078e0008 */
        /* <DEDUP_REMOVED lines=12> */
[----:B------:R-:W-:Y:S02]  /*a650*/  IMAD R43, R29, R38, R42 ;  /* 0x000000261d2b7224 */ /* 0x000fe400078e022a */
[C---:B------:R-:W-:Y:S01]  /*a660*/  IMAD R45, R37.reuse, UR5, R8 ;  /* 0x00000005252d7c24 */ /* 0x040fe2000f8e0208 */
[----:B------:R-:W3:Y:S01]  /*a670*/  S2UR UR5, SR_CgaCtaId ;  /* 0x00000000000579c3 */ /* 0x000ee20000008800 */
        /* <DEDUP_REMOVED lines=8> */
[----:B--2---:R-:W-:Y:S01]  /*a700*/  SEL R20, R41, R40, P0 ;  /* 0x0000002829147207 */ /* 0x004fe20000000000 */
[----:B------:R-:W-:Y:S01]  /*a710*/  IMAD.WIDE.U32 R34, R33, UR6, R34 ;  /* 0x0000000621227c25 */ /* 0x000fe2000f8e0022 */
[----:B------:R-:W-:-:S03]  /*a720*/  ULDC.64 UR6, c[0x0][0xba8] ;  /* 0x0002ea0000067ab9 */ /* 0x000fc60000000a00 */
[C---:B------:R-:W-:Y:S01]  /*a730*/  IMAD R33, R43.reuse, UR9, R36 ;  /* 0x000000092b217c24 */ /* 0x040fe2000f8e0224 */
[----:B------:R-:W-:Y:S01]  /*a740*/  LEA R38, P2, R34, UR6, 0x2 ;  /* 0x0000000622267c11 */ /* 0x000fe2000f8410ff */
[----:B------:R-:W-:Y:S01]  /*a750*/  IMAD.WIDE.U32 R36, R43, UR8, R8 ;  /* 0x000000082b247c25 */ /* 0x000fe2000f8e0008 */
[----:B------:R-:W-:Y:S01]  /*a760*/  ULDC.64 UR8, c[0x0][0xb00] ;  /* 0x0002c00000087ab9 */ /* 0x000fe20000000a00 */
[----:B------:R-:W-:Y:S01]  /*a770*/  ULDC UR6, c[0x0][0xa88] ;  /* 0x0002a20000067ab9 */ /* 0x000fe20000000800 */
[----:B------:R-:W-:Y:S01]  /*a780*/  SEL R8, R40, R41, P0 ;  /* 0x0000002928087207 */ /* 0x000fe20000000000 */
[----:B------:R-:W-:Y:S01]  /*a790*/  IMAD.IADD R21, R35, 0x1, R21 ;  /* 0x0000000123157824 */ /* 0x000fe200078e0215 */
[----:B------:R-:W-:Y:S01]  /*a7a0*/  SHFL.IDX PT, R42, R38, RZ, 0x1c1f ;  /* 0x001c1fff262a7589 */ /* 0x000fe200000e0000 */
[----:B------:R-:W-:Y:S01]  /*a7b0*/  IMAD.IADD R9, R37, 0x1, R33 ;  /* 0x0000000125097824 */ /* 0x000fe200078e0221 */
[----:B------:R-:W-:Y:S01]  /*a7c0*/  LEA R54, P3, R36, UR8, 0x2 ;  /* 0x0000000824367c11 */ /* 0x000fe2000f8610ff */
[----:B---3--:R-:W-:Y:S01]  /*a7d0*/  ULEA UR4, UR5, UR4, 0x18 ;  /* 0x0000000405047291 */ /* 0x008fe2000f8ec03f */
[----:B------:R-:W-:Y:S01]  /*a7e0*/  LEA.HI.X R33, R34, UR7, R21, 0x2, P2 ;  /* 0x0000000722217c11 */ /* 0x000fe200090f1415 */
[----:B------:R1:W-:Y:S01]  /*a7f0*/  SHFL.IDX PT, R44, R38, 0x1, 0x1c1f ;  /* 0x003c1f00262c7f89 */ /* 0x0003e200000e0000 */
[----:B------:R-:W-:Y:S01]  /*a800*/  LEA.HI.X R56, R36, UR9, R9, 0x2, P3 ;  /* 0x0000000924387c11 */ /* 0x000fe200098f1409 */
[----:B------:R-:W-:Y:S01]  /*a810*/  IMAD R55, R29, UR6, RZ ;  /* 0x000000061d377c24 */ /* 0x000fe2000f8e02ff */
[----:B------:R-:W-:Y:S01]  /*a820*/  SEL R9, R39, R48, P0 ;  /* 0x0000003027097207 */ /* 0x000fe20000000000 */
[----:B------:R-:W2:Y:S01]  /*a830*/  SHFL.IDX PT, R43, R33, RZ, 0x1c1f ;  /* 0x001c1fff212b7589 */ /* 0x000ea200000e0000 */
[----:B------:R-:W-:Y:S01]  /*a840*/  SEL R21, R48, R39, P0 ;  /* 0x0000002730157207 */ /* 0x000fe20000000000 */
[C---:B------:R-:W-:Y:S01]  /*a850*/  VIADD R48, R28.reuse, 0x8 ;  /* 0x000000081c307836 */ /* 0x040fe20000000000 */
[----:B------:R-:W-:Y:S01]  /*a860*/  UIADD3 UR4, UR4, 0x12420, URZ ;  /* 0x0001242004047890 */ /* 0x000fe2000fffe03f */
[----:B------:R-:W3:Y:S01]  /*a870*/  SHFL.IDX PT, R45, R33, 0x1, 0x1c1f ;  /* 0x003c1f00212d7f89 */ /* 0x000ee200000e0000 */
[----:B------:R-:W-:-:S02]  /*a880*/  ISETP.GE.OR P2, PT, R28, R55, P1 ;  /* 0x000000371c00720c */ /* 0x000fc40000f46670 */
[-C--:B------:R-:W-:Y:S01]  /*a890*/  ISETP.GE.OR P1, PT, R48, R55.reuse, P1 ;  /* 0x000000373000720c */ /* 0x080fe20000f26670 */
[----:B------:R-:W-:Y:S01]  /*a8a0*/  UPRMT UR4, URZ, 0x654, UR4 ;  /* 0x000006543f047896 */ /* 0x000fe20008000004 */
[----:B------:R-:W-:Y:S01]  /*a8b0*/  ISETP.GE.AND P3, PT, R28, R55, PT ;  /* 0x000000371c00720c */ /* 0x000fe20003f66270 */
[----:B------:R4:W4:Y:S01]  /*a8c0*/  SHFL.IDX PT, R46, R54, RZ, 0x1c1f ;  /* 0x001c1fff362e7589 */ /* 0x00092200000e0000 */
[----:B0-----:R-:W-:Y:S02]  /*a8d0*/  SEL R34, R49, R50, P0 ;  /* 0x0000003231227207 */ /* 0x001fe40000000000 */
[----:B------:R-:W-:Y:S01]  /*a8e0*/  SEL R36, R50, R49, P0 ;  /* 0x0000003132247207 */ /* 0x000fe20000000000 */
[----:B------:R0:W0:Y:S01]  /*a8f0*/  SHFL.IDX PT, R47, R56, RZ, 0x1c1f ;  /* 0x001c1fff382f7589 */ /* 0x00002200000e0000 */
[----:B------:R-:W-:Y:S01]  /*a900*/  SEL R35, R32, R51, P0 ;  /* 0x0000003320237207 */ /* 0x000fe20000000000 */
[----:B------:R-:W-:Y:S01]  /*a910*/  IMAD.SHL.U32 R49, R26, 0x2, RZ ;  /* 0x000000021a317824 */ /* 0x000fe200078e00ff */
[----:B------:R-:W-:Y:S01]  /*a920*/  SYNCS.ARRIVE.TRANS64.RED.A1T0 RZ, [UR4], RZ ;  /* 0x000000ffffff79a7 */ /* 0x000fe20008100404 */
[----:B------:R-:W-:-:S02]  /*a930*/  SEL R37, R51, R32, P0 ;  /* 0x0000002033257207 */ /* 0x000fc40000000000 */
[----:B-1----:R-:W-:Y:S02]  /*a940*/  SEL R38, R31, R52, P0 ;  /* 0x000000341f267207 */ /* 0x002fe40000000000 */
[----:B------:R-:W-:Y:S01]  /*a950*/  SEL R40, R52, R31, P0 ;  /* 0x0000001f34287207 */ /* 0x000fe20000000000 */
[----:B--2---:R1:W-:Y:S01]  /*a960*/  @!P2 ST.E desc[UR42][R42.64], R2 ;  /* 0x000000022a00a985 */ /* 0x0043e2000c10192a */
[----:B------:R-:W-:Y:S02]  /*a970*/  SEL R39, R30, R53, P0 ;  /* 0x000000351e277207 */ /* 0x000fe40000000000 */
[----:B------:R-:W-:Y:S01]  /*a980*/  SEL R41, R53, R30, P0 ;  /* 0x0000001e35297207 */ /* 0x000fe20000000000 */
[----:B---3--:R1:W-:Y:S01]  /*a990*/  @!P1 ST.E desc[UR42][R44.64], R3 ;  /* 0x000000032c009985 */ /* 0x0083e2000c10192a */
[----:B------:R-:W-:Y:S05]  /*a9a0*/  @P3 BRA `(.L_x_1552) ;  /* 0x0000000000b83947 */ /* 0x000fea0003800000 */
[C---:B-1----:R-:W-:Y:S01]  /*a9b0*/  VIADD R2, R49.reuse, 0x8 ;  /* 0x0000000831027836 */ /* 0x042fe20000000000 */
[----:B------:R-:W-:Y:S01]  /*a9c0*/  ULDC UR4, c[0x0][0xac8] ;  /* 0x0002b20000047ab9 */ /* 0x000fe20000000800 */
[C---:B------:R-:W-:Y:S01]  /*a9d0*/  VIADD R26, R49.reuse, 0x10 ;  /* 0x00000010311a7836 */ /* 0x040fe20000000000 */
[C---:B------:R-:W-:Y:S01]  /*a9e0*/  ISETP.GE.AND P1, PT, R49.reuse, UR4, PT ;  /* 0x0000000431007c0c */ /* 0x040fe2000bf26270 */
[C---:B------:R-:W-:Y:S01]  /*a9f0*/  VIADD R30, R49.reuse, 0x18 ;  /* 0x00000018311e7836 */ /* 0x040fe20000000000 */
[----:B------:R-:W-:Y:S01]  /*aa00*/  ISETP.GE.AND P2, PT, R2, UR4, PT ;  /* 0x0000000402007c0c */ /* 0x000fe2000bf46270 */
[C---:B------:R-:W-:Y:S02]  /*aa10*/  VIADD R31, R49.reuse, 0x20 ;  /* 0x00000020311f7836 */ /* 0x040fe40000000000 */
[C---:B------:R-:W-:Y:S02]  /*aa20*/  VIADD R32, R49.reuse, 0x28 ;  /* 0x0000002831207836 */ /* 0x040fe40000000000 */
[----:B------:R-:W-:Y:S01]  /*aa30*/  VIADD R33, R49, 0x30 ;  /* 0x0000003031217836 */ /* 0x000fe20000000000 */
[----:B------:R-:W-:Y:S01]  /*aa40*/  ISETP.GE.AND P3, PT, R31, UR4, PT ;  /* 0x000000041f007c0c */ /* 0x000fe2000bf66270 */
[----:B------:R-:W-:Y:S01]  /*aa50*/  VIADD R42, R49, 0x38 ;  /* 0x00000038312a7836 */ /* 0x000fe20000000000 */
[----:B------:R-:W-:-:S02]  /*aa60*/  ISETP.GE.AND P4, PT, R32, UR4, PT ;  /* 0x0000000420007c0c */ /* 0x000fc4000bf86270 */
[----:B------:R-:W-:Y:S02]  /*aa70*/  ISETP.GE.AND P5, PT, R33, UR4, PT ;  /* 0x0000000421007c0c */ /* 0x000fe4000bfa6270 */
[----:B------:R-:W-:Y:S02]  /*aa80*/  ISETP.GE.AND P6, PT, R42, UR4, PT ;  /* 0x000000042a007c0c */ /* 0x000fe4000bfc6270 */
[----:B------:R-:W-:-:S04]  /*aa90*/  @!P2 LEA.HI R2, R2, R2, RZ, 0x1 ;  /* 0x000000020202a211 */ /* 0x000fc800078f08ff */
[----:B------:R-:W-:Y:S01]  /*aaa0*/  @!P2 LOP3.LUT R29, R2, 0xfffffffe, RZ, 0xc0, !PT ;  /* 0xfffffffe021da812 */ /* 0x000fe200078ec0ff */
[--C-:B0---4-:R-:W-:Y:S01]  /*aab0*/  @!P1 IMAD.WIDE R2, R49, 0x4, R46.reuse ;  /* 0x0000000431029825 */ /* 0x111fe200078e022e */
[----:B------:R-:W-:Y:S02]  /*aac0*/  @!P3 LEA.HI R31, R31, R31, RZ, 0x1 ;  /* 0x0000001f1f1fb211 */ /* 0x000fe400078f08ff */
[----:B------:R-:W-:Y:S01]  /*aad0*/  @!P4 LEA.HI R32, R32, R32, RZ, 0x1 ;  /* 0x000000202020c211 */ /* 0x000fe200078f08ff */
[----:B------:R-:W-:Y:S01]  /*aae0*/  @!P2 IMAD.WIDE R28, R29, 0x4, R46 ;  /* 0x000000041d1ca825 */ /* 0x000fe200078e022e */
[----:B------:R0:W-:Y:S01]  /*aaf0*/  @!P1 ST.E.64 desc[UR42][R2.64], R4 ;  /* 0x0000000402009985 */ /* 0x0001e2000c101b2a */
[----:B------:R-:W-:Y:S02]  /*ab00*/  ISETP.GE.AND P1, PT, R26, UR4, PT ;  /* 0x000000041a007c0c */ /* 0x000fe4000bf26270 */
[----:B------:R-:W-:Y:S01]  /*ab10*/  @!P5 LEA.HI R33, R33, R33, RZ, 0x1 ;  /* 0x000000212121d211 */ /* 0x000fe200078f08ff */
[----:B------:R1:W-:Y:S01]  /*ab20*/  @!P2 ST.E.64 desc[UR42][R28.64], R6 ;  /* 0x000000061c00a985 */ /* 0x0003e2000c101b2a */
[----:B------:R-:W-:-:S02]  /*ab30*/  ISETP.GE.AND P2, PT, R30, UR4, PT ;  /* 0x000000041e007c0c */ /* 0x000fc4000bf46270 */
[----:B------:R-:W-:-:S07]  /*ab40*/  @!P6 LEA.HI R42, R42, R42, RZ, 0x1 ;  /* 0x0000002a2a2ae211 */ /* 0x000fce00078f08ff */
[----:B------:R-:W-:-:S04]  /*ab50*/  @!P1 LEA.HI R26, R26, R26, RZ, 0x1 ;  /* 0x0000001a1a1a9211 */ /* 0x000fc800078f08ff */
[----:B------:R-:W-:Y:S02]  /*ab60*/  @!P2 LEA.HI R30, R30, R30, RZ, 0x1 ;  /* 0x0000001e1e1ea211 */ /* 0x000fe400078f08ff */
[----:B0-----:R-:W-:Y:S02]  /*ab70*/  @!P1 LOP3.LUT R3, R26, 0xfffffffe, RZ, 0xc0, !PT ;  /* 0xfffffffe1a039812 */ /* 0x001fe400078ec0ff */
[----:B------:R-:W-:Y:S02]  /*ab80*/  @!P2 LOP3.LUT R5, R30, 0xfffffffe, RZ, 0xc0, !PT ;  /* 0xfffffffe1e05a812 */ /* 0x000fe400078ec0ff */
[----:B-1----:R-:W-:Y:S01]  /*ab90*/  @!P3 LOP3.LUT R7, R31, 0xfffffffe, RZ, 0xc0, !PT ;  /* 0xfffffffe1f07b812 */ /* 0x002fe200078ec0ff */
[--C-:B------:R-:W-:Y:S01]  /*aba0*/  @!P1 IMAD.WIDE R2, R3, 0x4, R46.reuse ;  /* 0x0000000403029825 */ /* 0x100fe200078e022e */
[----:B------:R-:W-:Y:S02]  /*abb0*/  @!P4 LOP3.LUT R29, R32, 0xfffffffe, RZ, 0xc0, !PT ;  /* 0xfffffffe201dc812 */ /* 0x000fe400078ec0ff */
[----:B------:R-:W-:Y:S01]  /*abc0*/  @!P5 LOP3.LUT R31, R33, 0xfffffffe, RZ, 0xc0, !PT ;  /* 0xfffffffe211fd812 */ /* 0x000fe200078ec0ff */
[--C-:B------:R-:W-:Y:S01]  /*abd0*/  @!P2 IMAD.WIDE R4, R5, 0x4, R46.reuse ;  /* 0x000000040504a825 */ /* 0x100fe200078e022e */
[----:B------:R-:W-:Y:S01]  /*abe0*/  @!P6 LOP3.LUT R33, R42, 0xfffffffe, RZ, 0xc0, !PT ;  /* 0xfffffffe2a21e812 */ /* 0x000fe200078ec0ff */
[----:B------:R2:W-:Y:S02]  /*abf0*/  @!P1 ST.E.64 desc[UR42][R2.64], R8 ;  /* 0x0000000802009985 */ /* 0x0005e4000c101b2a */
[----:B------:R-:W-:-:S02]  /*ac00*/  @!P3 IMAD.WIDE R6, R7, 0x4, R46 ;  /* 0x000000040706b825 */ /* 0x000fc400078e022e */
[----:B------:R2:W-:Y:S02]  /*ac10*/  @!P2 ST.E.64 desc[UR42][R4.64], R20 ;  /* 0x000000140400a985 */ /* 0x0005e4000c101b2a */
[--C-:B------:R-:W-:Y:S02]  /*ac20*/  @!P4 IMAD.WIDE R28, R29, 0x4, R46.reuse ;  /* 0x000000041d1cc825 */ /* 0x100fe400078e022e */
[----:B------:R2:W-:Y:S02]  /*ac30*/  @!P3 ST.E.64 desc[UR42][R6.64], R34 ;  /* 0x000000220600b985 */ /* 0x0005e4000c101b2a */
[--C-:B------:R-:W-:Y:S02]  /*ac40*/  @!P5 IMAD.WIDE R30, R31, 0x4, R46.reuse ;  /* 0x000000041f1ed825 */ /* 0x100fe400078e022e */
[----:B------:R2:W-:Y:S02]  /*ac50*/  @!P4 ST.E.64 desc[UR42][R28.64], R36 ;  /* 0x000000241c00c985 */ /* 0x0005e4000c101b2a */
[----:B------:R-:W-:-:S02]  /*ac60*/  @!P6 IMAD.WIDE R32, R33, 0x4, R46 ;  /* 0x000000042120e825 */ /* 0x000fc400078e022e */
[----:B------:R2:W-:Y:S04]  /*ac70*/  @!P5 ST.E.64 desc[UR42][R30.64], R38 ;  /* 0x000000261e00d985 */ /* 0x0005e8000c101b2a */
[----:B------:R2:W-:Y:S02]  /*ac80*/  @!P6 ST.E.64 desc[UR42][R32.64], R40 ;  /* 0x000000282000e985 */ /* 0x0005e4000c101b2a */
.L_x_1552:
[----:B------:R-:W-:Y:S05]  /*ac90*/  BSYNC B0 ;  /* 0x0000000000007941 */ /* 0x000fea0003800000 */
.L_x_1551:
[----:B------:R-:W-:Y:S01]  /*aca0*/  ISETP.GE.AND P1, PT, R48, R55, PT ;  /* 0x000000373000720c */ /* 0x000fe20003f26270 */
[----:B--2---:R2:W3:Y:S01]  /*acb0*/  SHFL.IDX PT, R29, R56, 0x1, 0x1c1f ;  /* 0x003c1f00381d7f89 */ /* 0x0044e200000e0000 */
        /* <DEDUP_REMOVED lines=17> */
[----:B0-23--:R-:W-:Y:S06]  /*add0*/  @P1 BRA `(.L_x_1514) ;  /* 0x00000034009c1947 */ /* 0x00dfec0003800000 */
[C---:B------:R-:W-:Y:S01]  /*ade0*/  VIADD R0, R49.reuse, 0x8 ;  /* 0x0000000831007836 */ /* 0x040fe20000000000 */
[----:B------:R-:W-:Y:S01]  /*adf0*/  ULDC UR4, c[0x0][0xac8] ;  /* 0x0002b20000047ab9 */ /* 0x000fe20000000800 */
[C---:B------:R-:W-:Y:S01]  /*ae00*/  VIADD R6, R49.reuse, 0x18 ;  /* 0x0000001831067836 */ /* 0x040fe20000000000 */
[C---:B------:R-:W-:Y:S01]  /*ae10*/  ISETP.GE.AND P0, PT, R49.reuse, UR4, PT ;  /* 0x0000000431007c0c */ /* 0x040fe2000bf06270 */
[C---:B-1----:R-:W-:Y:S01]  /*ae20*/  VIADD R2, R49.reuse, 0x10 ;  /* 0x0000001031027836 */ /* 0x042fe20000000000 */
        /* <DEDUP_REMOVED lines=43> */
.L_x_1550:
        /* <DEDUP_REMOVED lines=58> */
.L_x_1512:
        /* <DEDUP_REMOVED lines=18> */
.L_x_1553:
[----:B------:R-:W-:Y:S01]  /*b5a0*/  ULDC UR44, c[0x0][0xc50] ;  /* 0x00031400002c7ab9 */ /* 0x000fe20000000800 */
[----:B------:R-:W-:Y:S01]  /*b5b0*/  UMOV UR36, UR6 ;  /* 0x0000000600247c82 */ /* 0x000fe20008000000 */
[----:B------:R-:W-:-:S11]  /*b5c0*/  UISETP.NE.AND UP0, UPT, UR44, 0x1, UPT ;  /* 0x000000012c00788c */ /* 0x000fd6000bf05270 */
[----:B------:R-:W-:Y:S01]  /*b5d0*/  @UP0 ULDC UR4, c[0x0][0xc54] ;  /* 0x0003150000040ab9 */ /* 0x000fe20000000800 */
[----:B------:R-:W-:Y:S01]  /*b5e0*/  @UP0 ULDC UR7, c[0x0][0xc58] ;  /* 0x0003160000070ab9 */ /* 0x000fe20000000800 */
[----:B------:R-:W-:-:S04]  /*b5f0*/  UIMAD.WIDE.U32 UR4, UR6, UR4, URZ ;  /* 0x00000004060472a5 */ /* 0x000fc8000f8e003f */
[----:B------:R-:W-:-:S12]  /*b600*/  @UP0 USHF.R.U32.HI UR36, URZ, UR7, UR5 ;  /* 0x000000073f240299 */ /* 0x000fd80008011605 */
.L_x_1554:
        /* <DEDUP_REMOVED lines=8> */
[----:B------:R-:W-:Y:S01]  /*b690*/  ULDC UR6, c[0x0][0x448] ;  /* 0x0001120000067ab9 */ /* 0x000fe20000000800 */
[----:B------:R-:W-:Y:S01]  /*b6a0*/  ULDC.64 UR4, c[0x0][0x418] ;  /* 0x0001060000047ab9 */ /* 0x000fe20000000a00 */
[----:B------:R-:W-:Y:S02]  /*b6b0*/  UISETP.NE.AND UP1, UPT, UR6, 0x1, UPT ;  /* 0x000000010600788c */ /* 0x000fe4000bf25270 */
[----:B------:R-:W-:Y:S01]  /*b6c0*/  UISETP.NE.U32.AND UP0, UPT, UR4, URZ, UPT ;  /* 0x0000003f0400728c */ /* 0x000fe2000bf05070 */
[----:B------:R-:W-:Y:S02]  /*b6d0*/  ULDC UR7, c[0x0][0x424] ;  /* 0x0001090000077ab9 */ /* 0x000fe40000000800 */
[----:B------:R-:W-:Y:S01]  /*b6e0*/  ULDC UR4, c[0x0][0x288] ;  /* 0x0000a20000047ab9 */ /* 0x000fe20000000800 */
[----:B------:R-:W-:Y:S02]  /*b6f0*/  UISETP.NE.AND.EX UP0, UPT, UR5, URZ, UPT, UP0 ;  /* 0x0000003f0500728c */ /* 0x000fe4000bf05300 */
[----:B------:R-:W-:-:S02]  /*b700*/  UIADD3 UR9, -UR4, 0xa0, URZ ;  /* 0x000000a004097890 */ /* 0x000fc4000fffe13f */
[----:B------:R-:W-:Y:S01]  /*b710*/  USEL UR7, UR7, 0x1, UP0 ;  /* 0x0000000107077887 */ /* 0x000fe20008000000 */
[----:B------:R-:W-:Y:S01]  /*b720*/  @UP1 ULDC UR4, c[0x0][0x44c] ;  /* 0x0001130000041ab9 */ /* 0x000fe20000000800 */
[----:B------:R-:W-:Y:S01]  /*b730*/  ULDC UR8, c[0x0][0x2f0] ;  /* 0x0000bc0000087ab9 */ /* 0x000fe20000000800 */
[----:B------:R-:W-:Y:S01]  /*b740*/  @UP1 ULDC UR10, c[0x0][0x450] ;  /* 0x00011400000a1ab9 */ /* 0x000fe20000000800 */
[----:B------:R-:W-:Y:S02]  /*b750*/  UIMAD UR9, UR7, UR8, UR9 ;  /* 0x00000008070972a4 */ /* 0x000fe4000f8e0209 */
[----:B0-----:R-:W-:-:S04]  /*b760*/  UIMAD UR39, UR39, 0xc0, URZ ;  /* 0x000000c0272778a4 */ /* 0x001fc8000f8e023f */
[----:B------:R-:W-:-:S04]  /*b770*/  UIADD3 UR6, UR39, 0xbf, URZ ;  /* 0x000000bf27067890 */ /* 0x000fc8000fffe03f */
[----:B------:R-:W-:Y:S02]  /*b780*/  UIMAD.WIDE.U32 UR4, UR6, UR4, URZ ;  /* 0x00000004060472a5 */ /* 0x000fe4000f8e003f */
[----:B------:R-:W-:Y:S02]  /*b790*/  UIMAD UR4, UR7, UR8, 0x9f ;  /* 0x0000009f070474a4 */ /* 0x000fe4000f8e0208 */
[----:B------:R-:W-:Y:S02]  /*b7a0*/  @UP1 USHF.R.U32.HI UR6, URZ, UR10, UR5 ;  /* 0x0000000a3f061299 */ /* 0x000fe40008011605 */
[----:B------:R-:W-:Y:S02]  /*b7b0*/  UIMAD.WIDE UR4, UR4, 0x66666667, URZ ;  /* 0x66666667040478a5 */ /* 0x000fe4000f8e023f */
[----:B------:R-:W-:Y:S02]  /*b7c0*/  UIADD3 UR6, UR9, UR6, URZ ;  /* 0x0000000609067290 */ /* 0x000fe4000fffe03f */
[----:B------:R-:W-:-:S02]  /*b7d0*/  USHF.R.U32.HI UR8, URZ, 0x1f, UR5 ;  /* 0x0000001f3f087899 */ /* 0x000fc40008011605 */
[----:B------:R-:W-:Y:S02]  /*b7e0*/  UIMAD.WIDE UR6, UR6, 0x66666667, URZ ;  /* 0x66666667060678a5 */ /* 0x000fe4000f8e023f */
[----:B------:R-:W-:Y:S02]  /*b7f0*/  ULEA.HI.SX32 UR8, UR5, UR8, 0x1a ;  /* 0x0000000805087291 */ /* 0x000fe4000f8fd23f */
[----:B------:R-:W-:Y:S02]  /*b800*/  USHF.R.U32.HI UR4, URZ, 0x1f, UR7 ;  /* 0x0000001f3f047899 */ /* 0x000fe40008011607 */
[----:B------:R-:W-:Y:S02]  /*b810*/  USHF.R.U32.HI UR10, URZ, 0x10, UR44 ;  /* 0x000000103f0a7899 */ /* 0x000fe4000801162c */
[----:B------:R-:W-:Y:S02]  /*b820*/  ULEA.HI.SX32 UR4, UR7, UR4, 0x1a ;  /* 0x0000000407047291 */ /* 0x000fe4000f8fd23f */
[----:B------:R-:W-:-:S02]  /*b830*/  ULOP3.LUT UR44, UR44, 0xffff, URZ, 0xc0, !UPT ;  /* 0x0000ffff2c2c7892 */ /* 0x000fc4000f8ec03f */
[----:B------:R-:W-:-:S04]  /*b840*/  UISETP.LT.AND UP0, UPT, UR8, UR4, UPT ;  /* 0x000000040800728c */ /* 0x000fc8000bf01270 */
[----:B------:R-:W-:Y:S02]  /*b850*/  USEL UR9, UR8, UR4, UP0 ;  /* 0x0000000408097287 */ /* 0x000fe40008000000 */
[----:B------:R-:W-:Y:S02]  /*b860*/  UISETP.NE.AND UP0, UPT, UR10, URZ, UPT ;  /* 0x0000003f0a00728c */ /* 0x000fe4000bf05270 */
[----:B------:R-:W-:Y:S01]  /*b870*/  UISETP.GE.AND UP1, UPT, UR9, 0x1, UPT ;  /* 0x000000010900788c */ /* 0x000fe2000bf26270 */
[----:B------:R-:W-:-:S05]  /*b880*/  UMOV UR4, URZ ;  /* 0x0000003f00047c82 */ /* 0x000fca0008000000 */
[----:B------:R-:W-:-:S03]  /*b890*/  PLOP3.LUT P0, PT, PT, PT, UP1, 0x80, 0x0 ;  /* 0x000000000000781c */ /* 0x000fc60003f0f018 */
[----:B------:R-:W-:-:S10]  /*b8a0*/  @!UP0 ULDC UR10, c[0x0][0x9f0] ;  /* 0x00027c00000a8ab9 */ /* 0x000fd40000000800 */
        /* <DEDUP_REMOVED lines=34> */
.L_x_1556:
        /* <DEDUP_REMOVED lines=33> */
.L_x_1557:
        /* <DEDUP_REMOVED lines=20> */
.L_x_1558:
        /* <DEDUP_REMOVED lines=20> */
.L_x_1559:
        /* <DEDUP_REMOVED lines=18> */
.L_x_1560:
        /* <DEDUP_REMOVED lines=26> */
[----:B------:R-:W-:Y:S02]  /*c220*/  LOP3.LUT R22, R3, 0x640, R22, 0xf8, !PT ;  /* 0x0000064003167812 */ /* 0x000fe400078ef816 */
[----:B------:R-:W-:Y:S02]  /*c230*/  LOP3.LUT R17, R17, R8, RZ, 0xfc, !PT ;  /* 0x0000000811117212 */ /* 0x000fe400078efcff */
[----:B------:R-:W-:Y:S02]  /*c240*/  SHF.R.U32.HI R29, RZ, 0x3, R27 ;  /* 0x00000003ff1d7819 */ /* 0x000fe4000001161b */
[----:B------:R-:W-:Y:S02]  /*c250*/  P2R R24, PR, RZ, 0x2 ;  /* 0x00000002ff187803 */ /* 0x000fe40000000000 */
[----:B--2---:R-:W-:Y:S02]  /*c260*/  SHF.R.S32.HI R18, RZ, 0x1f, R23 ;  /* 0x0000001fff127819 */ /* 0x004fe40000011417 */
[----:B------:R-:W-:Y:S01]  /*c270*/  SEL R19, R23, RZ, !P1 ;  /* 0x000000ff17137207 */ /* 0x000fe20004800000 */
[----:B------:R-:W-:Y:S06]  /*c280*/  BRA.DIV UR4, `(.L_x_1561) ;  /* 0x0000002604207947 */ /* 0x000fec000b800000 */
[----:B------:R0:W1:Y:S02]  /*c290*/  SHFL.IDX PT, R14, R2, RZ, 0x1f ;  /* 0x00001fff020e7589 */ /* 0x00006400000e0000 */
.L_x_1610:
[----:B-1----:R-:W-:Y:S02]  /*c2a0*/  ISETP.NE.AND P0, PT, R14, RZ, PT ;  /* 0x000000ff0e00720c */ /* 0x002fe40003f05270 */
[----:B------:R-:W-:-:S04]  /*c2b0*/  PLOP3.LUT P2, PT, PT, PT, PT, 0x8, 0x0 ;  /* 0x000000000000781c */ /* 0x000fc80003f4e170 */
[----:B------:R-:W-:-:S07]  /*c2c0*/  P2R R25, PR, RZ, 0x4 ;  /* 0x00000004ff197803 */ /* 0x000fce0000000000 */
[----:B------:R-:W-:Y:S05]  /*c2d0*/  @P0 BRA `(.L_x_1562) ;  /* 0x0000000400240947 */ /* 0x000fea0003800000 */
[----:B------:R-:W-:-:S06]  /*c2e0*/  UIADD3 UR4, UR41, -0x1, URZ ;  /* 0xffffffff29047890 */ /* 0x000fcc000fffe03f */
[----:B------:R-:W-:Y:S01]  /*c2f0*/  IMAD.U32 R3, RZ, RZ, UR4 ;  /* 0x00000004ff037e24 */ /* 0x000fe2000f8e00ff */
[----:B------:R-:W-:-:S03]  /*c300*/  UMOV UR4, 0xffffffff ;  /* 0xffffffff00047882 */ /* 0x000fc60000000000 */
[----:B------:R-:W-:Y:S05]  /*c310*/  BRA.DIV UR4, `(.L_x_1563) ;  /* 0x00000026041c7947 */ /* 0x000fea000b800000 */
[----:B------:R-:W-:-:S13]  /*c320*/  ELECT P6, URZ, PT ;  /* 0x00000000003f782f */ /* 0x000fda00038c0000 */
.L_x_1613:
        /* <DEDUP_REMOVED lines=23> */
.L_x_1564:
[----:B------:R-:W2:Y:S01]  /*c4a0*/  SYNCS.PHASECHK.TRANS64.TRYWAIT P0, [UR38+0x12480], R0 ;  /* 0x01248000ff0075a7 */ /* 0x000ea20008000166 */
[----:B------:R-:W-:Y:S01]  /*c4b0*/  ISETP.NE.AND P1, PT, R16, RZ, PT ;  /* 0x000000ff1000720c */ /* 0x000fe20003f25270 */
[----:B--2---:R-:W-:-:S12]  /*c4c0*/  @!P0 BRA `(.L_x_1565) ;  /* 0x0000002000d08947 */ /* 0x004fd80003800000 */
.L_x_1614:
[----:B------:R-:W-:Y:S05]  /*c4d0*/  @P1 BRA `(.L_x_1566) ;  /* 0x0000000000141947 */ /* 0x000fea0003800000 */
[----:B------:R-:W-:Y:S01]  /*c4e0*/  LOP3.LUT P0, RZ, R27, 0x1f, RZ, 0xc0, !PT ;  /* 0x0000001f1bff7812 */ /* 0x000fe2000780c0ff */
[----:B-1----:R-:W-:-:S04]  /*c4f0*/  IMAD.MOV.U32 R4, RZ, RZ, 0x2800 ;  /* 0x00002800ff047424 */ /* 0x002fc800078e00ff */
[----:B------:R2:W-:Y:S08]  /*c500*/  SYNCS.ARRIVE.TRANS64 RZ, [UR38+0x12470], R4 ;  /* 0x01247004ffff79a7 */ /* 0x0005f00008000026 */
[----:B--2---:R-:W-:Y:S05]  /*c510*/  @!P0 BRA `(.L_x_1566) ;  /* 0x0000000000048947 */ /* 0x004fea0003800000 */
[----:B------:R-:W-:Y:S01]  /*c520*/  BPT.TRAP 0x1 ;  /* 0x000000040000795c */ /* 0x000fe20000300000 */
.L_x_1566:
        /* <DEDUP_REMOVED lines=15> */
.L_x_1615:
[----:B------:R-:W-:Y:S05]  /*c620*/  @P1 BRA `(.L_x_1568) ;  /* 0x0000000000141947 */ /* 0x000fea0003800000 */
[----:B------:R-:W-:Y:S01]  /*c630*/  LOP3.LUT P0, RZ, R27, 0x1f, RZ, 0xc0, !PT ;  /* 0x0000001f1bff7812 */ /* 0x000fe2000780c0ff */
[----:B-1----:R-:W-:-:S04]  /*c640*/  IMAD.MOV.U32 R0, RZ, RZ, 0x2800 ;  /* 0x00002800ff007424 */ /* 0x002fc800078e00ff */
[----:B------:R2:W-:Y:S08]  /*c650*/  SYNCS.ARRIVE.TRANS64 RZ, [UR38+0x12430], R0 ;  /* 0x01243000ffff79a7 */ /* 0x0005f00008000026 */
[----:B--2---:R-:W-:Y:S05]  /*c660*/  @!P0 BRA `(.L_x_1568) ;  /* 0x0000000000048947 */ /* 0x004fea0003800000 */
[----:B------:R-:W-:Y:S01]  /*c670*/  BPT.TRAP 0x1 ;  /* 0x000000040000795c */ /* 0x000fe20000300000 */
.L_x_1568:
[----:B------:R-:W-:Y:S01]  /*c680*/  ULDC.64 UR4, c[0x0][0x198] ;  /* 0x0000660000047ab9 */ /* 0x000fe20000000a00 */
[----:B------:R-:W-:Y:S01]  /*c690*/  R2UR UR11, R3 ;  /* 0x00000000030b72ca */ /* 0x000fe200000e0000 */
[----:B------:R-:W-:Y:S01]  /*c6a0*/  UIADD3 UR4, UP0, UR4, 0x370, URZ ;  /* 0x0000037004047890 */ /* 0x000fe2000ff1e03f */
[----:B------:R-:W-:Y:S01]  /*c6b0*/  R2UR UR13, R19 ;  /* 0x00000000130d72ca */ /* 0x000fe200000e0000 */
[----:B------:R-:W-:Y:S01]  /*c6c0*/  UIADD3 UR8, UR38, 0xd200, URZ ;  /* 0x0000d20026087890 */ /* 0x000fe2000fffe03f */
[----:B------:R-:W-:Y:S01]  /*c6d0*/  PLOP3.LUT P0, PT, PT, PT, PT, 0x80, 0x0 ;  /* 0x000000000000781c */ /* 0x000fe20003f0f070 */
[----:B------:R-:W-:Y:S02]  /*c6e0*/  UIADD3 UR9, UR38, 0x12430, URZ ;  /* 0x0001243026097890 */ /* 0x000fe4000fffe03f */
[----:B------:R-:W-:Y:S01]  /*c6f0*/  UIADD3.X UR5, URZ, UR5, URZ, UP0, !UPT ;  /* 0x000000053f057290 */ /* 0x000fe200087fe43f */
[----:B------:R-:W-:Y:S01]  /*c700*/  P2R R25, PR, RZ, 0x1 ;  /* 0x00000001ff197803 */ /* 0x000fe20000000000 */
[----:B------:R-:W-:Y:S01]  /*c710*/  UMOV UR6, 0x0 ;  /* 0x0000000000067882 */ /* 0x000fe20000000000 */
[----:B------:R-:W-:Y:S01]  /*c720*/  UMOV UR7, 0x14f00000 ;  /* 0x14f0000000077882 */ /* 0x000fe20000000000 */
[----:B------:R-:W-:Y:S01]  /*c730*/  UMOV UR10, URZ ;  /* 0x0000003f000a7c82 */ /* 0x000fe20008000000 */
[----:B------:R-:W-:-:S04]  /*c740*/  UMOV UR12, UR36 ;  /* 0x00000024000c7c82 */ /* 0x000fc80008000000 */
[----:B------:R2:W-:Y:S02]  /*c750*/  UTMALDG.4D [UR8], [UR4], desc[UR6] ;  /* 0x00000608040075b4 */ /* 0x0005e40008019000 */
[----:B--2---:R-:W-:Y:S01]  /*c760*/  NOP ;  /* 0x0000000000007918 */ /* 0x004fe20000000000 */
.L_x_1562:
        /* <DEDUP_REMOVED lines=28> */
.L_x_1569:
[----:B------:R-:W2:Y:S01]  /*c930*/  LDC R6, c[0x0][0x448] ;  /* 0x00011200ff067b82 */ /* 0x000ea20000000800 */
[----:B------:R-:W3:Y:S01]  /*c940*/  S2R R9, SR_CTAID.X ;  /* 0x0000000000097919 */ /* 0x000ee20000002500 */
[----:B-1----:R-:W-:Y:S01]  /*c950*/  IMAD.SHL.U32 R0, R27, 0x10, RZ ;  /* 0x000000101b007824 */ /* 0x002fe200078e00ff */
[----:B------:R-:W-:Y:S01]  /*c960*/  UMOV UR4, UR46 ;  /* 0x0000002e00047c82 */ /* 0x000fe20008000000 */
[C---:B------:R-:W-:Y:S01]  /*c970*/  IMAD.SHL.U32 R3, R29.reuse, 0x80, RZ ;  /* 0x000000801d037824 */ /* 0x040fe200078e00ff */
[----:B------:R-:W-:Y:S01]  /*c980*/  UMOV UR5, UR45 ;  /* 0x0000002d00057c82 */ /* 0x000fe20008000000 */
[----:B------:R-:W-:Y:S01]  /*c990*/  IMAD.SHL.U32 R4, R29, 0x10, RZ ;  /* 0x000000101d047824 */ /* 0x000fe200078e00ff */
[----:B------:R-:W-:Y:S01]  /*c9a0*/  LOP3.LUT R0, R0, 0x30, RZ, 0xe2, !PT ;  /* 0x0000003000007812 */ /* 0x000fe200078ee2ff */
[----:B------:R-:W-:Y:S01]  /*c9b0*/  IMAD.SHL.U32 R20, R27, 0x20, RZ ;  /* 0x000000201b147824 */ /* 0x000fe200078e00ff */
[----:B------:R-:W-:Y:S02]  /*c9c0*/  ULDC.64 UR6, c[0x0][0x2c8] ;  /* 0x0000b20000067ab9 */ /* 0x000fe40000000a00 */
[----:B------:R-:W-:-:S02]  /*c9d0*/  LOP3.LUT R3, R0, 0x180, R3, 0xf8, !PT ;  /* 0x0000018000037812 */ /* 0x000fc400078ef803 */
[----:B------:R-:W-:Y:S02]  /*c9e0*/  LOP3.LUT R20, R20, 0x60, RZ, 0xc0, !PT ;  /* 0x0000006014147812 */ /* 0x000fe400078ec0ff */
[----:B------:R-:W-:Y:S01]  /*c9f0*/  LOP3.LUT R4, R3, 0x30, R4, 0x78, !PT ;  /* 0x0000003003047812 */ /* 0x000fe200078e7804 */
[----:B------:R-:W-:-:S05]  /*ca00*/  IMAD.SHL.U32 R3, R27, 0x10, RZ ;  /* 0x000000101b037824 */ /* 0x000fca00078e00ff */
[----:B------:R-:W-:Y:S02]  /*ca10*/  LOP3.LUT R3, R3, 0x40, RZ, 0xc0, !PT ;  /* 0x0000004003037812 */ /* 0x000fe400078ec0ff */
[----:B--2---:R-:W-:Y:S02]  /*ca20*/  ISETP.NE.AND P0, PT, R6, 0x1, PT ;  /* 0x000000010600780c */ /* 0x004fe40003f05270 */
[----:B------:R-:W-:Y:S02]  /*ca30*/  IADD3 R28, R4, R3, R28 ;  /* 0x00000003041c7210 */ /* 0x000fe40007ffe01c */
[----:B------:R-:W-:Y:S02]  /*ca40*/  LEA.HI R4, R16, R20, RZ, 0x1e ;  /* 0x0000001410047211 */ /* 0x000fe400078ff0ff */
[----:B------:R-:W-:-:S03]  /*ca50*/  SHF.R.S32.HI R20, RZ, 0x1f, R26 ;  /* 0x0000001fff147819 */ /* 0x000fc6000001141a */
[----:B---3--:R-:W-:Y:S02]  /*ca60*/  IMAD R9, R9, 0xc0, R4 ;  /* 0x000000c009097824 */ /* 0x008fe400078e0204 */
[----:B------:R-:W1:Y:S02]  /*ca70*/  LDC.64 R4, c[0x0][0x2e0] ;  /* 0x0000b800ff047b82 */ /* 0x000e640000000a00 */
[----:B------:R-:W-:Y:S02]  /*ca80*/  VIADD R7, R9, 0x80 ;  /* 0x0000008009077836 */ /* 0x000fe40000000000 */
[----:B------:R-:W-:-:S04]  /*ca90*/  IMAD.MOV.U32 R11, RZ, RZ, R9 ;  /* 0x000000ffff0b7224 */ /* 0x000fc800078e0009 */
[----:B------:R-:W2:Y:S08]  /*caa0*/  @P0 LDC R8, c[0x0][0x44c] ;  /* 0x00011300ff080b82 */ /* 0x000eb00000000800 */
[----:B------:R-:W3:Y:S08]  /*cab0*/  @P0 LDC R12, c[0x0][0x44c] ;  /* 0x00011300ff0c0b82 */ /* 0x000ef00000000800 */
[----:B------:R-:W4:Y:S08]  /*cac0*/  @P0 LDC R10, c[0x0][0x450] ;  /* 0x00011400ff0a0b82 */ /* 0x000f300000000800 */
[----:B------:R-:W5:Y:S01]  /*cad0*/  @P0 LDC R13, c[0x0][0x450] ;  /* 0x00011400ff0d0b82 */ /* 0x000f620000000800 */
[----:B--2---:R-:W-:-:S04]  /*cae0*/  @P0 IMAD.HI.U32 R3, R9, R8, RZ ;  /* 0x0000000809030227 */ /* 0x004fc800078e00ff */
[----:B---3--:R-:W-:Y:S01]  /*caf0*/  @P0 IMAD.HI.U32 R8, R7, R12, RZ ;  /* 0x0000000c07080227 */ /* 0x008fe200078e00ff */
[----:B----4-:R-:W-:-:S03]  /*cb00*/  @P0 SHF.R.U32.HI R11, RZ, R10, R3 ;  /* 0x0000000aff0b0219 */ /* 0x010fc60000011603 */
[----:B------:R-:W-:Y:S02]  /*cb10*/  IMAD.MOV.U32 R3, RZ, RZ, R7 ;  /* 0x000000ffff037224 */ /* 0x000fe400078e0007 */
[----:B------:R-:W-:Y:S01]  /*cb20*/  IMAD.MOV R10, RZ, RZ, -R11 ;  /* 0x000000ffff0a7224 */ /* 0x000fe200078e0a0b */
[----:B-----5:R-:W-:Y:S01]  /*cb30*/  @P0 SHF.R.U32.HI R3, RZ, R13, R8 ;  /* 0x0000000dff030219 */ /* 0x020fe20000011608 */
[----:B-1----:R-:W-:Y:S02]  /*cb40*/  IMAD R8, R20, R4, RZ ;  /* 0x0000000414087224 */ /* 0x002fe400078e02ff */
[----:B------:R-:W-:Y:S02]  /*cb50*/  IMAD R9, R6, R10, R9 ;  /* 0x0000000a06097224 */ /* 0x000fe400078e0209 */
[C---:B------:R-:W-:Y:S01]  /*cb60*/  IMAD R13, R26.reuse, R5, R8 ;  /* 0x000000051a0d7224 */ /* 0x040fe200078e0208 */
[----:B------:R-:W-:Y:S01]  /*cb70*/  SHF.R.S32.HI R8, RZ, 0x1f, R11 ;  /* 0x0000001fff087819 */ /* 0x000fe2000001140b */
[----:B------:R-:W-:Y:S01]  /*cb80*/  IMAD.WIDE.U32 R4, R26, R4, UR4 ;  /* 0x000000041a047e25 */ /* 0x000fe2000f8e0004 */
[----:B------:R-:W-:-:S03]  /*cb90*/  ULDC.64 UR4, c[0x0][0x2d0] ;  /* 0x0000b40000047ab9 */ /* 0x000fc60000000a00 */
[----:B------:R-:W-:Y:S02]  /*cba0*/  IMAD R8, R8, UR4, RZ ;  /* 0x0000000408087c24 */ /* 0x000fe4000f8e02ff */
[----:B------:R-:W-:Y:S02]  /*cbb0*/  IMAD.IADD R5, R5, 0x1, R13 ;  /* 0x0000000105057824 */ /* 0x000fe400078e020d */
[C---:B------:R-:W-:Y:S01]  /*cbc0*/  IMAD R13, R11.reuse, UR5, R8 ;  /* 0x000000050b0d7c24 */ /* 0x040fe2000f8e0208 */
[----:B------:R-:W-:Y:S01]  /*cbd0*/  SHF.R.S32.HI R8, RZ, 0x1f, R9 ;  /* 0x0000001fff087819 */ /* 0x000fe20000011409 */
[----:B------:R-:W-:-:S04]  /*cbe0*/  IMAD.WIDE.U32 R10, R11, UR4, R4 ;  /* 0x000000040b0a7c25 */ /* 0x000fc8000f8e0004 */
[----:B------:R-:W-:Y:S02]  /*cbf0*/  IMAD R8, R8, UR6, RZ ;  /* 0x0000000608087c24 */ /* 0x000fe4000f8e02ff */
[----:B------:R-:W-:Y:S02]  /*cc00*/  IMAD.IADD R11, R11, 0x1, R13 ;  /* 0x000000010b0b7824 */ /* 0x000fe400078e020d */
[C---:B------:R-:W-:Y:S01]  /*cc10*/  IMAD R13, R9.reuse, UR7, R8 ;  /* 0x00000007090d7c24 */ /* 0x040fe2000f8e0208 */
[----:B------:R-:W-:Y:S01]  /*cc20*/  SHF.R.S32.HI R8, RZ, 0x1f, R3 ;  /* 0x0000001fff087819 */ /* 0x000fe20000011403 */
[----:B------:R-:W-:-:S04]  /*cc30*/  IMAD.WIDE.U32 R10, R9, UR6, R10 ;  /* 0x00000006090a7c25 */ /* 0x000fc8000f8e000a */
[----:B------:R-:W-:Y:S02]  /*cc40*/  IMAD.MOV R9, RZ, RZ, -R3 ;  /* 0x000000ffff097224 */ /* 0x000fe400078e0a03 */
[----:B------:R-:W-:Y:S02]  /*cc50*/  IMAD R8, R8, UR4, RZ ;  /* 0x0000000408087c24 */ /* 0x000fe4000f8e02ff */
[----:B------:R-:W-:-:S04]  /*cc60*/  IMAD.WIDE.U32 R4, R3, UR4, R4 ;  /* 0x0000000403047c25 */ /* 0x000fc8000f8e0004 */
[----:B------:R-:W-:Y:S02]  /*cc70*/  IMAD R7, R6, R9, R7 ;  /* 0x0000000906077224 */ /* 0x000fe400078e0207 */
[----:B------:R-:W-:Y:S01]  /*cc80*/  IMAD R3, R3, UR5, R8 ;  /* 0x0000000503037c24 */ /* 0x000fe2000f8e0208 */
[----:B------:R-:W-:Y:S02]  /*cc90*/  ULDC.64 UR4, c[0x0][0x280] ;  /* 0x0000a00000047ab9 */ /* 0x000fe40000000a00 */
[----:B------:R-:W-:Y:S01]  /*cca0*/  IADD3 R9, P0, R10, UR4, RZ ;  /* 0x000000040a097c10 */ /* 0x000fe2000ff1e0ff */
[----:B------:R-:W-:Y:S01]  /*ccb0*/  IMAD.IADD R5, R5, 0x1, R3 ;  /* 0x0000000105057824 */ /* 0x000fe200078e0203 */
[----:B------:R-:W-:Y:S02]  /*ccc0*/  SHF.R.S32.HI R3, RZ, 0x1f, R7 ;  /* 0x0000001fff037819 */ /* 0x000fe40000011407 */
[----:B------:R-:W-:Y:S01]  /*ccd0*/  IADD3.X R10, R11, UR5, R13, P0, !PT ;  /* 0x000000050b0a7c10 */ /* 0x000fe200087fe40d */
[----:B------:R-:W-:-:S04]  /*cce0*/  IMAD.WIDE.U32 R4, R7, UR6, R4 ;  /* 0x0000000607047c25 */ /* 0x000fc8000f8e0004 */
[----:B------:R-:W-:Y:S01]  /*ccf0*/  IMAD R8, R3, UR6, RZ ;  /* 0x0000000603087c24 */ /* 0x000fe2000f8e02ff */
[----:B------:R-:W-:Y:S02]  /*cd00*/  ULDC UR6, c[0x0][0x2b8] ;  /* 0x0000ae0000067ab9 */ /* 0x000fe40000000800 */
[----:B------:R-:W-:Y:S01]  /*cd10*/  ISETP.GE.AND P0, PT, R0, UR6, PT ;  /* 0x0000000600007c0c */ /* 0x000fe2000bf06270 */
[----:B------:R-:W-:Y:S01]  /*cd20*/  IMAD R7, R7, UR7, R8 ;  /* 0x0000000707077c24 */ /* 0x000fe2000f8e0208 */
[----:B------:R-:W-:Y:S01]  /*cd30*/  IADD3 R8, P1, R4, UR4, RZ ;  /* 0x0000000404087c10 */ /* 0x000fe2000ff3e0ff */
[----:B------:R-:W-:-:S03]  /*cd40*/  UMOV UR4, 0xffffffff ;  /* 0xffffffff00047882 */ /* 0x000fc60000000000 */
        /* <DEDUP_REMOVED lines=47> */
.L_x_1628:
        /* <DEDUP_REMOVED lines=18> */
.L_x_1629:
        /* <DEDUP_REMOVED lines=12> */
.L_x_1589:
[----:B------:R-:W-:Y:S01]  /*d220*/  ISETP.NE.AND P1, PT, R25, RZ, PT ;  /* 0x000000ff1900720c */ /* 0x000fe20003f25270 */
[----:B0-----:R-:W-:Y:S01]  /*d230*/  VIADD R3, R9, 0x1 ;  /* 0x0000000109037836 */ /* 0x001fe20000000000 */
[----:B------:R-:W-:Y:S04]  /*d240*/  BSSY B0, `(.L_x_1573) ;  /* 0x000005e000007945 */ /* 0x000fe80003800000 */
[----:B------:R-:W-:-:S04]  /*d250*/  ISETP.NE.AND P0, PT, R3, 0x2, PT ;  /* 0x000000020300780c */ /* 0x000fc80003f05270 */
[----:B------:R-:W-:Y:S02]  /*d260*/  SEL R5, RZ, 0x1, P0 ;  /* 0x00000001ff057807 */ /* 0x000fe40000000000 */
[----:B------:R-:W-:Y:S02]  /*d270*/  SEL R3, R3, RZ, P0 ;  /* 0x000000ff03037207 */ /* 0x000fe40000000000 */
[----:B------:R-:W-:Y:S01]  /*d280*/  LOP3.LUT R0, R8, R5, RZ, 0x3c, !PT ;  /* 0x0000000508007212 */ /* 0x000fe200078e3cff */
[----:B------:R-:W-:Y:S06]  /*d290*/  @!P1 BRA `(.L_x_1574) ;  /* 0x0000000400609947 */ /* 0x000fec0003800000 */
[----:B------:R-:W-:Y:S01]  /*d2a0*/  ISETP.NE.AND P1, PT, R24, RZ, PT ;  /* 0x000000ff1800720c */ /* 0x000fe20003f25270 */
        /* <DEDUP_REMOVED lines=21> */
.L_x_1575:
[----:B0-----:R-:W-:Y:S02]  /*d400*/  LEA R7, R3, UR38, 0x3 ;  /* 0x0000002603077c11 */ /* 0x001fe4000f8e18ff */
[----:B------:R-:W-:Y:S02]  /*d410*/  SHF.L.U32 R4, R0, 0x1f, RZ ;  /* 0x0000001f00047819 */ /* 0x000fe400000006ff */
[----:B------:R-:W-:Y:S02]  /*d420*/  ISETP.NE.AND P1, PT, R16, RZ, PT ;  /* 0x000000ff1000720c */ /* 0x000fe40003f25270 */
[----:B------:R-:W0:Y:S02]  /*d430*/  SYNCS.PHASECHK.TRANS64.TRYWAIT P0, [R7+URZ+0x12480], R4 ;  /* 0x01248004070075a7 */ /* 0x000e24000800017f */
[----:B0-----:R-:W-:Y:S09]  /*d440*/  @!P0 BRA `(.L_x_1576) ;  /* 0x0000001c00008947 */ /* 0x001ff20003800000 */
.L_x_1630:
[----:B------:R-:W-:Y:S04]  /*d450*/  BSSY B1, `(.L_x_1577) ;  /* 0x0000007000017945 */ /* 0x000fe80003800000 */
[----:B------:R-:W-:Y:S05]  /*d460*/  @P1 BRA `(.L_x_1578) ;  /* 0x0000000000141947 */ /* 0x000fea0003800000 */
[----:B------:R-:W-:Y:S01]  /*d470*/  ISETP.NE.AND P0, PT, R13, RZ, PT ;  /* 0x000000ff0d00720c */ /* 0x000fe20003f05270 */
[----:B------:R-:W-:-:S04]  /*d480*/  IMAD.MOV.U32 R6, RZ, RZ, 0x2800 ;  /* 0x00002800ff067424 */ /* 0x000fc800078e00ff */
[----:B------:R1:W-:Y:S08]  /*d490*/  SYNCS.ARRIVE.TRANS64 RZ, [R7+URZ+0x12470], R6 ;  /* 0x0124700607ff79a7 */ /* 0x0003f0000800003f */
[----:B------:R-:W-:Y:S05]  /*d4a0*/  @!P0 BRA `(.L_x_1578) ;  /* 0x0000000000048947 */ /* 0x000fea0003800000 */
[----:B------:R-:W-:Y:S01]  /*d4b0*/  BPT.TRAP 0x1 ;  /* 0x000000040000795c */ /* 0x000fe20000300000 */
.L_x_1578:
[----:B------:R-:W-:Y:S05]  /*d4c0*/  BSYNC B1 ;  /* 0x0000000000017941 */ /* 0x000fea0003800000 */
.L_x_1577:
        /* <DEDUP_REMOVED lines=16> */
.L_x_1579:
        /* <DEDUP_REMOVED lines=8> */
.L_x_1631:
        /* <DEDUP_REMOVED lines=9> */
.L_x_1582:
[----:B------:R-:W-:Y:S05]  /*d6e0*/  BSYNC B1 ;  /* 0x0000000000017941 */ /* 0x000fea0003800000 */
.L_x_1581:
        /* <DEDUP_REMOVED lines=12> */
.L_x_1583:
[----:B------:R-:W-:-:S13]  /*d7b0*/  @P0 ELECT P1, URZ, PT ;  /* 0x00000000003f082f */ /* 0x000fda0003820000 */
[----:B------:R-:W-:Y:S01]  /*d7c0*/  @P1 R2UR UR13, R19 ;  /* 0x00000000130d12ca */ /* 0x000fe200000e0000 */
[----:B------:R-:W-:Y:S01]  /*d7d0*/  UMOV UR12, UR36 ;  /* 0x00000024000c7c82 */ /* 0x000fe20008000000 */
[----:B------:R-:W-:-:S11]  /*d7e0*/  @P1 PLOP3.LUT P0, PT, P1, PT, PT, 0x8, 0x0 ;  /* 0x000000000000181c */ /* 0x000fd60000f0e170 */
[----:B------:R1:W-:Y:S01]  /*d7f0*/  UTMALDG.4D [UR8], [UR4], desc[UR6] ;  /* 0x00000608040075b4 */ /* 0x0003e20008019000 */
[----:B------:R-:W-:Y:S01]  /*d800*/  PLOP3.LUT P1, PT, PT, PT, PT, 0x8, 0x0 ;  /* 0x000000000000781c */ /* 0x000fe20003f2e170 */
[----:B-1----:R-:W-:-:S12]  /*d810*/  @P0 BRA.U.ANY `(.L_x_1583) ;  /* 0xfffffffd00e40947 */ /* 0x002fd8000393ffff */
.L_x_1574:
[----:B------:R-:W-:Y:S05]  /*d820*/  BSYNC B0 ;  /* 0x0000000000007941 */ /* 0x000fea0003800000 */
.L_x_1573:
[----:B------:R-:W-:-:S13]  /*d830*/  ISETP.NE.AND P0, PT, R12, 0x3, PT ;  /* 0x000000030c00780c */ /* 0x000fda0003f05270 */
[----:B------:R-:W-:Y:S05]  /*d840*/  @!P0 BRA `(.L_x_1584) ;  /* 0x0000000000048947 */ /* 0x000fea0003800000 */
[----:B------:R-:W-:Y:S01]  /*d850*/  BPT.TRAP 0x1 ;  /* 0x000000040000795c */ /* 0x000fe20000300000 */
.L_x_1584:
[----:B------:R-:W-:Y:S02]  /*d860*/  LOP3.LUT R5, R8, 0x1, RZ, 0x3c, !PT ;  /* 0x0000000108057812 */ /* 0x000fe400078e3cff */
[----:B------:R-:W-:Y:S02]  /*d870*/  LEA R20, R9, UR38, 0x3 ;  /* 0x0000002609147c11 */ /* 0x000fe4000f8e18ff */
[----:B------:R-:W-:Y:S02]  /*d880*/  SHF.L.U32 R5, R5, 0x1f, RZ ;  /* 0x0000001f05057819 */ /* 0x000fe400000006ff */
[----:B------:R-:W-:Y:S02]  /*d890*/  ISETP.NE.AND P1, PT, R14, 0x3, PT ;  /* 0x000000030e00780c */ /* 0x000fe40003f25270 */
[----:B------:R-:W1:Y:S02]  /*d8a0*/  SYNCS.PHASECHK.TRANS64.TRYWAIT P0, [R20+URZ+0x12470], R5 ;  /* 0x01247005140075a7 */ /* 0x000e64000800017f */
[----:B-1----:R-:W-:Y:S09]  /*d8b0*/  @!P0 BRA `(.L_x_1585) ;  /* 0x00000018000c8947 */ /* 0x002ff20003800000 */
.L_x_1632:
[----:B------:R-:W-:Y:S05]  /*d8c0*/  @!P1 BRA `(.L_x_1586) ;  /* 0x0000000000049947 */ /* 0x000fea0003800000 */
[----:B------:R-:W-:Y:S01]  /*d8d0*/  BPT.TRAP 0x1 ;  /* 0x000000040000795c */ /* 0x000fe20000300000 */
.L_x_1586:
[----:B-1----:R-:W-:Y:S01]  /*d8e0*/  SHF.L.U32 R5, R8, 0x1f, RZ ;  /* 0x0000001f08057819 */ /* 0x002fe200000006ff */
[----:B0-----:R-:W-:-:S03]  /*d8f0*/  IMAD R10, R9, 0x2800, RZ ;  /* 0x00002800090a7824 */ /* 0x001fc600078e02ff */
[----:B------:R-:W0:Y:S02]  /*d900*/  SYNCS.PHASECHK.TRANS64.TRYWAIT P0, [R20+URZ+0x12460], R5 ;  /* 0x01246005140075a7 */ /* 0x000e24000800017f */
[----:B0-----:R-:W-:Y:S05]  /*d910*/  @!P0 BRA `(.L_x_1587) ;  /* 0x0000001800088947 */ /* 0x001fea0003800000 */
.L_x_1633:
        /* <DEDUP_REMOVED lines=42> */
.L_x_1588:
        /* <DEDUP_REMOVED lines=12> */
.L_x_1572:
[----:B0-----:R-:W-:Y:S02]  /*dc80*/  IMAD.MOV.U32 R3, RZ, RZ, RZ ;  /* 0x000000ffff037224 */ /* 0x001fe400078e00ff */
[----:B------:R-:W-:-:S07]  /*dc90*/  IMAD.MOV.U32 R0, RZ, RZ, 0x1 ;  /* 0x00000001ff007424 */ /* 0x000fce00078e00ff */
.L_x_1590:
[----:B------:R-:W-:-:S04]  /*dca0*/  ULOP3.LUT UR4, UR40, 0x1, URZ, 0xfc, !UPT ;  /* 0x0000000128047892 */ /* 0x000fc8000f8efc3f */
[----:B------:R-:W-:-:S06]  /*dcb0*/  UISETP.NE.AND UP0, UPT, UR4, 0x3, UPT ;  /* 0x000000030400788c */ /* 0x000fcc000bf05270 */
[----:B------:R-:W-:-:S13]  /*dcc0*/  PLOP3.LUT P0, PT, PT, PT, UP0, 0x80, 0x0 ;  /* 0x000000000000781c */ /* 0x000fda0003f0f008 */
[----:B------:R-:W-:Y:S05]  /*dcd0*/  @!P0 BRA `(.L_x_1591) ;  /* 0x0000000000048947 */ /* 0x000fea0003800000 */
[----:B------:R-:W-:Y:S01]  /*dce0*/  BPT.TRAP 0x1 ;  /* 0x000000040000795c */ /* 0x000fe20000300000 */
.L_x_1591:
[----:B------:R-:W-:Y:S01]  /*dcf0*/  LOP3.LUT R5, R0, 0x1, RZ, 0x3c, !PT ;  /* 0x0000000100057812 */ /* 0x000fe200078e3cff */
[----:B------:R-:W-:Y:S01]  /*dd00*/  BSSY B0, `(.L_x_1592) ;  /* 0x0000005000007945 */ /* 0x000fe20003800000 */
[----:B------:R-:W-:Y:S02]  /*dd10*/  LEA R12, R3, UR38, 0x3 ;  /* 0x00000026030c7c11 */ /* 0x000fe4000f8e18ff */
[----:B------:R-:W-:-:S04]  /*dd20*/  SHF.L.U32 R5, R5, 0x1f, RZ ;  /* 0x0000001f05057819 */ /* 0x000fc800000006ff */
[----:B------:R-:W0:Y:S02]  /*dd30*/  SYNCS.PHASECHK.TRANS64.TRYWAIT P0, [R12+URZ+0x12470], R5 ;  /* 0x012470050c0075a7 */ /* 0x000e24000800017f */
[----:B0-----:R-:W-:Y:S05]  /*dd40*/  @!P0 BRA `(.L_x_1593) ;  /* 0x0000001400108947 */ /* 0x001fea0003800000 */
.L_x_1634:
[----:B------:R-:W-:Y:S05]  /*dd50*/  BSYNC B0 ;  /* 0x0000000000007941 */ /* 0x000fea0003800000 */
.L_x_1592:
[----:B------:R-:W-:-:S06]  /*dd60*/  ULOP3.LUT UR4, UR40, 0x2, URZ, 0xfc, !UPT ;  /* 0x0000000228047892 */ /* 0x000fcc000f8efc3f */
[----:B------:R-:W-:-:S05]  /*dd70*/  IMAD.U32 R4, RZ, RZ, UR4 ;  /* 0x00000004ff047e24 */ /* 0x000fca000f8e00ff */
[----:B------:R-:W-:-:S13]  /*dd80*/  ISETP.NE.AND P1, PT, R4, 0x3, PT ;  /* 0x000000030400780c */ /* 0x000fda0003f25270 */
[----:B------:R-:W-:Y:S05]  /*dd90*/  @!P1 BRA `(.L_x_1594) ;  /* 0x0000000000049947 */ /* 0x000fea0003800000 */
[----:B------:R-:W-:Y:S01]  /*dda0*/  BPT.TRAP 0x1 ;  /* 0x000000040000795c */ /* 0x000fe20000300000 */
.L_x_1594:
[----:B0-----:R-:W-:Y:S01]  /*ddb0*/  SHF.L.U32 R5, R0, 0x1f, RZ ;  /* 0x0000001f00057819 */ /* 0x001fe200000006ff */
[----:B------:R-:W-:-:S03]  /*ddc0*/  IMAD R8, R3, 0x2800, RZ ;  /* 0x0000280003087824 */ /* 0x000fc600078e02ff */
[----:B------:R-:W0:Y:S02]  /*ddd0*/  SYNCS.PHASECHK.TRANS64.TRYWAIT P0, [R12+URZ+0x12460], R5 ;  /* 0x012460050c0075a7 */ /* 0x000e24000800017f */
[----:B------:R-:W-:Y:S01]  /*dde0*/  LOP3.LUT R22, R8, R22, RZ, 0xfc, !PT ;  /* 0x0000001608167212 */ /* 0x000fe200078efcff */
[----:B0-----:R-:W-:Y:S06]  /*ddf0*/  @!P0 BRA `(.L_x_1595) ;  /* 0x0000001000f88947 */ /* 0x001fec0003800000 */
.L_x_1635:
        /* <DEDUP_REMOVED lines=41> */
.L_x_1596:
        /* <DEDUP_REMOVED lines=12> */
.L_x_1555:
[----:B------:R-:W0:Y:S01]  /*e150*/  S2R R6, SR_CgaCtaId ;  /* 0x0000000000067919 */ /* 0x000e220000008800 */
[----:B------:R-:W-:Y:S02]  /*e160*/  MOV R5, 0x400 ;  /* 0x0000040000057802 */ /* 0x000fe40000000f00 */
[----:B------:R-:W-:Y:S02]  /*e170*/  SHF.L.U32 R4, R4, 0x1f, RZ ;  /* 0x0000001f04047819 */ /* 0x000fe400000006ff */
[----:B0-----:R-:W-:-:S04]  /*e180*/  LEA R9, R6, R5, 0x18 ;  /* 0x0000000506097211 */ /* 0x001fc800078ec0ff */
[----:B------:R-:W0:Y:S02]  /*e190*/  SYNCS.PHASECHK.TRANS64.TRYWAIT P0, [R9+URZ+0x12420], R4 ;  /* 0x01242004090075a7 */ /* 0x000e24000800017f */
[----:B0-----:R-:W-:Y:S05]  /*e1a0*/  @!P0 BRA `(.L_x_1597) ;  /* 0x0000001000208947 */ /* 0x001fea0003800000 */
.L_x_1636:
        /* <DEDUP_REMOVED lines=10> */
.L_x_1598:
        /* <DEDUP_REMOVED lines=12> */
.L_x_1637:
[----:B------:R-:W1:Y:S02]  /*e310*/  SYNCS.PHASECHK.TRANS64.TRYWAIT P1, [R5+URZ], R0 ;  /* 0x00000000050075a7 */ /* 0x000e64000802017f */
[----:B-1----:R-:W-:Y:S05]  /*e320*/  @!P1 BRA `(.L_x_1600) ;  /* 0x0000000c00e89947 */ /* 0x002fea0003800000 */
.L_x_1638:
[----:B------:R-:W-:Y:S05]  /*e330*/  @!P0 BRA `(.L_x_1601) ;  /* 0x0000000000048947 */ /* 0x000fea0003800000 */
[----:B------:R-:W-:Y:S01]  /*e340*/  BPT.TRAP 0x1 ;  /* 0x000000040000795c */ /* 0x000fe20000300000 */
.L_x_1601:
[----:B------:R-:W-:-:S04]  /*e350*/  IMAD R3, R3, 0x8, R9 ;  /* 0x0000000803037824 */ /* 0x000fc800078e0209 */
[----:B------:R-:W2:Y:S02]  /*e360*/  SYNCS.PHASECHK.TRANS64.TRYWAIT P1, [R3+URZ+0x12460], R4 ;  /* 0x01246004030075a7 */ /* 0x000ea4000802017f */
[----:B--2---:R-:W-:Y:S05]  /*e370*/  @!P1 BRA `(.L_x_1602) ;  /* 0x0000000c00e89947 */ /* 0x004fea0003800000 */
.L_x_1639:
[----:B------:R-:W-:Y:S05]  /*e380*/  @!P0 BRA `(.L_x_1603) ;  /* 0x0000000000048947 */ /* 0x000fea0003800000 */
[----:B------:R-:W-:Y:S01]  /*e390*/  BPT.TRAP 0x1 ;  /* 0x000000040000795c */ /* 0x000fe20000300000 */
.L_x_1603:
[----:B-1----:R-:W-:-:S04]  /*e3a0*/  IMAD R5, R2, 0x8, R9 ;  /* 0x0000000802057824 */ /* 0x002fc800078e0209 */
[----:B------:R-:W1:Y:S02]  /*e3b0*/  SYNCS.PHASECHK.TRANS64.TRYWAIT P1, [R5+URZ+0x12460], R0 ;  /* 0x01246000050075a7 */ /* 0x000e64000802017f */
[----:B-1----:R-:W-:Y:S05]  /*e3c0*/  @!P1 BRA `(.L_x_1604) ;  /* 0x0000000c00e89947 */ /* 0x002fea0003800000 */
.L_x_1640:
[----:B------:R-:W-:Y:S05]  /*e3d0*/  @!P0 BRA `(.L_x_1605) ;  /* 0x0000000000048947 */ /* 0x000fea0003800000 */
[----:B------:R-:W-:Y:S01]  /*e3e0*/  BPT.TRAP 0x1 ;  /* 0x000000040000795c */ /* 0x000fe20000300000 */
.L_x_1605:
[----:B------:R-:W3:Y:S02]  /*e3f0*/  SYNCS.PHASECHK.TRANS64.TRYWAIT P0, [R3+URZ+0x12480], R4 ;  /* 0x01248004030075a7 */ /* 0x000ee4000800017f */
[----:B---3--:R-:W-:Y:S05]  /*e400*/  @!P0 BRA `(.L_x_1606) ;  /* 0x0000000c00ec8947 */ /* 0x008fea0003800000 */
.L_x_1607:
[----:B----4-:R4:W0:Y:S02]  /*e410*/  SYNCS.PHASECHK.TRANS64.TRYWAIT P0, [R5+URZ+0x12480], R0 ;  /* 0x01248000050075a7 */ /* 0x010824000800017f */
[----:B0-----:R-:W-:Y:S05]  /*e420*/  @!P0 NANOSLEEP.SYNCS 0x989680 ;  /* 0x009896800000895d */ /* 0x001fea0003900000 */
[----:B------:R-:W0:Y:S02]  /*e430*/  @!P0 SYNCS.PHASECHK.TRANS64 P0, [R5+URZ+0x12480], R0 ;  /* 0x01248000050085a7 */ /* 0x000e24000800007f */
[----:B0-----:R-:W-:Y:S05]  /*e440*/  @!P0 BRA `(.L_x_1607) ;  /* 0xfffffffc00f08947 */ /* 0x001fea000383ffff */
.L_x_1514:
[----:B------:R-:W-:Y:S05]  /*e450*/  BSYNC B6 ;  /* 0x0000000000067941 */ /* 0x000fea0003800000 */
.L_x_1511:
[----:B------:R-:W-:Y:S05]  /*e460*/  EXIT ;  /* 0x000000000000794d */ /* 0x000fea0003800000 */
.L_x_1518:
[----:B0-----:R-:W-:-:S04]  /*e470*/  IMAD.U32 R3, RZ, RZ, UR49 ;  /* 0x00000031ff037e24 */ /* 0x001fc8000f8e00ff */
[----:B------:R0:W1:Y:S03]  /*e480*/  SYNCS.PHASECHK.TRANS64.TRYWAIT P0, [R3+URZ+0x12400], R0 ;  /* 0x01240000030075a7 */ /* 0x000066000800017f */
[----:B-1----:R-:W-:Y:S05]  /*e490*/  @!P0 NANOSLEEP.SYNCS 0x989680 ;  /* 0x009896800000895d */ /* 0x002fea0003900000 */
[----:B------:R-:W1:Y:S02]  /*e4a0*/  @!P0 SYNCS.PHASECHK.TRANS64 P0, [R3+URZ+0x12400], R0 ;  /* 0x01240000030085a7 */ /* 0x000e64000800007f */
[----:B-1----:R-:W-:Y:S05]  /*e4b0*/  @!P0 BRA `(.L_x_1518) ;  /* 0xfffffffc00ec8947 */ /* 0x002fea000383ffff */
[----:B------:R-:W-:Y:S05]  /*e4c0*/  BRA `(.L_x_1608) ;  /* 0xffffff30005c7947 */ /* 0x000fea000383ffff */
.L_x_1522:
[----:B0-----:R-:W-:-:S04]  /*e4d0*/  IMAD.U32 R3, RZ, RZ, UR49 ;  /* 0x00000031ff037e24 */ /* 0x001fc8000f8e00ff */
[----:B------:R0:W2:Y:S03]  /*e4e0*/  SYNCS.PHASECHK.TRANS64.TRYWAIT P2, [R3+URZ+0x12430], R0 ;  /* 0x01243000030075a7 */ /* 0x0000a6000804017f */
[----:B--2---:R-:W-:Y:S05]  /*e4f0*/  @!P2 NANOSLEEP.SYNCS 0x989680 ;  /* 0x009896800000a95d */ /* 0x004fea0003900000 */
[----:B------:R-:W2:Y:S02]  /*e500*/  @!P2 SYNCS.PHASECHK.TRANS64 P2, [R3+URZ+0x12430], R0 ;  /* 0x012430000300a5a7 */ /* 0x000ea4000804007f */
[----:B--2---:R-:W-:Y:S05]  /*e510*/  @!P2 BRA `(.L_x_1522) ;  /* 0xfffffffc00eca947 */ /* 0x004fea000383ffff */
[----:B------:R-:W-:Y:S05]  /*e520*/  BRA `(.L_x_1521) ;  /* 0xffffff3000747947 */ /* 0x000fea000383ffff */
.L_x_1527:
[----:B-1----:R-:W-:-:S04]  /*e530*/  IMAD.U32 R8, RZ, RZ, UR19 ;  /* 0x00000013ff087e24 */ /* 0x002fc8000f8e00ff */
[----:B------:R1:W2:Y:S03]  /*e540*/  SYNCS.PHASECHK.TRANS64.TRYWAIT P3, [R8+URZ+0x12430], R7 ;  /* 0x01243007080075a7 */ /* 0x0002a6000806017f */
[----:B--2---:R-:W-:Y:S05]  /*e550*/  @!P3 NANOSLEEP.SYNCS 0x989680 ;  /* 0x009896800000b95d */ /* 0x004fea0003900000 */
[----:B------:R-:W2:Y:S02]  /*e560*/  @!P3 SYNCS.PHASECHK.TRANS64 P3, [R8+URZ+0x12430], R7 ;  /* 0x012430070800b5a7 */ /* 0x000ea4000806007f */
[----:B--2---:R-:W-:Y:S05]  /*e570*/  @!P3 BRA `(.L_x_1527) ;  /* 0xfffffffc00ecb947 */ /* 0x004fea000383ffff */
[----:B------:R-:W-:Y:S05]  /*e580*/  BRA `(.L_x_1526) ;  /* 0xffffff5c00847947 */ /* 0x000fea000383ffff */
.L_x_1531:
[----:B-1----:R-:W-:-:S04]  /*e590*/  IMAD.U32 R8, RZ, RZ, UR13 ;  /* 0x0000000dff087e24 */ /* 0x002fc8000f8e00ff */
[----:B------:R1:W2:Y:S03]  /*e5a0*/  SYNCS.PHASECHK.TRANS64.TRYWAIT P3, [R8+URZ+0x12450], R7 ;  /* 0x01245007080075a7 */ /* 0x0002a6000806017f */
[----:B--2---:R-:W-:Y:S05]  /*e5b0*/  @!P3 NANOSLEEP.SYNCS 0x989680 ;  /* 0x009896800000b95d */ /* 0x004fea0003900000 */
[----:B------:R-:W2:Y:S02]  /*e5c0*/  @!P3 SYNCS.PHASECHK.TRANS64 P3, [R8+URZ+0x12450], R7 ;  /* 0x012450070800b5a7 */ /* 0x000ea4000806007f */
[----:B--2---:R-:W-:Y:S05]  /*e5d0*/  @!P3 BRA `(.L_x_1531) ;  /* 0xfffffffc00ecb947 */ /* 0x004fea000383ffff */
[----:B------:R-:W-:Y:S05]  /*e5e0*/  BRA `(.L_x_1530) ;  /* 0xffffff6000907947 */ /* 0x000fea000383ffff */
.L_x_1538:
[----:B-1----:R-:W-:-:S04]  /*e5f0*/  IMAD.U32 R9, RZ, RZ, UR17 ;  /* 0x00000011ff097e24 */ /* 0x002fc8000f8e00ff */
[----:B------:R1:W2:Y:S03]  /*e600*/  SYNCS.PHASECHK.TRANS64.TRYWAIT P2, [R9+URZ+0x12430], R0 ;  /* 0x01243000090075a7 */ /* 0x0002a6000804017f */
[----:B--2---:R-:W-:Y:S05]  /*e610*/  @!P2 NANOSLEEP.SYNCS 0x989680 ;  /* 0x009896800000a95d */ /* 0x004fea0003900000 */
[----:B------:R-:W2:Y:S02]  /*e620*/  @!P2 SYNCS.PHASECHK.TRANS64 P2, [R9+URZ+0x12430], R0 ;  /* 0x012430000900a5a7 */ /* 0x000ea4000804007f */
[----:B--2---:R-:W-:Y:S05]  /*e630*/  @!P2 BRA `(.L_x_1538) ;  /* 0xfffffffc00eca947 */ /* 0x004fea000383ffff */
[----:B------:R-:W-:Y:S05]  /*e640*/  BRA `(.L_x_1537) ;  /* 0xffffff8800d47947 */ /* 0x000fea000383ffff */
.L_x_1542:
[----:B-1----:R-:W-:-:S04]  /*e650*/  IMAD.U32 R9, RZ, RZ, UR13 ;  /* 0x0000000dff097e24 */ /* 0x002fc8000f8e00ff */
[----:B------:R1:W2:Y:S03]  /*e660*/  SYNCS.PHASECHK.TRANS64.TRYWAIT P2, [R9+URZ+0x12450], R0 ;  /* 0x01245000090075a7 */ /* 0x0002a6000804017f */
[----:B--2---:R-:W-:Y:S05]  /*e670*/  @!P2 NANOSLEEP.SYNCS 0x989680 ;  /* 0x009896800000a95d */ /* 0x004fea0003900000 */
[----:B------:R-:W2:Y:S02]  /*e680*/  @!P2 SYNCS.PHASECHK.TRANS64 P2, [R9+URZ+0x12450], R0 ;  /* 0x012450000900a5a7 */ /* 0x000ea4000804007f */
[----:B--2---:R-:W-:Y:S05]  /*e690*/  @!P2 BRA `(.L_x_1542) ;  /* 0xfffffffc00eca947 */ /* 0x004fea000383ffff */
[----:B------:R-:W-:Y:S05]  /*e6a0*/  BRA `(.L_x_1541) ;  /* 0xffffff9400187947 */ /* 0x000fea000383ffff */
.L_x_1548:
[----:B-1----:R-:W-:-:S04]  /*e6b0*/  IMAD.U32 R6, RZ, RZ, UR16 ;  /* 0x00000010ff067e24 */ /* 0x002fc8000f8e00ff */
[----:B------:R1:W2:Y:S03]  /*e6c0*/  SYNCS.PHASECHK.TRANS64.TRYWAIT P1, [R6+URZ+0x12450], R5 ;  /* 0x01245005060075a7 */ /* 0x0002a6000802017f */
[----:B--2---:R-:W-:Y:S05]  /*e6d0*/  @!P1 NANOSLEEP.SYNCS 0x989680 ;  /* 0x009896800000995d */ /* 0x004fea0003900000 */
[----:B------:R-:W2:Y:S02]  /*e6e0*/  @!P1 SYNCS.PHASECHK.TRANS64 P1, [R6+URZ+0x12450], R5 ;  /* 0x01245005060095a7 */ /* 0x000ea4000802007f */
[----:B--2---:R-:W-:Y:S05]  /*e6f0*/  @!P1 BRA `(.L_x_1548) ;  /* 0xfffffffc00ec9947 */ /* 0x004fea000383ffff */
[----:B------:R-:W-:Y:S05]  /*e700*/  BRA `(.L_x_1547) ;  /* 0xffffffac00187947 */ /* 0x000fea000383ffff */
.L_x_1561:
[----:B------:R-:W-:Y:S02]  /*e710*/  IMAD.MOV.U32 R13, RZ, RZ, R2 ;  /* 0x000000ffff0d7224 */ /* 0x000fe400078e0002 */
[----:B------:R-:W-:Y:S02]  /*e720*/  IMAD.MOV.U32 R12, RZ, RZ, RZ ;  /* 0x000000ffff0c7224 */ /* 0x000fe400078e00ff */
[----:B------:R-:W-:Y:S02]  /*e730*/  IMAD.MOV.U32 R11, RZ, RZ, 0x1f ;  /* 0x0000001fff0b7424 */ /* 0x000fe400078e00ff */
[----:B------:R-:W-:-:S07]  /*e740*/  IMAD.MOV.U32 R15, RZ, RZ, -0x1 ;  /* 0xffffffffff0f7424 */ /* 0x000fce00078e00ff */
[----:B------:R-:W-:Y:S05]  /*e750*/  WARPSYNC.COLLECTIVE R15, `(.L_x_1609) ;  /* 0x000000000f087348 */ /* 0x000fea0003c00000 */
[----:B------:R0:W1:Y:S02]  /*e760*/  SHFL.IDX P6, R14, R13, R12, R11 ;  /* 0x0000000c0d0e7389 */ /* 0x00006400000c000b */
[----:B01----:R-:W-:Y:S01]  /*e770*/  ENDCOLLECTIVE ;  /* 0x000000000000791b */ /* 0x003fe20003800000 */
.L_x_1609:
[----:B------:R-:W-:Y:S05]  /*e780*/  BRA `(.L_x_1610) ;  /* 0xffffffd800c47947 */ /* 0x000fea000383ffff */
.L_x_1563:
[----:B------:R-:W-:Y:S01]  /*e790*/  BSSY B0, `(.L_x_1611) ;  /* 0x0000006000007945 */ /* 0x000fe20003800000 */
[----:B------:R-:W-:-:S07]  /*e7a0*/  IMAD.MOV.U32 R15, RZ, RZ, -0x1 ;  /* 0xffffffffff0f7424 */ /* 0x000fce00078e00ff */
[----:B0-----:R-:W-:Y:S05]  /*e7b0*/  WARPSYNC.COLLECTIVE R15, `(.L_x_1612) ;  /* 0x000000000f0c7348 */ /* 0x001fea0003c00000 */
[----:B------:R-:W-:Y:S02]  /*e7c0*/  ELECT P6, UR62, PT ;  /* 0x00000000003e782f */ /* 0x000fe400038c0000 */
[----:B------:R-:W-:Y:S01]  /*e7d0*/  MOV R14, UR62 ;  /* 0x0000003e000e7c02 */ /* 0x000fe20008000f00 */
[----:B0-----:R-:W-:Y:S10]  /*e7e0*/  ENDCOLLECTIVE ;  /* 0x000000000000791b */ /* 0x001ff40003800000 */
.L_x_1612:
[----:B------:R-:W-:Y:S05]  /*e7f0*/  BSYNC B0 ;  /* 0x0000000000007941 */ /* 0x000fea0003800000 */
.L_x_1611:
[----:B------:R-:W-:Y:S05]  /*e800*/  BRA `(.L_x_1613) ;  /* 0xffffffd800c87947 */ /* 0x000fea000383ffff */
.L_x_1565:
[----:B-1----:R-:W-:-:S04]  /*e810*/  IMAD.U32 R5, RZ, RZ, UR38 ;  /* 0x00000026ff057e24 */ /* 0x002fc8000f8e00ff */
[----:B------:R1:W2:Y:S03]  /*e820*/  SYNCS.PHASECHK.TRANS64.TRYWAIT P0, [R5+URZ+0x12480], R0 ;  /* 0x01248000050075a7 */ /* 0x0002a6000800017f */
[----:B--2---:R-:W-:Y:S05]  /*e830*/  @!P0 NANOSLEEP.SYNCS 0x989680 ;  /* 0x009896800000895d */ /* 0x004fea0003900000 */
[----:B------:R-:W2:Y:S02]  /*e840*/  @!P0 SYNCS.PHASECHK.TRANS64 P0, [R5+URZ+0x12480], R0 ;  /* 0x01248000050085a7 */ /* 0x000ea4000800007f */
[----:B--2---:R-:W-:Y:S05]  /*e850*/  @!P0 BRA `(.L_x_1565) ;  /* 0xfffffffc00ec8947 */ /* 0x004fea000383ffff */
[----:B------:R-:W-:Y:S05]  /*e860*/  BRA `(.L_x_1614) ;  /* 0xffffffdc00187947 */ /* 0x000fea000383ffff */
.L_x_1567:
[----:B-1----:R-:W-:-:S04]  /*e870*/  IMAD.U32 R5, RZ, RZ, UR38 ;  /* 0x00000026ff057e24 */ /* 0x002fc8000f8e00ff */
[----:B------:R1:W2:Y:S03]  /*e880*/  SYNCS.PHASECHK.TRANS64.TRYWAIT P0, [R5+URZ+0x12440], R0 ;  /* 0x01244000050075a7 */ /* 0x0002a6000800017f */
[----:B--2---:R-:W-:Y:S05]  /*e890*/  @!P0 NANOSLEEP.SYNCS 0x989680 ;  /* 0x009896800000895d */ /* 0x004fea0003900000 */
[----:B------:R-:W2:Y:S02]  /*e8a0*/  @!P0 SYNCS.PHASECHK.TRANS64 P0, [R5+URZ+0x12440], R0 ;  /* 0x01244000050085a7 */ /* 0x000ea4000800007f */
[----:B--2---:R-:W-:Y:S05]  /*e8b0*/  @!P0 BRA `(.L_x_1567) ;  /* 0xfffffffc00ec8947 */ /* 0x004fea000383ffff */
[----:B------:R-:W-:Y:S05]  /*e8c0*/  BRA `(.L_x_1615) ;  /* 0xffffffdc00547947 */ /* 0x000fea000383ffff */
.L_x_1570:
        /* <DEDUP_REMOVED lines=8> */
.L_x_1616:
[----:B------:R-:W-:Y:S02]  /*e950*/  IMAD.MOV.U32 R13, RZ, RZ, R9 ;  /* 0x000000ffff0d7224 */ /* 0x000fe400078e0009 */
[----:B------:R-:W-:-:S07]  /*e960*/  IMAD.MOV.U32 R4, RZ, RZ, R14 ;  /* 0x000000ffff047224 */ /* 0x000fce00078e000e */
[----:B------:R-:W-:Y:S05]  /*e970*/  WARPSYNC.COLLECTIVE R15, `(.L_x_1617) ;  /* 0x000000000f087348 */ /* 0x000fea0003c00000 */
[----:B------:R0:W1:Y:S02]  /*e980*/  SHFL.IDX P6, R14, R13, R12, R11 ;  /* 0x0000000c0d0e7389 */ /* 0x00006400000c000b */
[----:B01----:R-:W-:Y:S01]  /*e990*/  ENDCOLLECTIVE ;  /* 0x000000000000791b */ /* 0x003fe20003800000 */
.L_x_1617:
        /* <DEDUP_REMOVED lines=19> */
.L_x_1618:
[----:B------:R-:W-:Y:S02]  /*ead0*/  @!P1 VIADD R29, R28, UR38 ;  /* 0x000000261c1d9c36 */ /* 0x000fe40008000000 */
[----:B------:R-:W-:Y:S02]  /*eae0*/  IMAD.MOV.U32 R13, RZ, RZ, R9 ;  /* 0x000000ffff0d7224 */ /* 0x000fe400078e0009 */
[----:B------:R-:W-:-:S07]  /*eaf0*/  IMAD.MOV.U32 R21, RZ, RZ, R14 ;  /* 0x000000ffff157224 */ /* 0x000fce00078e000e */
[----:B------:R-:W-:Y:S05]  /*eb00*/  WARPSYNC.COLLECTIVE R15, `(.L_x_1619) ;  /* 0x000000000f087348 */ /* 0x000fea0003c00000 */
[----:B------:R0:W1:Y:S02]  /*eb10*/  SHFL.IDX P6, R14, R13, R12, R11 ;  /* 0x0000000c0d0e7389 */ /* 0x00006400000c000b */
[----:B01----:R-:W-:Y:S01]  /*eb20*/  ENDCOLLECTIVE ;  /* 0x000000000000791b */ /* 0x003fe20003800000 */
.L_x_1619:
[----:B------:R-:W-:Y:S02]  /*eb30*/  IMAD.MOV.U32 R13, RZ, RZ, R10 ;  /* 0x000000ffff0d7224 */ /* 0x000fe400078e000a */
[----:B------:R-:W-:Y:S01]  /*eb40*/  IMAD.MOV.U32 R12, RZ, RZ, 0x2 ;  /* 0x00000002ff0c7424 */ /* 0x000fe200078e00ff */
[----:B------:R-:W-:-:S13]  /*eb50*/  @!P1 IADD3 R4, P3, R0, R14, RZ ;  /* 0x0000000e00049210 */ /* 0x000fda0007f7e0ff */
[----:B------:R-:W-:Y:S05]  /*eb60*/  WARPSYNC.COLLECTIVE R15, `(.L_x_1620) ;  /* 0x000000000f087348 */ /* 0x000fea0003c00000 */
[----:B------:R0:W1:Y:S02]  /*eb70*/  SHFL.IDX P6, R14, R13, R12, R11 ;  /* 0x0000000c0d0e7389 */ /* 0x00006400000c000b */
[----:B01----:R-:W-:Y:S01]  /*eb80*/  ENDCOLLECTIVE ;  /* 0x000000000000791b */ /* 0x003fe20003800000 */
.L_x_1620:
        /* <DEDUP_REMOVED lines=12> */
.L_x_1621:
[----:B------:R-:W-:Y:S02]  /*ec50*/  IMAD.MOV.U32 R13, RZ, RZ, R10 ;  /* 0x000000ffff0d7224 */ /* 0x000fe400078e000a */
[----:B------:R-:W-:Y:S02]  /*ec60*/  IMAD.MOV.U32 R12, RZ, RZ, 0x3 ;  /* 0x00000003ff0c7424 */ /* 0x000fe400078e00ff */
[----:B------:R-:W-:-:S07]  /*ec70*/  IMAD.MOV.U32 R26, RZ, RZ, R14 ;  /* 0x000000ffff1a7224 */ /* 0x000fce00078e000e */
[----:B------:R-:W-:Y:S05]  /*ec80*/  WARPSYNC.COLLECTIVE R15, `(.L_x_1622) ;  /* 0x000000000f087348 */ /* 0x000fea0003c00000 */
[----:B------:R0:W1:Y:S02]  /*ec90*/  SHFL.IDX P6, R14, R13, R12, R11 ;  /* 0x0000000c0d0e7389 */ /* 0x00006400000c000b */
[----:B01----:R-:W-:Y:S01]  /*eca0*/  ENDCOLLECTIVE ;  /* 0x000000000000791b */ /* 0x003fe20003800000 */
.L_x_1622:
        /* <DEDUP_REMOVED lines=12> */
.L_x_1623:
        /* <DEDUP_REMOVED lines=9> */
.L_x_1624:
        /* <DEDUP_REMOVED lines=12> */
.L_x_1625:
[----:B------:R-:W-:Y:S02]  /*eec0*/  @!P2 VIADD R9, R28, UR38 ;  /* 0x000000261c09ac36 */ /* 0x000fe40008000000 */
[----:B------:R-:W-:Y:S02]  /*eed0*/  IMAD.MOV.U32 R13, RZ, RZ, R7 ;  /* 0x000000ffff0d7224 */ /* 0x000fe400078e0007 */
[----:B------:R-:W-:Y:S02]  /*eee0*/  IMAD.MOV.U32 R12, RZ, RZ, 0x1 ;  /* 0x00000001ff0c7424 */ /* 0x000fe400078e00ff */
[----:B------:R-:W-:-:S07]  /*eef0*/  IMAD.MOV.U32 R21, RZ, RZ, R14 ;  /* 0x000000ffff157224 */ /* 0x000fce00078e000e */
[----:B------:R-:W-:Y:S05]  /*ef00*/  WARPSYNC.COLLECTIVE R15, `(.L_x_1626) ;  /* 0x000000000f087348 */ /* 0x000fea0003c00000 */
[----:B------:R0:W1:Y:S02]  /*ef10*/  SHFL.IDX P6, R14, R13, R12, R11 ;  /* 0x0000000c0d0e7389 */ /* 0x00006400000c000b */
[----:B01----:R-:W-:Y:S01]  /*ef20*/  ENDCOLLECTIVE ;  /* 0x000000000000791b */ /* 0x003fe20003800000 */
.L_x_1626:
        /* <DEDUP_REMOVED lines=11> */
.L_x_1627:
[----:B------:R-:W-:Y:S05]  /*efe0*/  BRA `(.L_x_1628) ;  /* 0xffffffe000147947 */ /* 0x000fea000383ffff */
.L_x_1571:
[----:B0-----:R-:W-:-:S04]  /*eff0*/  IMAD.U32 R3, RZ, RZ, UR38 ;  /* 0x00000026ff037e24 */ /* 0x001fc8000f8e00ff */
[----:B------:R0:W1:Y:S03]  /*f000*/  SYNCS.PHASECHK.TRANS64.TRYWAIT P0, [R3+URZ+0x12420], R0 ;  /* 0x01242000030075a7 */ /* 0x000066000800017f */
[----:B-1----:R-:W-:Y:S05]  /*f010*/  @!P0 NANOSLEEP.SYNCS 0x989680 ;  /* 0x009896800000895d */ /* 0x002fea0003900000 */
[----:B------:R-:W1:Y:S02]  /*f020*/  @!P0 SYNCS.PHASECHK.TRANS64 P0, [R3+URZ+0x12420], R0 ;  /* 0x01242000030085a7 */ /* 0x000e64000800007f */
[----:B-1----:R-:W-:Y:S05]  /*f030*/  @!P0 BRA `(.L_x_1571) ;  /* 0xfffffffc00ec8947 */ /* 0x002fea000383ffff */
[----:B------:R-:W-:Y:S05]  /*f040*/  BRA `(.L_x_1629) ;  /* 0xffffffe000447947 */ /* 0x000fea000383ffff */
.L_x_1576:
[----:B0-----:R0:W1:Y:S02]  /*f050*/  SYNCS.PHASECHK.TRANS64.TRYWAIT P0, [R7+URZ+0x12480], R4 ;  /* 0x01248004070075a7 */ /* 0x001064000800017f */
[----:B-1----:R-:W-:Y:S05]  /*f060*/  @!P0 NANOSLEEP.SYNCS 0x989680 ;  /* 0x009896800000895d */ /* 0x002fea0003900000 */
[----:B------:R-:W1:Y:S02]  /*f070*/  @!P0 SYNCS.PHASECHK.TRANS64 P0, [R7+URZ+0x12480], R4 ;  /* 0x01248004070085a7 */ /* 0x000e64000800007f */
[----:B-1----:R-:W-:Y:S05]  /*f080*/  @!P0 BRA `(.L_x_1576) ;  /* 0xfffffffc00f08947 */ /* 0x002fea000383ffff */
[----:B------:R-:W-:Y:S05]  /*f090*/  BRA `(.L_x_1630) ;  /* 0xffffffe000ec7947 */ /* 0x000fea000383ffff */
.L_x_1580:
[----:B-1----:R1:W2:Y:S02]  /*f0a0*/  SYNCS.PHASECHK.TRANS64.TRYWAIT P0, [R7+URZ+0x12440], R4 ;  /* 0x01244004070075a7 */ /* 0x0022a4000800017f */
[----:B--2---:R-:W-:Y:S05]  /*f0b0*/  @!P0 NANOSLEEP.SYNCS 0x989680 ;  /* 0x009896800000895d */ /* 0x004fea0003900000 */
[----:B------:R-:W2:Y:S02]  /*f0c0*/  @!P0 SYNCS.PHASECHK.TRANS64 P0, [R7+URZ+0x12440], R4 ;  /* 0x01244004070085a7 */ /* 0x000ea4000800007f */
[----:B--2---:R-:W-:Y:S05]  /*f0d0*/  @!P0 BRA `(.L_x_1580) ;  /* 0xfffffffc00f08947 */ /* 0x004fea000383ffff */
[----:B------:R-:W-:Y:S05]  /*f0e0*/  BRA `(.L_x_1631) ;  /* 0xffffffe400587947 */ /* 0x000fea000383ffff */
.L_x_1585:
[----:B-1----:R1:W2:Y:S02]  /*f0f0*/  SYNCS.PHASECHK.TRANS64.TRYWAIT P0, [R20+URZ+0x12470], R5 ;  /* 0x01247005140075a7 */ /* 0x0022a4000800017f */
[----:B--2---:R-:W-:Y:S05]  /*f100*/  @!P0 NANOSLEEP.SYNCS 0x989680 ;  /* 0x009896800000895d */ /* 0x004fea0003900000 */
[----:B------:R-:W2:Y:S02]  /*f110*/  @!P0 SYNCS.PHASECHK.TRANS64 P0, [R20+URZ+0x12470], R5 ;  /* 0x01247005140085a7 */ /* 0x000ea4000800007f */
[----:B--2---:R-:W-:Y:S05]  /*f120*/  @!P0 BRA `(.L_x_1585) ;  /* 0xfffffffc00f08947 */ /* 0x004fea000383ffff */
[----:B------:R-:W-:Y:S05]  /*f130*/  BRA `(.L_x_1632) ;  /* 0xffffffe400e07947 */ /* 0x000fea000383ffff */
.L_x_1587:
[----:B0-----:R0:W1:Y:S02]  /*f140*/  SYNCS.PHASECHK.TRANS64.TRYWAIT P0, [R20+URZ+0x12460], R5 ;  /* 0x01246005140075a7 */ /* 0x001064000800017f */
[----:B-1----:R-:W-:Y:S05]  /*f150*/  @!P0 NANOSLEEP.SYNCS 0x989680 ;  /* 0x009896800000895d */ /* 0x002fea0003900000 */
[----:B------:R-:W1:Y:S02]  /*f160*/  @!P0 SYNCS.PHASECHK.TRANS64 P0, [R20+URZ+0x12460], R5 ;  /* 0x01246005140085a7 */ /* 0x000e64000800007f */
[----:B-1----:R-:W-:Y:S05]  /*f170*/  @!P0 BRA `(.L_x_1587) ;  /* 0xfffffffc00f08947 */ /* 0x002fea000383ffff */
[----:B------:R-:W-:Y:S05]  /*f180*/  BRA `(.L_x_1633) ;  /* 0xffffffe400e47947 */ /* 0x000fea000383ffff */
.L_x_1593:
[----:B0-----:R0:W1:Y:S02]  /*f190*/  SYNCS.PHASECHK.TRANS64.TRYWAIT P0, [R12+URZ+0x12470], R5 ;  /* 0x012470050c0075a7 */ /* 0x001064000800017f */
[----:B-1----:R-:W-:Y:S05]  /*f1a0*/  @!P0 NANOSLEEP.SYNCS 0x989680 ;  /* 0x009896800000895d */ /* 0x002fea0003900000 */
[----:B------:R-:W1:Y:S02]  /*f1b0*/  @!P0 SYNCS.PHASECHK.TRANS64 P0, [R12+URZ+0x12470], R5 ;  /* 0x012470050c0085a7 */ /* 0x000e64000800007f */
[----:B-1----:R-:W-:Y:S05]  /*f1c0*/  @!P0 BRA `(.L_x_1593) ;  /* 0xfffffffc00f08947 */ /* 0x002fea000383ffff */
[----:B------:R-:W-:Y:S05]  /*f1d0*/  BRA `(.L_x_1634) ;  /* 0xffffffe800dc7947 */ /* 0x000fea000383ffff */
.L_x_1595:
[----:B0-----:R0:W1:Y:S02]  /*f1e0*/  SYNCS.PHASECHK.TRANS64.TRYWAIT P0, [R12+URZ+0x12460], R5 ;  /* 0x012460050c0075a7 */ /* 0x001064000800017f */
[----:B-1----:R-:W-:Y:S05]  /*f1f0*/  @!P0 NANOSLEEP.SYNCS 0x989680 ;  /* 0x009896800000895d */ /* 0x002fea0003900000 */
[----:B------:R-:W1:Y:S02]  /*f200*/  @!P0 SYNCS.PHASECHK.TRANS64 P0, [R12+URZ+0x12460], R5 ;  /* 0x012460050c0085a7 */ /* 0x000e64000800007f */
[----:B-1----:R-:W-:Y:S05]  /*f210*/  @!P0 BRA `(.L_x_1595) ;  /* 0xfffffffc00f08947 */ /* 0x002fea000383ffff */
[----:B------:R-:W-:Y:S05]  /*f220*/  BRA `(.L_x_1635) ;  /* 0xffffffe800f47947 */ /* 0x000fea000383ffff */
.L_x_1597:
[----:B0-----:R0:W1:Y:S02]  /*f230*/  SYNCS.PHASECHK.TRANS64.TRYWAIT P0, [R9+URZ+0x12420], R4 ;  /* 0x01242004090075a7 */ /* 0x001064000800017f */
[----:B-1----:R-:W-:Y:S05]  /*f240*/  @!P0 NANOSLEEP.SYNCS 0x989680 ;  /* 0x009896800000895d */ /* 0x002fea0003900000 */
[----:B------:R-:W1:Y:S02]  /*f250*/  @!P0 SYNCS.PHASECHK.TRANS64 P0, [R9+URZ+0x12420], R4 ;  /* 0x01242004090085a7 */ /* 0x000e64000800007f */
[----:B-1----:R-:W-:Y:S05]  /*f260*/  @!P0 BRA `(.L_x_1597) ;  /* 0xfffffffc00f08947 */ /* 0x002fea000383ffff */
[----:B------:R-:W-:Y:S05]  /*f270*/  BRA `(.L_x_1636) ;  /* 0xffffffec00cc7947 */ /* 0x000fea000383ffff */
.L_x_1599:
[----:B0-----:R0:W1:Y:S02]  /*f280*/  SYNCS.PHASECHK.TRANS64.TRYWAIT P1, [R7+URZ], R4 ;  /* 0x00000004070075a7 */ /* 0x001064000802017f */
[----:B-1----:R-:W-:Y:S05]  /*f290*/  @!P1 NANOSLEEP.SYNCS 0x989680 ;  /* 0x009896800000995d */ /* 0x002fea0003900000 */
[----:B------:R-:W1:Y:S02]  /*f2a0*/  @!P1 SYNCS.PHASECHK.TRANS64 P1, [R7+URZ], R4 ;  /* 0x00000004070095a7 */ /* 0x000e64000802007f */
[----:B-1----:R-:W-:Y:S05]  /*f2b0*/  @!P1 BRA `(.L_x_1599) ;  /* 0xfffffffc00f09947 */ /* 0x002fea000383ffff */
[----:B------:R-:W-:Y:S05]  /*f2c0*/  BRA `(.L_x_1637) ;  /* 0xfffffff000107947 */ /* 0x000fea000383ffff */
.L_x_1600:
[----:B-1----:R1:W2:Y:S02]  /*f2d0*/  SYNCS.PHASECHK.TRANS64.TRYWAIT P1, [R5+URZ], R0 ;  /* 0x00000000050075a7 */ /* 0x0022a4000802017f */
[----:B--2---:R-:W-:Y:S05]  /*f2e0*/  @!P1 NANOSLEEP.SYNCS 0x989680 ;  /* 0x009896800000995d */ /* 0x004fea0003900000 */
[----:B------:R-:W2:Y:S02]  /*f2f0*/  @!P1 SYNCS.PHASECHK.TRANS64 P1, [R5+URZ], R0 ;  /* 0x00000000050095a7 */ /* 0x000ea4000802007f */
[----:B--2---:R-:W-:Y:S05]  /*f300*/  @!P1 BRA `(.L_x_1600) ;  /* 0xfffffffc00f09947 */ /* 0x004fea000383ffff */
[----:B------:R-:W-:Y:S05]  /*f310*/  BRA `(.L_x_1638) ;  /* 0xfffffff000047947 */ /* 0x000fea000383ffff */
.L_x_1602:
[----:B--2---:R2:W3:Y:S02]  /*f320*/  SYNCS.PHASECHK.TRANS64.TRYWAIT P1, [R3+URZ+0x12460], R4 ;  /* 0x01246004030075a7 */ /* 0x0044e4000802017f */
[----:B---3--:R-:W-:Y:S05]  /*f330*/  @!P1 NANOSLEEP.SYNCS 0x989680 ;  /* 0x009896800000995d */ /* 0x008fea0003900000 */
[----:B------:R-:W3:Y:S02]  /*f340*/  @!P1 SYNCS.PHASECHK.TRANS64 P1, [R3+URZ+0x12460], R4 ;  /* 0x01246004030095a7 */ /* 0x000ee4000802007f */
[----:B---3--:R-:W-:Y:S05]  /*f350*/  @!P1 BRA `(.L_x_1602) ;  /* 0xfffffffc00f09947 */ /* 0x008fea000383ffff */
[----:B------:R-:W-:Y:S05]  /*f360*/  BRA `(.L_x_1639) ;  /* 0xfffffff000047947 */ /* 0x000fea000383ffff */
.L_x_1604:
[----:B-1----:R1:W3:Y:S02]  /*f370*/  SYNCS.PHASECHK.TRANS64.TRYWAIT P1, [R5+URZ+0x12460], R0 ;  /* 0x01246000050075a7 */ /* 0x0022e4000802017f */
[----:B---3--:R-:W-:Y:S05]  /*f380*/  @!P1 NANOSLEEP.SYNCS 0x989680 ;  /* 0x009896800000995d */ /* 0x008fea0003900000 */
[----:B------:R-:W3:Y:S02]  /*f390*/  @!P1 SYNCS.PHASECHK.TRANS64 P1, [R5+URZ+0x12460], R0 ;  /* 0x01246000050095a7 */ /* 0x000ee4000802007f */
[----:B---3--:R-:W-:Y:S05]  /*f3a0*/  @!P1 BRA `(.L_x_1604) ;  /* 0xfffffffc00f09947 */ /* 0x008fea000383ffff */
[----:B------:R-:W-:Y:S05]  /*f3b0*/  BRA `(.L_x_1640) ;  /* 0xfffffff000047947 */ /* 0x000fea000383ffff */
.L_x_1606:
[----:B---3--:R3:W4:Y:S02]  /*f3c0*/  SYNCS.PHASECHK.TRANS64.TRYWAIT P0, [R3+URZ+0x12480], R4 ;  /* 0x01248004030075a7 */ /* 0x008724000800017f */
[----:B----4-:R-:W-:Y:S05]  /*f3d0*/  @!P0 NANOSLEEP.SYNCS 0x989680 ;  /* 0x009896800000895d */ /* 0x010fea0003900000 */
[----:B------:R-:W4:Y:S02]  /*f3e0*/  @!P0 SYNCS.PHASECHK.TRANS64 P0, [R3+URZ+0x12480], R4 ;  /* 0x01248004030085a7 */ /* 0x000f24000800007f */
[----:B----4-:R-:W-:Y:S05]  /*f3f0*/  @!P0 BRA `(.L_x_1606) ;  /* 0xfffffffc00f08947 */ /* 0x010fea000383ffff */
[----:B------:R-:W-:Y:S05]  /*f400*/  BRA `(.L_x_1607) ;  /* 0xfffffff000007947 */ /* 0x000fea000383ffff */
.L_x_1641:
        /* <DEDUP_REMOVED lines=15> */
.L_x_2193:


//--------------------- .text._ZN7cutlass13device_kernelIN5flash11enable_sm90INS1_16FlashAttnFwdSm90INS1_25CollectiveMainloopFwdSm90ILi2EN4cute5tupleIJNS5_1CILi1EEES8_S8_EEENS6_IJNS7_ILi192EEENS7_ILi160EEENS7_ILi64EEEEEELi64ENS_12float_e4m3_tEfNS_4arch4Sm90ELb1ELb0ELb0ELb1ELb0ELb0ELb0ELb1ELb1ELb1ELb1ELb0EEENS1_21CollectiveEpilogueFwdINS6_IJSA_SC_SB_EEES9_NS_10bfloat16_tESG_Li384ELb1ELb1ELb1ELb1EEENS1_36VarlenDynamicPersistentTileSchedulerILi192ELi160ELi384ELi128ELb1ELb1ELb1ELb1ELb1ELb1EEEEEEEEEvNT_6ParamsE --------------------------
	.section	.text._ZN7cutlass13device_kernelIN5flash11enable_sm90INS1_16FlashAttnFwdSm90INS1_25CollectiveMainloopFwdSm90ILi2EN4cute5tupleIJNS5_1CILi1EEES8_S8_EEENS6_IJNS7_ILi192EEENS7_ILi160EEENS7_ILi64EEEEEELi64ENS_12float_e4m3_tEfNS_4arch4Sm90ELb1ELb0ELb0ELb1ELb0ELb0ELb0ELb1ELb1ELb1ELb1ELb0EEENS1_21CollectiveEpilogueFwdINS6_IJSA_SC_SB_EEES9_NS_10bfloat16_tESG_Li384ELb1ELb1ELb1ELb1EEENS1_36VarlenDynamicPersistentTileSchedulerILi192ELi160ELi384ELi128ELb1ELb1ELb1ELb1ELb1ELb1EEEEEEEEEvNT_6ParamsE,"ax",@progbits
	.align	128
.text._ZN7cutlass13device_kernelIN5flash11enable_sm90INS1_16FlashAttnFwdSm90INS1_25CollectiveMainloopFwdSm90ILi2EN4cute5tupleIJNS5_1CILi1EEES8_S8_EEENS6_IJNS7_ILi192EEENS7_ILi160EEENS7_ILi64EEEEEELi64ENS_12float_e4m3_tEfNS_4arch4Sm90ELb1ELb0ELb0ELb1ELb0ELb0ELb0ELb1ELb1ELb1ELb1ELb0EEENS1_21CollectiveEpilogueFwdINS6_IJSA_SC_SB_EEES9_NS_10bfloat16_tESG_Li384ELb1ELb1ELb1ELb1EEENS1_36VarlenDynamicPersistentTileSchedulerILi192ELi160ELi384ELi128ELb1ELb1ELb1ELb1ELb1ELb1EEEEEEEEEvNT_6ParamsE:
        .type           _ZN7cutlass13device_kernelIN5flash11enable_sm90INS1_16FlashAttnFwdSm90INS1_25CollectiveMainloopFwdSm90ILi2EN4cute5tupleIJNS5_1CILi1EEES8_S8_EEENS6_IJNS7_ILi192EEENS7_ILi160EEENS7_ILi64EEEEEELi64ENS_12float_e4m3_tEfNS_4arch4Sm90ELb1ELb0ELb0ELb1ELb0ELb0ELb0ELb1ELb1ELb1ELb1ELb0EEENS1_21CollectiveEpilogueFwdINS6_IJSA_SC_SB_EEES9_NS_10bfloat16_tESG_Li384ELb1ELb1ELb1ELb1EEENS1_36VarlenDynamicPersistentTileSchedulerILi192ELi160ELi384ELi128ELb1ELb1ELb1ELb1ELb1ELb1EEEEEEEEEvNT_6ParamsE,@function
        .size           _ZN7cutlass13device_kernelIN5flash11enable_sm90INS1_16FlashAttnFwdSm90INS1_25CollectiveMainloopFwdSm90ILi2EN4cute5tupleIJNS5_1CILi1EEES8_S8_EEENS6_IJNS7_ILi192EEENS7_ILi160EEENS7_ILi64EEEEEELi64ENS_12float_e4m3_tEfNS_4arch4Sm90ELb1ELb0ELb0ELb1ELb0ELb0ELb0ELb1ELb1ELb1ELb1ELb0EEENS1_21CollectiveEpilogueFwdINS6_IJSA_SC_SB_EEES9_NS_10bfloat16_tESG_Li384ELb1ELb1ELb1ELb1EEENS1_36VarlenDynamicPersistentTileSchedulerILi192ELi160ELi384ELi128ELb1ELb1ELb1ELb1ELb1ELb1EEEEEEEEEvNT_6ParamsE,(.L_x_2194 - _ZN7cutlass13device_kernelIN5flash11enable_sm90INS1_16FlashAttnFwdSm90INS1_25CollectiveMainloopFwdSm90ILi2EN4cute5tupleIJNS5_1CILi1EEES8_S8_EEENS6_IJNS7_ILi192EEENS7_ILi160EEENS7_ILi64EEEEEELi64ENS_12float_e4m3_tEfNS_4arch4Sm90ELb1ELb0ELb0ELb1ELb0ELb0ELb0ELb1ELb1ELb1ELb1ELb0EEENS1_21CollectiveEpilogueFwdINS6_IJSA_SC_SB_EEES9_NS_10bfloat16_tESG_Li384ELb1ELb1ELb1ELb1EEENS1_36VarlenDynamicPersistentTileSchedulerILi192ELi160ELi384ELi128ELb1ELb1ELb1ELb1ELb1ELb1EEEEEEEEEvNT_6ParamsE)
        .other          _ZN7cutlass13device_kernelIN5flash11enable_sm90INS1_16FlashAttnFwdSm90INS1_25CollectiveMainloopFwdSm90ILi2EN4cute5tupleIJNS5_1CILi1EEES8_S8_EEENS6_IJNS7_ILi192EEENS7_ILi160EEENS7_ILi64EEEEEELi64ENS_12float_e4m3_tEfNS_4arch4Sm90ELb1ELb0ELb0ELb1ELb0ELb0ELb0ELb1ELb1ELb1ELb1ELb0EEENS1_21CollectiveEpilogueFwdINS6_IJSA_SC_SB_EEES9_NS_10bfloat16_tESG_Li384ELb1ELb1ELb1ELb1EEENS1_36VarlenDynamicPersistentTileSchedulerILi192ELi160ELi384ELi128ELb1ELb1ELb1ELb1ELb1ELb1EEEEEEEEEvNT_6ParamsE,@"STO_CUDA_ENTRY STV_DEFAULT"
_ZN7cutlass13device_kernelIN5flash11enable_sm90INS1_16FlashAttnFwdSm90INS1_25CollectiveMainloopFwdSm90ILi2EN4cute5tupleIJNS5_1CILi1EEES8_S8_EEENS6_IJNS7_ILi192EEENS7_ILi160EEENS7_ILi64EEEEEELi64ENS_12float_e4m3_tEfNS_4arch4Sm90ELb1ELb0ELb0ELb1ELb0ELb0ELb0ELb1ELb1ELb1ELb1ELb0EEENS1_21CollectiveEpilogueFwdINS6_IJSA_SC_SB_EEES9_NS_10bfloat16_tESG_Li384ELb1ELb1ELb1ELb1EEENS1_36VarlenDynamicPersistentTileSchedulerILi192ELi160ELi384ELi128ELb1ELb1ELb1ELb1ELb1ELb1EEEEEEEEEvNT_6ParamsE:
        /* <DEDUP_REMOVED lines=18> */
.L_x_1643:
[----:B------:R-:W-:Y:S05]  /*0120*/  BSYNC B0 ;  /* 0x0000000000007941 */ /* 0x000fea0003800000 */
.L_x_1642:
        /* <DEDUP_REMOVED lines=41> */
.L_x_1644:
        /* <DEDUP_REMOVED lines=22> */
.L_x_1645:
        /* <DEDUP_REMOVED lines=18> */
.L_x_1646:
        /* <DEDUP_REMOVED lines=22> */
.L_x_1647:
        /* <DEDUP_REMOVED lines=22> */
.L_x_1648:
[----:B------:R-:W-:Y:S01]  /*0900*/  PLOP3.LUT P0, PT, PT, PT, UP0, 0x80, 0x0 ;  /* 0x000000000000781c */ /* 0x000fe20003f0f008 */
[----:B------:R-:W-:Y:S01]  /*0910*/  UMOV UR38, 0x1 ;  /* 0x0000000100267882 */ /* 0x000fe20000000000 */
[----:B------:R-:W-:Y:S01]  /*0920*/  NOP ;  /* 0x0000000000007918 */ /* 0x000fe20000000000 */
[----:B------:R-:W-:Y:S01]  /*0930*/  USEL UR38, UR38, 0x2, !UP0 ;  /* 0x0000000226267887 */ /* 0x000fe2000c000000 */
[----:B------:R-:W-:Y:S01]  /*0940*/  ULDC.64 UR54, c[0x0][0x208] ;  /* 0x0000820000367ab9 */ /* 0x000fe20000000a00 */
[----:B012-4-:R-:W-:Y:S08]  /*0950*/  BAR.SYNC.DEFER_BLOCKING 0x0 ;  /* 0x0000000000007b1d */ /* 0x017ff00000010000 */
[----:B------:R-:W-:Y:S05]  /*0960*/  @!P0 BRA `(.L_x_1649) ;  /* 0x000000c000ac8947 */ /* 0x000fea0003800000 */
.L_x_1650:
        /* <DEDUP_REMOVED lines=29> */
[-C--:B------:R-:W-:Y:S01]  /*0b40*/  LEA.HI R4, R0, R13.reuse, RZ, 0x5 ;  /* 0x0000000d00047211 */ /* 0x080fe200078f28ff */
[----:B------:R-:W-:Y:S01]  /*0b50*/  IMAD.HI R2, R14, 0x55555556, RZ ;  /* 0x555555560e027827 */ /* 0x000fe200078e02ff */
[----:B------:R-:W-:-:S02]  /*0b60*/  LEA.HI R11, R0, R13, RZ, 0x2 ;  /* 0x0000000d000b7211 */ /* 0x000fc400078f10ff */
[----:B------:R-:W-:Y:S01]  /*0b70*/  SHF.R.S32.HI R7, RZ, 0x1f, R12 ;  /* 0x0000001fff077819 */ /* 0x000fe2000001140c */
[----:B------:R-:W-:Y:S01]  /*0b80*/  IMAD.SHL.U32 R5, R4, 0x20, RZ ;  /* 0x0000002004057824 */ /* 0x000fe200078e00ff */
[----:B------:R-:W-:Y:S02]  /*0b90*/  LOP3.LUT R4, R3, 0x3fffff0, RZ, 0xc0, !PT ;  /* 0x03fffff003047812 */ /* 0x000fe400078ec0ff */
[----:B------:R-:W-:Y:S02]  /*0ba0*/  LEA.HI R8, R7, R12, RZ, 0x2 ;  /* 0x0000000c07087211 */ /* 0x000fe400078f10ff */
[----:B------:R-:W-:Y:S01]  /*0bb0*/  LEA.HI R3, R3, R6, RZ, 0x1 ;  /* 0x0000000603037211 */ /* 0x000fe200078f08ff */
[----:B------:R-:W-:Y:S01]  /*0bc0*/  IMAD.IADD R4, R13, 0x1, -R4 ;  /* 0x000000010d047824 */ /* 0x000fe200078e0a04 */
[--C-:B------:R-:W-:Y:S02]  /*0bd0*/  SHF.R.S32.HI R9, RZ, 0x2, R8.reuse ;  /* 0x00000002ff097819 */ /* 0x100fe40000011408 */
[----:B------:R-:W-:-:S02]  /*0be0*/  SHF.R.S32.HI R10, RZ, 0x1f, R8 ;  /* 0x0000001fff0a7819 */ /* 0x000fc40000011408 */
        /* <DEDUP_REMOVED lines=8> */
[----:B------:R-:W-:Y:S01]  /*0c70*/  SHF.R.S32.HI R7, RZ, 0x5, R7 ;  /* 0x00000005ff077819 */ /* 0x000fe20000011407 */
[----:B------:R-:W-:Y:S01]  /*0c80*/  IMAD.IADD R3, R6, 0x1, -R3 ;  /* 0x0000000106037824 */ /* 0x000fe200078e0a03 */
[----:B------:R-:W-:Y:S01]  /*0c90*/  LEA.HI R0, R0, R13, RZ, 0x3 ;  /* 0x0000000d00007211 */ /* 0x000fe200078f18ff */
[----:B------:R-:W-:Y:S01]  /*0ca0*/  IMAD R2, R2, -0x3, R14 ;  /* 0xfffffffd02027824 */ /* 0x000fe200078e020e */
[----:B------:R-:W-:Y:S01]  /*0cb0*/  LOP3.LUT R11, R11, 0xfffffffc, RZ, 0xc0, !PT ;  /* 0xfffffffc0b0b7812 */ /* 0x000fe200078ec0ff */
[----:B------:R-:W-:Y:S01]  /*0cc0*/  IMAD R7, R7, 0x10, R10 ;  /* 0x0000001007077824 */ /* 0x000fe200078e020a */
[----:B------:R-:W-:Y:S01]  /*0cd0*/  LOP3.LUT R18, R0, 0xfffffff8, RZ, 0xc0, !PT ;  /* 0xfffffff800127812 */ /* 0x000fe200078ec0ff */
[----:B------:R-:W-:Y:S01]  /*0ce0*/  IMAD R3, R3, 0x8, R4 ;  /* 0x0000000803037824 */ /* 0x000fe200078e0204 */
[----:B------:R-:W-:Y:S01]  /*0cf0*/  LOP3.LUT R8, R8, 0x7ffffffc, RZ, 0xc0, !PT ;  /* 0x7ffffffc08087812 */ /* 0x000fe200078ec0ff */
[----:B------:R-:W-:Y:S01]  /*0d00*/  IMAD R5, R2, 0x40, R7 ;  /* 0x0000004002057824 */ /* 0x000fe200078e0207 */
[----:B------:R-:W-:Y:S01]  /*0d10*/  SHF.R.S32.HI R2, RZ, 0x3, R0 ;  /* 0x00000003ff027819 */ /* 0x000fe20000011400 */
[C---:B------:R-:W-:Y:S01]  /*0d20*/  IMAD.IADD R11, R13.reuse, 0x1, -R11 ;  /* 0x000000010d0b7824 */ /* 0x040fe200078e0a0b */
[----:B------:R0:W-:Y:S01]  /*0d30*/  STL [R1+0x18], R3 ;  /* 0x0000180301007387 */ /* 0x0001e20000100800 */
[----:B------:R-:W-:-:S02]  /*0d40*/  IMAD.IADD R18, R13, 0x1, -R18 ;  /* 0x000000010d127824 */ /* 0x000fc400078e0a12 */
[----:B------:R-:W-:Y:S01]  /*0d50*/  IMAD.IADD R8, R12, 0x1, -R8 ;  /* 0x000000010c087824 */ /* 0x000fe200078e0a08 */
[----:B------:R1:W-:Y:S01]  /*0d60*/  STL [R1+0x14], R5 ;  /* 0x0000140501007387 */ /* 0x0003e20000100800 */
[----:B------:R-:W-:Y:S02]  /*0d70*/  IMAD.SHL.U32 R19, R18, 0x8, RZ ;  /* 0x0000000812137824 */ /* 0x000fe400078e00ff */
[----:B------:R-:W-:Y:S01]  /*0d80*/  IMAD.SHL.U32 R16, R8, 0x2, RZ ;  /* 0x0000000208107824 */ /* 0x000fe200078e00ff */
[----:B0-----:R-:W-:-:S03]  /*0d90*/  LEA.HI R3, R11, R11, RZ, 0x1 ;  /* 0x0000000b0b037211 */ /* 0x001fc600078f08ff */
[C---:B------:R-:W-:Y:S01]  /*0da0*/  VIADD R2, R16.reuse, 0x10 ;  /* 0x0000001010027836 */ /* 0x040fe20000000000 */
[----:B------:R-:W-:Y:S01]  /*0db0*/  SHF.R.S32.HI R0, RZ, 0x1f, R19 ;  /* 0x0000001fff007819 */ /* 0x000fe20000011413 */
[C---:B------:R-:W-:Y:S01]  /*0dc0*/  VIADD R0, R16.reuse, 0x18 ;  /* 0x0000001810007836 */ /* 0x040fe20000000000 */
[----:B------:R-:W-:Y:S01]  /*0dd0*/  LOP3.LUT R4, R3, 0x1ffffffe, RZ, 0xc0, !PT ;  /* 0x1ffffffe03047812 */ /* 0x000fe200078ec0ff */
[C---:B------:R-:W-:Y:S02]  /*0de0*/  VIADD R3, R16.reuse, 0x8 ;  /* 0x0000000810037836 */ /* 0x040fe40000000000 */
[C---:B------:R-:W-:Y:S02]  /*0df0*/  VIADD R157, R16.reuse, 0x20 ;  /* 0x00000020109d7836 */ /* 0x040fe40000000000 */
[C---:B------:R-:W-:Y:S01]  /*0e00*/  VIADD R156, R16.reuse, 0x28 ;  /* 0x00000028109c7836 */ /* 0x040fe20000000000 */
[----:B------:R-:W-:Y:S01]  /*0e10*/  SHF.R.S32.HI R6, RZ, 0x1f, R3 ;  /* 0x0000001fff067819 */ /* 0x000fe20000011403 */
[C---:B------:R-:W-:Y:S01]  /*0e20*/  VIADD R23, R16.reuse, 0x30 ;  /* 0x0000003010177836 */ /* 0x040fe20000000000 */
[----:B------:R-:W-:Y:S01]  /*0e30*/  SHF.R.S32.HI R3, RZ, 0x1f, R2 ;  /* 0x0000001fff037819 */ /* 0x000fe20000011402 */
[----:B------:R-:W-:Y:S01]  /*0e40*/  VIADD R22, R16, 0x38 ;  /* 0x0000003810167836 */ /* 0x000fe20000000000 */
[----:B------:R-:W-:Y:S01]  /*0e50*/  SHF.R.S32.HI R2, RZ, 0x1f, R0 ;  /* 0x0000001fff027819 */ /* 0x000fe20000011400 */
[----:B------:R-:W-:Y:S01]  /*0e60*/  IMAD.IADD R4, R11, 0x1, -R4 ;  /* 0x000000010b047824 */ /* 0x000fe200078e0a04 */
[----:B------:R-:W-:-:S02]  /*0e70*/  SHF.R.S32.HI R0, RZ, 0x1f, R157 ;  /* 0x0000001fff007819 */ /* 0x000fc4000001149d */
[----:B------:R-:W-:Y:S01]  /*0e80*/  SHF.R.S32.HI R3, RZ, 0x1f, R156 ;  /* 0x0000001fff037819 */ /* 0x000fe2000001149c */
[----:B------:R-:W-:Y:S01]  /*0e90*/  IMAD R17, R4, 0x8, R5 ;  /* 0x0000000804117824 */ /* 0x000fe200078e0205 */
[----:B------:R-:W-:Y:S02]  /*0ea0*/  SHF.R.S32.HI R2, RZ, 0x1f, R23 ;  /* 0x0000001fff027819 */ /* 0x000fe40000011417 */
[----:B-1----:R-:W-:-:S07]  /*0eb0*/  SHF.R.S32.HI R0, RZ, 0x1f, R22 ;  /* 0x0000001fff007819 */ /* 0x002fce0000011416 */
.L_x_1699:
[----:B012-4-:R-:W0:Y:S01]  /*0ec0*/  LDC.64 R2, c[0x0][0xc88] ;  /* 0x00032200ff027b82 */ /* 0x017e220000000a00 */
[----:B------:R-:W-:Y:S01]  /*0ed0*/  ULDC.64 UR8, c[0x0][0xa28] ;  /* 0x00028a0000087ab9 */ /* 0x000fe20000000a00 */
[----:B------:R-:W-:Y:S01]  /*0ee0*/  ULDC.64 UR10, c[0x0][0xa18] ;  /* 0x00028600000a7ab9 */ /* 0x000fe20000000a00 */
[----:B------:R-:W-:Y:S01]  /*0ef0*/  ULOP3.LUT UR4, UR6, 0xff000000, URZ, 0xc0, !UPT ;  /* 0xff00000006047892 */ /* 0x000fe2000f8ec03f */
[----:B------:R-:W-:Y:S01]  /*0f00*/  ULDC UR7, c[0x0][0x424] ;  /* 0x0001090000077ab9 */ /* 0x000fe20000000800 */
[----:B0-----:R-:W-:-:S06]  /*0f10*/  IMAD.WIDE R2, R31, 0x4, R2 ;  /* 0x000000041f027825 */ /* 0x001fcc00078e0202 */
[----:B------:R-:W2:Y:S01]  /*0f20*/  LDG.E R2, desc[UR54][R2.64] ;  /* 0x0000003602027981 */ /* 0x000ea2000c1e1900 */
[----:B------:R-:W-:Y:S02]  /*0f30*/  UISETP.NE.U32.AND UP0, UPT, UR8, URZ, UPT ;  /* 0x0000003f0800728c */ /* 0x000fe4000bf05070 */
[----:B------:R-:W-:Y:S02]  /*0f40*/  UISETP.NE.U32.AND UP1, UPT, UR10, URZ, UPT ;  /* 0x0000003f0a00728c */ /* 0x000fe4000bf25070 */
[----:B------:R-:W-:Y:S02]  /*0f50*/  UISETP.NE.AND.EX UP0, UPT, UR9, URZ, UPT, UP0 ;  /* 0x0000003f0900728c */ /* 0x000fe4000bf05300 */
[----:B------:R-:W-:-:S04]  /*0f60*/  UISETP.NE.AND.EX UP1, UPT, UR11, URZ, UPT, UP1 ;  /* 0x0000003f0b00728c */ /* 0x000fc8000bf25310 */
[----:B------:R-:W-:Y:S02]  /*0f70*/  PLOP3.LUT P0, PT, PT, PT, UP0, 0x80, 0x0 ;  /* 0x000000000000781c */ /* 0x000fe40003f0f008 */
[----:B------:R-:W-:Y:S02]  /*0f80*/  PLOP3.LUT P2, PT, PT, PT, UP1, 0x80, 0x0 ;  /* 0x000000000000781c */ /* 0x000fe40003f4f018 */
[----:B--2---:R-:W-:-:S13]  /*0f90*/  R2UR UR36, R2 ;  /* 0x00000000022472ca */ /* 0x004fda00000e0000 */
[----:B------:R-:W-:Y:S02]  /*0fa0*/  USHF.R.S32.HI UR37, URZ, 0x1f, UR36 ;  /* 0x0000001f3f257899 */ /* 0x000fe40008011424 */
[----:B------:R-:W-:-:S04]  /*0fb0*/  @UP0 ULEA UR8, UP2, UR36, UR8, 0x2 ;  /* 0x0000000824080291 */ /* 0x000fc8000f84103f */
[----:B------:R-:W-:Y:S02]  /*0fc0*/  @UP0 ULEA.HI.X UR9, UR36, UR9, UR37, 0x2, UP2 ;  /* 0x0000000924090291 */ /* 0x000fe400090f1425 */
[----:B------:R-:W-:Y:S01]  /*0fd0*/  @UP1 ULEA UR10, UP0, UR36, UR10, 0x2 ;  /* 0x0000000a240a1291 */ /* 0x000fe2000f80103f */
[----:B------:R-:W-:-:S03]  /*0fe0*/  IMAD.U32 R2, RZ, RZ, UR8 ;  /* 0x00000008ff027e24 */ /* 0x000fc6000f8e00ff */
[----:B------:R-:W-:Y:S01]  /*0ff0*/  @UP1 ULEA.HI.X UR11, UR36, UR11, UR37, 0x2, UP0 ;  /* 0x0000000b240b1291 */ /* 0x000fe200080f1425 */
[----:B------:R-:W-:Y:S01]  /*1000*/  IMAD.U32 R3, RZ, RZ, UR9 ;  /* 0x00000009ff037e24 */ /* 0x000fe2000f8e00ff */
[----:B------:R-:W-:Y:S01]  /*1010*/  ULDC.64 UR8, c[0x0][0x418] ;  /* 0x0001060000087ab9 */ /* 0x000fe20000000a00 */
[----:B------:R-:W-:-:S03]  /*1020*/  IMAD.U32 R4, RZ, RZ, UR10 ;  /* 0x0000000aff047e24 */ /* 0x000fc6000f8e00ff */
[----:B------:R-:W-:Y:S01]  /*1030*/  IMAD.U32 R5, RZ, RZ, UR11 ;  /* 0x0000000bff057e24 */ /* 0x000fe2000f8e00ff */
[----:B------:R-:W2:Y:S01]  /*1040*/  @P0 LDG.E R2, desc[UR54][R2.64] ;  /* 0x0000003602020981 */ /* 0x000ea2000c1e1900 */
[----:B------:R-:W-:Y:S01]  /*1050*/  UISETP.NE.U32.AND UP0, UPT, UR8, URZ, UPT ;  /* 0x0000003f0800728c */ /* 0x000fe2000bf05070 */
[----:B------:R-:W-:Y:S02]  /*1060*/  ULDC.64 UR10, c[0x0][0xa20] ;  /* 0x00028800000a7ab9 */ /* 0x000fe40000000a00 */
[----:B---3--:R-:W3:Y:S01]  /*1070*/  @P2 LDG.E R4, desc[UR54][R4.64] ;  /* 0x0000003604042981 */ /* 0x008ee2000c1e1900 */
[----:B------:R-:W-:Y:S01]  /*1080*/  UISETP.NE.AND.EX UP0, UPT, UR9, URZ, UPT, UP0 ;  /* 0x0000003f0900728c */ /* 0x000fe2000bf05300 */
[----:B------:R-:W-:Y:S01]  /*1090*/  ISETP.NE.U32.AND P1, PT, RZ, UR10, PT ;  /* 0x0000000aff007c0c */ /* 0x000fe2000bf25070 */
[----:B------:R-:W-:Y:S02]  /*10a0*/  ULOP3.LUT UR46, UR6, 0xff0000, URZ, 0xc0, !UPT ;  /* 0x00ff0000062e7892 */ /* 0x000fe4000f8ec03f */
[----:B------:R-:W-:Y:S01]  /*10b0*/  USHF.R.U32.HI UR4, URZ, 0x8, UR4 ;  /* 0x000000083f047899 */ /* 0x000fe20008011604 */
[----:B------:R-:W-:Y:S01]  /*10c0*/  ISETP.NE.AND.EX P1, PT, RZ, UR11, PT, P1 ;  /* 0x0000000bff007c0c */ /* 0x000fe2000bf25310 */
[----:B------:R-:W-:Y:S01]  /*10d0*/  USEL UR7, UR7, 0x1, UP0 ;  /* 0x0000000107077887 */ /* 0x000fe20008000000 */
[----:B------:R-:W-:Y:S01]  /*10e0*/  ULDC UR8, c[0x0][0x2f0] ;  /* 0x0000bc0000087ab9 */ /* 0x000fe20000000800 */
[----:B------:R-:W-:Y:S01]  /*10f0*/  UMOV UR51, URZ ;  /* 0x0000003f00337c82 */ /* 0x000fe20008000000 */
[----:B------:R-:W-:Y:S01]  /*1100*/  ULEA.HI UR46, UR46, UR4, URZ, 0x10 ;  /* 0x000000042e2e7291 */ /* 0x000fe2000f8f803f */
[----:B------:R-:W-:Y:S01]  /*1110*/  ULDC UR52, c[0x0][0x288] ;  /* 0x0000a20000347ab9 */ /* 0x000fe20000000800 */
[----:B------:R-:W-:-:S02]  /*1120*/  UIMAD UR4, UR7, UR8, URZ ;  /* 0x00000008070472a4 */ /* 0x000fc4000f8e023f */
[----:B------:R-:W-:Y:S01]  /*1130*/  ULOP3.LUT UR39, UR6, 0xffff, URZ, 0xc0, !UPT ;  /* 0x0000ffff06277892 */ /* 0x000fe2000f8ec03f */
[----:B--2---:R-:W-:Y:S02]  /*1140*/  @P0 R2UR UR51, R2 ;  /* 0x00000000023302ca */ /* 0x004fe400000e0000 */
[----:B---3--:R-:W-:Y:S01]  /*1150*/  @P2 R2UR UR52, R4 ;  /* 0x00000000043422ca */ /* 0x008fe200000e0000 */
[----:B-----5:R-:W-:-:S14]  /*1160*/  @P2 BRA `(.L_x_1651) ;  /* 0x0000000000342947 */ /* 0x020fdc0003800000 */
        /* <DEDUP_REMOVED lines=13> */
.L_x_1651:
[----:B------:R-:W-:Y:S05]  /*1240*/  @!P1 BRA `(.L_x_1652) ;  /* 0x00000000001c9947 */ /* 0x000fea0003800000 */
[----:B------:R-:W-:-:S04]  /*1250*/  ULEA UR4, UP0, UR36, UR10, 0x2 ;  /* 0x0000000a24047291 */ /* 0x000fc8000f80103f */
[----:B------:R-:W-:Y:S02]  /*1260*/  ULEA.HI.X UR6, UR36, UR11, UR37, 0x2, UP0 ;  /* 0x0000000b24067291 */ /* 0x000fe400080f1425 */
[----:B------:R-:W-:-:S04]  /*1270*/  IMAD.U32 R2, RZ, RZ, UR4 ;  /* 0x00000004ff027e24 */ /* 0x000fc8000f8e00ff */
[----:B------:R-:W-:-:S05]  /*1280*/  IMAD.U32 R3, RZ, RZ, UR6 ;  /* 0x00000006ff037e24 */ /* 0x000fca000f8e00ff */
[----:B------:R-:W2:Y:S02]  /*1290*/  LDG.E R2, desc[UR54][R2.64] ;  /* 0x0000003602027981 */ /* 0x000ea4000c1e1900 */
[----:B--2---:R-:W-:Y:S01]  /*12a0*/  R2UR UR4, R2 ;  /* 0x00000000020472ca */ /* 0x004fe200000e0000 */
[----:B------:R-:W-:-:S14]  /*12b0*/  BRA `(.L_x_1653) ;  /* 0x0000000000347947 */ /* 0x000fdc0003800000 */
.L_x_1652:
        /* <DEDUP_REMOVED lines=13> */
.L_x_1653:
[----:B------:R-:W-:Y:S01]  /*1390*/  ULDC.64 UR8, c[0x0][0x998] ;  /* 0x0002660000087ab9 */ /* 0x000fe20000000a00 */
[----:B------:R-:W-:Y:S01]  /*13a0*/  ULDC.64 UR6, c[0x0][0x990] ;  /* 0x0002640000067ab9 */ /* 0x000fe20000000a00 */
[----:B------:R-:W-:Y:S01]  /*13b0*/  ISETP.NE.U32.AND P1, PT, RZ, UR8, PT ;  /* 0x00000008ff007c0c */ /* 0x000fe2000bf25070 */
[----:B------:R-:W-:Y:S01]  /*13c0*/  UIMAD UR40, UR5, 0xc0, URZ ;  /* 0x000000c0052878a4 */ /* 0x000fe2000f8e023f */
[----:B------:R-:W-:Y:S01]  /*13d0*/  ISETP.NE.U32.AND P0, PT, RZ, UR6, PT ;  /* 0x00000006ff007c0c */ /* 0x000fe2000bf05070 */
[----:B------:R-:W-:Y:S01]  /*13e0*/  UIADD3 UR51, -UR51, UR4, URZ ;  /* 0x0000000433337290 */ /* 0x000fe2000fffe13f */
[----:B------:R-:W-:Y:S01]  /*13f0*/  ISETP.NE.AND.EX P1, PT, RZ, UR9, PT, P1 ;  /* 0x00000009ff007c0c */ /* 0x000fe2000bf25310 */
[----:B------:R-:W-:Y:S01]  /*1400*/  ULOP3.LUT UR41, UR46, 0xff, URZ, 0xc0, !UPT ;  /* 0x000000ff2e297892 */ /* 0x000fe2000f8ec03f */
[----:B------:R-:W-:Y:S01]  /*1410*/  ISETP.NE.AND.EX P0, PT, RZ, UR7, PT, P0 ;  /* 0x00000007ff007c0c */ /* 0x000fe2000bf05300 */
[----:B------:R-:W-:-:S10]  /*1420*/  ULDC UR11, c[0x0][0x988] ;  /* 0x00026200000b7ab9 */ /* 0x000fd40000000800 */
[----:B------:R-:W0:Y:S08]  /*1430*/  @P1 LDC.64 R8, c[0x0][0x9b8] ;  /* 0x00026e00ff081b82 */ /* 0x000e300000000a00 */
[----:B------:R-:W1:Y:S08]  /*1440*/  @P0 LDC.64 R6, c[0x0][0x9a8] ;  /* 0x00026a00ff060b82 */ /* 0x000e700000000a00 */
[----:B------:R-:W2:Y:S08]  /*1450*/  @P0 LDC.64 R10, c[0x0][0x9b0] ;  /* 0x00026c00ff0a0b82 */ /* 0x000eb00000000a00 */
[----:B------:R-:W3:Y:S01]  /*1460*/  @P1 LDC.64 R12, c[0x0][0x9c0] ;  /* 0x00027000ff0c1b82 */ /* 0x000ee20000000a00 */
[----:B0-----:R-:W-:-:S02]  /*1470*/  @P1 IMAD R2, R8, UR37, RZ ;  /* 0x0000002508021c24 */ /* 0x001fc4000f8e02ff */
[----:B------:R-:W-:-:S04]  /*1480*/  @P1 IMAD.WIDE.U32 R4, R8, UR36, RZ ;  /* 0x0000002408041c25 */ /* 0x000fc8000f8e00ff */
[----:B------:R-:W-:Y:S02]  /*1490*/  @P1 IMAD R9, R9, UR36, R2 ;  /* 0x0000002409091c24 */ /* 0x000fe4000f8e0202 */
[C---:B-1----:R-:W-:Y:S02]  /*14a0*/  @P0 IMAD R0, R6.reuse, UR37, RZ ;  /* 0x0000002506000c24 */ /* 0x042fe4000f8e02ff */
[----:B------:R-:W-:-:S04]  /*14b0*/  @P0 IMAD.WIDE.U32 R2, R6, UR36, RZ ;  /* 0x0000002406020c25 */ /* 0x000fc8000f8e00ff */
[----:B------:R-:W-:Y:S02]  /*14c0*/  @P0 IMAD R7, R7, UR36, R0 ;  /* 0x0000002407070c24 */ /* 0x000fe4000f8e0200 */
[----:B------:R-:W-:Y:S02]  /*14d0*/  @P1 IMAD.IADD R5, R5, 0x1, R9 ;  /* 0x0000000105051824 */ /* 0x000fe400078e0209 */
[----:B------:R-:W-:Y:S02]  /*14e0*/  @P0 IMAD.IADD R3, R3, 0x1, R7 ;  /* 0x0000000103030824 */ /* 0x000fe400078e0207 */
[----:B------:R-:W-:Y:S02]  /*14f0*/  IMAD.MOV.U32 R0, RZ, RZ, 0x3f800000 ;  /* 0x3f800000ff007424 */ /* 0x000fe400078e00ff */
[----:B--2---:R-:W-:-:S04]  /*1500*/  @P0 IMAD.WIDE.U32 R2, R10, UR39, R2 ;  /* 0x000000270a020c25 */ /* 0x004fc8000f8e0002 */
[----:B---3--:R-:W-:Y:S01]  /*1510*/  @P1 IMAD.WIDE.U32 R6, R12, UR39, R4 ;  /* 0x000000270c061c25 */ /* 0x008fe2000f8e0004 */
[----:B------:R-:W-:Y:S01]  /*1520*/  @P0 LEA R4, P2, R2, UR6, 0x2 ;  /* 0x0000000602040c11 */ /* 0x000fe2000f8410ff */
[----:B------:R-:W-:Y:S02]  /*1530*/  ULDC UR6, c[0x0][0x448] ;  /* 0x0001120000067ab9 */ /* 0x000fe40000000800 */
[----:B------:R-:W-:Y:S01]  /*1540*/  @P0 IMAD R5, R11, UR39, R3 ;  /* 0x000000270b050c24 */ /* 0x000fe2000f8e0203 */
[----:B------:R-:W-:Y:S01]  /*1550*/  @P1 LEA R8, P3, R6, UR8, 0x2 ;  /* 0x0000000806081c11 */ /* 0x000fe2000f8610ff */
[----:B------:R-:W-:-:S03]  /*1560*/  @P1 IMAD R3, R13, UR39, R7 ;  /* 0x000000270d031c24 */ /* 0x000fc6000f8e0207 */
[----:B------:R-:W-:Y:S02]  /*1570*/  @P0 LEA.HI.X R5, R2, UR7, R5, 0x2, P2 ;  /* 0x0000000702050c11 */ /* 0x000fe400090f1405 */
[----:B------:R-:W-:Y:S01]  /*1580*/  @P1 LEA.HI.X R9, R6, UR9, R3, 0x2, P3 ;  /* 0x0000000906091c11 */ /* 0x000fe200098f1403 */
[----:B------:R-:W-:-:S04]  /*1590*/  IMAD.MOV.U32 R3, RZ, RZ, 0x3f800000 ;  /* 0x3f800000ff037424 */ /* 0x000fc800078e00ff */
[----:B------:R-:W2:Y:S04]  /*15a0*/  @P1 LDG.E R0, desc[UR54][R8.64] ;  /* 0x0000003608001981 */ /* 0x000ea8000c1e1900 */
[----:B------:R-:W2:Y:S01]  /*15b0*/  @P0 LDG.E R3, desc[UR54][R4.64] ;  /* 0x0000003604030981 */ /* 0x000ea2000c1e1900 */
[----:B------:R-:W-:Y:S02]  /*15c0*/  UISETP.NE.AND UP0, UPT, UR6, 0x1, UPT ;  /* 0x000000010600788c */ /* 0x000fe4000bf05270 */
[----:B------:R-:W-:Y:S02]  /*15d0*/  UIADD3 UR6, UR40, 0xbf, URZ ;  /* 0x000000bf28067890 */ /* 0x000fe4000fffe03f */
[----:B------:R-:W-:-:S07]  /*15e0*/  UIADD3 UR7, UR51, 0xa0, -UR52 ;  /* 0x000000a033077890 */ /* 0x000fce000fffe834 */
[----:B------:R-:W-:Y:S01]  /*15f0*/  @UP0 ULDC UR4, c[0x0][0x44c] ;  /* 0x0001130000040ab9 */ /* 0x000fe20000000800 */
[----:B------:R-:W-:Y:S01]  /*1600*/  @UP0 ULDC UR8, c[0x0][0x450] ;  /* 0x0001140000080ab9 */ /* 0x000fe20000000800 */
[----:B------:R-:W-:-:S04]  /*1610*/  UIMAD.WIDE.U32 UR4, UR6, UR4, URZ ;  /* 0x00000004060472a5 */ /* 0x000fc8000f8e003f */
[----:B------:R-:W-:Y:S02]  /*1620*/  @UP0 USHF.R.U32.HI UR6, URZ, UR8, UR5 ;  /* 0x000000083f060299 */ /* 0x000fe40008011605 */
[----:B------:R-:W-:Y:S02]  /*1630*/  UIADD3 UR4, UR51, 0x9f, URZ ;  /* 0x0000009f33047890 */ /* 0x000fe4000fffe03f */
[----:B------:R-:W-:Y:S02]  /*1640*/  UIADD3 UR6, UR7, UR6, URZ ;  /* 0x0000000607067290 */ /* 0x000fe4000fffe03f */
[----:B------:R-:W-:Y:S02]  /*1650*/  UIMAD.WIDE UR4, UR4, 0x66666667, URZ ;  /* 0x66666667040478a5 */ /* 0x000fe4000f8e023f */
[----:B------:R-:W-:Y:S02]  /*1660*/  UIMAD.WIDE UR6, UR6, 0x66666667, URZ ;  /* 0x66666667060678a5 */ /* 0x000fe4000f8e023f */
[----:B------:R-:W-:-:S02]  /*1670*/  USHF.R.U32.HI UR4, URZ, 0x1f, UR5 ;  /* 0x0000001f3f047899 */ /* 0x000fc40008011605 */
[----:B------:R-:W-:Y:S02]  /*1680*/  USHF.R.U32.HI UR6, URZ, 0x1f, UR7 ;  /* 0x0000001f3f067899 */ /* 0x000fe40008011607 */
[----:B------:R-:W-:Y:S02]  /*1690*/  ULEA.HI.SX32 UR4, UR5, UR4, 0x1a ;  /* 0x0000000405047291 */ /* 0x000fe4000f8fd23f */
[----:B------:R-:W-:-:S04]  /*16a0*/  ULEA.HI.SX32 UR6, UR7, UR6, 0x1a ;  /* 0x0000000607067291 */ /* 0x000fc8000f8fd23f */
[----:B------:R-:W-:-:S04]  /*16b0*/  UISETP.LT.AND UP0, UPT, UR4, UR6, UPT ;  /* 0x000000060400728c */ /* 0x000fc8000bf01270 */
[----:B------:R-:W-:-:S04]  /*16c0*/  USEL UR9, UR4, UR6, UP0 ;  /* 0x0000000604097287 */ /* 0x000fc80008000000 */
[----:B------:R-:W-:-:S06]  /*16d0*/  UISETP.GE.AND UP0, UPT, UR9, 0x1, UPT ;  /* 0x000000010900788c */ /* 0x000fcc000bf06270 */
[----:B------:R-:W-:Y:S01]  /*16e0*/  PLOP3.LUT P0, PT, PT, PT, UP0, 0x80, 0x0 ;  /* 0x000000000000781c */ /* 0x000fe20003f0f008 */
[----:B------:R-:W-:Y:S01]  /*16f0*/  USHF.R.U32.HI UR46, URZ, 0x10, UR46 ;  /* 0x000000103f2e7899 */ /* 0x000fe2000801162e */
[----:B------:R-:W-:Y:S01]  /*1700*/  UMOV UR4, URZ ;  /* 0x0000003f00047c82 */ /* 0x000fe20008000000 */
[----:B--2---:R-:W-:-:S10]  /*1710*/  FMUL.FTZ R0, R3, R0 ;  /* 0x0000000003007220 */ /* 0x004fd40000410000 */
[----:B------:R-:W-:Y:S05]  /*1720*/  @!P0 BRA `(.L_x_1654) ;  /* 0x0000000000908947 */ /* 0x000fea0003800000 */
        /* <DEDUP_REMOVED lines=36> */
.L_x_1654:
        /* <DEDUP_REMOVED lines=11> */
[----:B------:R-:W-:Y:S02]  /*1a20*/  CS2R R6, SRZ ;  /* 0x0000000000067805 */ /* 0x000fe4000001ff00 */
[----:B------:R-:W-:Y:S02]  /*1a30*/  CS2R R36, SRZ ;  /* 0x0000000000247805 */ /* 0x000fe4000001ff00 */
[----:B------:R-:W-:-:S02]  /*1a40*/  R2UR UR53, R2 ;  /* 0x00000000023572ca */ /* 0x000fc400000e0000 */
        /* <DEDUP_REMOVED lines=10> */
[----:B------:R-:W-:Y:S01]  /*1af0*/  CS2R R50, SRZ ;  /* 0x0000000000327805 */ /* 0x000fe2000001ff00 */
[----:B------:R-:W-:-:S06]  /*1b00*/  UISETP.GT.AND UP0, UPT, UR53, UR42, UPT ;  /* 0x0000002a3500728c */ /* 0x000fcc000bf04270 */
        /* <DEDUP_REMOVED lines=38> */
.L_x_1656:
        /* <DEDUP_REMOVED lines=9> */
.L_x_1794:
[----:B------:R-:W-:Y:S05]  /*1e00*/  @!P1 BRA `(.L_x_1658) ;  /* 0x0000000000049947 */ /* 0x000fea0003800000 */
[----:B------:R-:W-:Y:S01]  /*1e10*/  BPT.TRAP 0x1 ;  /* 0x000000040000795c */ /* 0x000fe20000300000 */
.L_x_1658:
[----:B0-----:R-:W-:Y:S02]  /*1e20*/  IMAD.U32 R3, RZ, RZ, UR47 ;  /* 0x0000002fff037e24 */ /* 0x001fe4000f8e00ff */
[----:B------:R-:W-:-:S03]  /*1e30*/  IMAD.U32 R0, RZ, RZ, UR48 ;  /* 0x00000030ff007e24 */ /* 0x000fc6000f8e00ff */
[----:B------:R-:W-:Y:S02]  /*1e40*/  LEA R3, R3, UR45, 0x3 ;  /* 0x0000002d03037c11 */ /* 0x000fe4000f8e18ff */
[----:B------:R-:W-:-:S04]  /*1e50*/  SHF.L.U32 R0, R0, 0x1f, RZ ;  /* 0x0000001f00007819 */ /* 0x000fc800000006ff */
[----:B------:R0:W1:Y:S01]  /*1e60*/  SYNCS.PHASECHK.TRANS64.TRYWAIT P0, [R3+URZ+0x13230], R0 ;  /* 0x01323000030075a7 */ /* 0x000062000800017f */
[----:B------:R-:W-:Y:S05]  /*1e70*/  @!P1 BRA `(.L_x_1659) ;  /* 0x0000000000049947 */ /* 0x000fea0003800000 */
[----:B------:R-:W-:Y:S01]  /*1e80*/  BPT.TRAP 0x1 ;  /* 0x000000040000795c */ /* 0x000fe20000300000 */
.L_x_1659:
[----:B-1----:R-:W-:Y:S05]  /*1e90*/  @P0 BRA `(.L_x_1660) ;  /* 0x0000000000080947 */ /* 0x002fea0003800000 */
[----:B------:R-:W1:Y:S02]  /*1ea0*/  SYNCS.PHASECHK.TRANS64.TRYWAIT P0, [R3+URZ+0x13230], R0 ;  /* 0x01323000030075a7 */ /* 0x000e64000800017f */
[----:B-1----:R-:W-:Y:S05]  /*1eb0*/  @!P0 BRA `(.L_x_1661) ;  /* 0x0000010400b48947 */ /* 0x002fea0003800000 */
.L_x_1660:
[----:B------:R-:W2:Y:S01]  /*1ec0*/  S2R R2, SR_TID.X ;  /* 0x0000000000027919 */ /* 0x000ea20000002100 */
[----:B------:R-:W-:-:S04]  /*1ed0*/  UIADD3 UR4, UR45, 0xe000, URZ ;  /* 0x0000e0002d047890 */ /* 0x000fc8000fffe03f */
[----:B------:R-:W-:-:S04]  /*1ee0*/  USHF.R.U32.HI UR4, URZ, 0x4, UR4 ;  /* 0x000000043f047899 */ /* 0x000fc80008011604 */
[----:B------:R-:W-:-:S06]  /*1ef0*/  ULOP3.LUT UR4, UR4, 0x3fff, URZ, 0xc0, !UPT ;  /* 0x00003fff04047892 */ /* 0x000fcc000f8ec03f */
[----:B------:R-:W-:Y:S01]  /*1f00*/  IMAD.U32 R7, RZ, RZ, UR4 ;  /* 0x00000004ff077e24 */ /* 0x000fe2000f8e00ff */
[----:B------:R-:W-:Y:S05]  /*1f10*/  WARPSYNC.ALL ;  /* 0x0000000000007948 */ /* 0x000fea0003800000 */
[----:B------:R-:W-:Y:S02]  /*1f20*/  LOP3.LUT R7, R7, 0x10000, RZ, 0xfc, !PT ;  /* 0x0001000007077812 */ /* 0x000fe400078efcff */
[----:B--2---:R-:W-:Y:S02]  /*1f30*/  LOP3.LUT P0, RZ, R2, 0x7f, RZ, 0xc0, !PT ;  /* 0x0000007f02ff7812 */ /* 0x004fe4000780c0ff */
[----:B------:R-:W-:Y:S01]  /*1f40*/  R2UR UR12, R7 ;  /* 0x00000000070c72ca */ /* 0x000fe200000e0000 */
[----:B------:R-:W-:Y:S01]  /*1f50*/  ULOP3.LUT UR56, UR56, 0x10000, URZ, 0xfc, !UPT ;  /* 0x0001000038387892 */ /* 0x000fe2000f8efc3f */
[----:B------:R-:W-:Y:S01]  /*1f60*/  WARPGROUP.ARRIVE ;  /* 0x00000000000079c5 */ /* 0x000fe20000000000 */
[----:B------:R-:W-:Y:S01]  /*1f70*/  UMOV UR9, 0x80000020 ;  /* 0x8000002000097882 */ /* 0x000fe20000000000 */
[----:B------:R-:W-:Y:S01]  /*1f80*/  UMOV UR11, 0x80000020 ;  /* 0x80000020000b7882 */ /* 0x000fe20000000000 */
[----:B------:R-:W-:Y:S01]  /*1f90*/  UIADD3 UR6, UR56, 0x2, URZ ;  /* 0x0000000238067890 */ /* 0x000fe2000fffe03f */
[----:B------:R-:W-:Y:S01]  /*1fa0*/  VIADD R10, R17, UR40 ;  /* 0x00000028110a7c36 */ /* 0x000fe20008000000 */
[----:B------:R-:W-:Y:S01]  /*1fb0*/  ULDC UR7, c[0x0][0x448] ;  /* 0x0001120000077ab9 */ /* 0x000fe20000000800 */
[----:B------:R-:W-:Y:S01]  /*1fc0*/  UMOV UR8, UR56 ;  /* 0x0000003800087c82 */ /* 0x000fe20008000000 */
[----:B------:R-:W-:Y:S01]  /*1fd0*/  UISETP.NE.AND UP0, UPT, UR7, 0x1, UPT ;  /* 0x000000010700788c */ /* 0x000fe2000bf05270 */
[----:B------:R-:W-:Y:S01]  /*1fe0*/  IMAD.U32 R9, RZ, RZ, UR52 ;  /* 0x00000034ff097e24 */ /* 0x000fe2000f8e00ff */
[----:B------:R-:W-:-:S02]  /*1ff0*/  UIADD3 UR20, UR53, -0x2, URZ ;  /* 0xfffffffe35147890 */ /* 0x000fc4000fffe03f */
[----:B------:R-:W-:Y:S01]  /*2000*/  UIMAD UR12, UR47, 0x280, UR12 ;  /* 0x000002802f0c78a4 */ /* 0x000fe2000f8e020c */
[----:B------:R-:W-:Y:S01]  /*2010*/  UMOV UR7, 0x80000020 ;  /* 0x8000002000077882 */ /* 0x000fe20000000000 */
[----:B------:R-:W-:Y:S02]  /*2020*/  PLOP3.LUT P2, PT, PT, PT, UP0, 0x80, 0x0 ;  /* 0x000000000000781c */ /* 0x000fe40003f4f008 */
        /* <DEDUP_REMOVED lines=28> */
[----:B------:R-:W-:Y:S01]  /*21f0*/  @UP0 ULDC UR11, c[0x0][0x450] ;  /* 0x00011400000b0ab9 */ /* 0x000fe20000000800 */
[----:B------:R-:W-:Y:S01]  /*2200*/  UMOV UR10, UR40 ;  /* 0x00000028000a7c82 */ /* 0x000fe20008000000 */
[----:B------:R-:W-:Y:S02]  /*2210*/  WARPGROUP.DEPBAR.LE gsb0, 0x0 ;  /* 0x00008000000079c5 */ /* 0x000fe40000010000 */
[----:B------:R-:W-:-:S06]  /*2220*/  WARPGROUP.ARRIVE ;  /* 0x00000000000079c5 */ /* 0x000fcc0000000000 */
[----:B------:R-:W-:Y:S01]  /*2230*/  QGMMA.64x32x32.F32.E4M3.E4M3 R88, gdesc[UR4], R88, gsb0 ;  /* 0x00600000045879f3 */ /* 0x000fe20008000858 */
[----:B------:R-:W-:Y:S01]  /*2240*/  @UP0 ULDC UR6, c[0x0][0x44c] ;  /* 0x0001130000060ab9 */ /* 0x000fe20000000800 */
[----:B------:R-:W-:Y:S01]  /*2250*/  @UP0 ULDC UR7, c[0x0][0x450] ;  /* 0x0001140000070ab9 */ /* 0x000fe20000000800 */
[----:B01----:R-:W-:Y:S01]  /*2260*/  @P2 IMAD.HI.U32 R0, R10, UR6, RZ ;  /* 0x000000060a002c27 */ /* 0x003fe2000f8e00ff */
[----:B------:R-:W-:-:S04]  /*2270*/  UIADD3 UR6, UR12, 0x82, URZ ;  /* 0x000000820c067890 */ /* 0x000fc8000fffe03f */
[----:B------:R-:W-:Y:S01]  /*2280*/  @P2 SHF.R.U32.HI R10, RZ, UR7, R0 ;  /* 0x00000007ff0a2c19 */ /* 0x000fe20008011600 */
[----:B------:R-:W-:-:S04]  /*2290*/  UMOV UR7, 0x80000020 ;  /* 0x8000002000077882 */ /* 0x000fc80000000000 */
[----:B------:R-:W0:Y:S04]  /*22a0*/  SHFL.IDX PT, R2, R10, 0x1, 0x1c1f ;  /* 0x003c1f000a027f89 */ /* 0x000e2800000e0000 */
[----:B------:R-:W1:Y:S01]  /*22b0*/  SHFL.IDX PT, R10, R10, RZ, 0x1c1f ;  /* 0x001c1fff0a0a7589 */ /* 0x000e6200000e0000 */
[----:B------:R-:W-:Y:S02]  /*22c0*/  WARPGROUP.DEPBAR.LE gsb0, 0x0 ;  /* 0x00008000000079c5 */ /* 0x000fe40000010000 */
[----:B------:R-:W-:-:S06]  /*22d0*/  WARPGROUP.ARRIVE ;  /* 0x00000000000079c5 */ /* 0x000fcc0000000000 */
[----:B------:R-:W-:Y:S01]  /*22e0*/  QGMMA.64x32x32.F32.E4M3.E4M3 R72, gdesc[UR4], R72, gsb0 ;  /* 0x00600000044879f3 */ /* 0x000fe20008000848 */
[----:B------:R-:W-:Y:S02]  /*22f0*/  UIMAD UR6, UR53, -0xa0, URZ ;  /* 0xffffff60350678a4 */ /* 0x000fe4000f8e023f */
[----:B------:R-:W-:-:S04]  /*2300*/  UIMAD UR7, UR53, -0xa0, UR51 ;  /* 0xffffff60350778a4 */ /* 0x000fc8000f8e0233 */
[----:B------:R-:W-:Y:S01]  /*2310*/  IMAD.U32 R5, RZ, RZ, UR6 ;  /* 0x00000006ff057e24 */ /* 0x000fe2000f8e00ff */
[----:B------:R-:W-:Y:S01]  /*2320*/  UIADD3 UR6, UR12, 0x102, URZ ;  /* 0x000001020c067890 */ /* 0x000fe2000fffe03f */
[----:B------:R-:W-:Y:S01]  /*2330*/  IMAD.U32 R13, RZ, RZ, UR7 ;  /* 0x00000007ff0d7e24 */ /* 0x000fe2000f8e00ff */
[----:B------:R-:W-:Y:S02]  /*2340*/  UMOV UR7, 0x80000020 ;  /* 0x8000002000077882 */ /* 0x000fe40000000000 */
[C---:B------:R-:W-:Y:S02]  /*2350*/  IADD3 R0, -R16.reuse, 0xa1, R5 ;  /* 0x000000a110007810 */ /* 0x040fe40007ffe105 */
[----:B------:R-:W-:Y:S02]  /*2360*/  IADD3 R13, -R16, 0xa0, R13 ;  /* 0x000000a0100d7810 */ /* 0x000fe40007ffe10d */
[----:B------:R-:W-:-:S04]  /*2370*/  IADD3 R0, -R9, UR51, R0 ;  /* 0x0000003309007c10 */ /* 0x000fc8000fffe100 */
[-CC-:B0-----:R-:W-:Y:S02]  /*2380*/  VIADDMNMX R2, R2, R0.reuse, R13.reuse, PT ;  /* 0x0000000002027246 */ /* 0x181fe4000380010d */
[----:B-1----:R-:W-:Y:S02]  /*2390*/  VIADDMNMX R0, R10, R0, R13, PT ;  /* 0x000000000a007246 */ /* 0x002fe4000380010d */
[C---:B------:R-:W-:Y:S02]  /*23a0*/  ISETP.GT.AND P3, PT, R2.reuse, RZ, PT ;  /* 0x000000ff0200720c */ /* 0x040fe40003f64270 */
[C---:B------:R-:W-:Y:S02]  /*23b0*/  ISETP.GT.AND P4, PT, R2.reuse, 0x1, PT ;  /* 0x000000010200780c */ /* 0x040fe40003f84270 */
[----:B------:R-:W-:Y:S02]  /*23c0*/  ISETP.GT.AND P5, PT, R2, 0x8, PT ;  /* 0x000000080200780c */ /* 0x000fe40003fa4270 */
[----:B------:R-:W-:-:S02]  /*23d0*/  FSEL R90, R90, -INF , P3 ;  /* 0xff8000005a5a7808 */ /* 0x000fc40001800000 */
[----:B------:R-:W-:Y:S02]  /*23e0*/  FSEL R4, R91, -INF , P4 ;  /* 0xff8000005b047808 */ /* 0x000fe40002000000 */
        /* <DEDUP_REMOVED lines=12> */
[----:B------:R-:W-:Y:S01]  /*24b0*/  ISETP.GT.AND P3, PT, R2, 0x19, PT ;  /* 0x000000190200780c */ /* 0x000fe20003f64270 */
[----:B------:R-:W-:Y:S02]  /*24c0*/  WARPGROUP.DEPBAR.LE gsb0, 0x0 ;  /* 0x00008000000079c5 */ /* 0x000fe40000010000 */
[----:B------:R-:W-:Y:S01]  /*24d0*/  WARPGROUP.ARRIVE ;  /* 0x00000000000079c5 */ /* 0x000fe20000000000 */
[----:B------:R-:W-:Y:S02]  /*24e0*/  FSEL R102, R102, -INF , P4 ;  /* 0xff80000066667808 */ /* 0x000fe40002000000 */
[----:B------:R-:W-:Y:S02]  /*24f0*/  FMNMX.FTZ R5, R104, R5, !PT ;  /* 0x0000000568057209 */ /* 0x000fe40007810000 */
[----:B------:R-:W-:Y:S01]  /*2500*/  ISETP.GT.AND P4, PT, R2, 0x20, PT ;  /* 0x000000200200780c */ /* 0x000fe20003f84270 */
[----:B------:R-:W-:Y:S01]  /*2510*/  QGMMA.64x32x32.F32.E4M3.E4M3 R56, gdesc[UR4], R56, gsb0 ;  /* 0x00600000043879f3 */ /* 0x000fe20008000838 */
[----:B------:R-:W-:Y:S01]  /*2520*/  UIADD3 UR6, UR12, 0x182, URZ ;  /* 0x000001820c067890 */ /* 0x000fe2000fffe03f */
[----:B------:R-:W-:Y:S01]  /*2530*/  FSEL R12, R103, -INF , P3 ;  /* 0xff800000670c7808 */ /* 0x000fe20001800000 */
[----:B------:R-:W-:Y:S01]  /*2540*/  UMOV UR7, 0x80000020 ;  /* 0x8000002000077882 */ /* 0x000fe20000000000 */
        /* <DEDUP_REMOVED lines=26> */
[----:B------:R-:W-:Y:S02]  /*26f0*/  FMNMX.FTZ R5, R87, R8, !PT ;  /* 0x0000000857057209 */ /* 0x000fe40007810000 */
[----:B------:R-:W-:Y:S01]  /*2700*/  ISETP.GT.AND P5, PT, R0, 0x8, PT ;  /* 0x000000080000780c */ /* 0x000fe20003fa4270 */
[----:B------:R-:W-:Y:S02]  /*2710*/  WARPGROUP.DEPBAR.LE gsb0, 0x0 ;  /* 0x00008000000079c5 */ /* 0x000fe40000010000 */
[----:B------:R-:W-:Y:S01]  /*2720*/  WARPGROUP.ARRIVE ;  /* 0x00000000000079c5 */ /* 0x000fe20000000000 */
[----:B------:R-:W-:Y:S02]  /*2730*/  FSEL R58, R58, -INF , P4 ;  /* 0xff8000003a3a7808 */ /* 0x000fe40002000000 */
[----:B------:R-:W-:-:S02]  /*2740*/  ISETP.GT.AND P4, PT, R2, 0x48, PT ;  /* 0x000000480200780c */ /* 0x000fc40003f84270 */
[----:B------:R-:W-:Y:S01]  /*2750*/  FSEL R59, R59, -INF , P3 ;  /* 0xff8000003b3b7808 */ /* 0x000fe20001800000 */
[----:B------:R-:W-:Y:S01]  /*2760*/  QGMMA.64x32x32.F32.E4M3.E4M3 R40, gdesc[UR4], R40, gsb0 ;  /* 0x00600000042879f3 */ /* 0x000fe20008000828 */
[----:B------:R-:W-:Y:S01]  /*2770*/  UIADD3 UR6, UR12, 0x202, URZ ;  /* 0x000002020c067890 */ /* 0x000fe2000fffe03f */
[----:B------:R-:W-:Y:S01]  /*2780*/  FMNMX.FTZ R8, R58, R5, !PT ;  /* 0x000000053a087209 */ /* 0x000fe20007810000 */
[----:B------:R-:W-:Y:S01]  /*2790*/  UMOV UR7, 0x80000020 ;  /* 0x8000002000077882 */ /* 0x000fe20000000000 */
        /* <DEDUP_REMOVED lines=19> */
[----:B------:R-:W-:Y:S02]  /*28d0*/  FMNMX.FTZ R5, R71, R8, !PT ;  /* 0x0000000847057209 */ /* 0x000fe40007810000 */
[----:B------:R-:W-:Y:S01]  /*28e0*/  FSEL R92, R92, -INF , P5 ;  /* 0xff8000005c5c7808 */ /* 0x000fe20002800000 */
[----:B------:R-:W-:Y:S02]  /*28f0*/  WARPGROUP.DEPBAR.LE gsb0, 0x0 ;  /* 0x00008000000079c5 */ /* 0x000fe40000010000 */
[----:B------:R-:W-:Y:S01]  /*2900*/  WARPGROUP.ARRIVE ;  /* 0x00000000000079c5 */ /* 0x000fe20000000000 */
[----:B------:R-:W-:-:S02]  /*2910*/  FSEL R42, R42, -INF , P4 ;  /* 0xff8000002a2a7808 */ /* 0x000fc40002000000 */
[----:B------:R-:W-:Y:S02]  /*2920*/  ISETP.GT.AND P4, PT, R2, 0x68, PT ;  /* 0x000000680200780c */ /* 0x000fe40003f84270 */
        /* <DEDUP_REMOVED lines=11> */
[----:B------:R-:W-:Y:S01]  /*29e0*/  UIADD3 UR6, UR10, UR51, -UR52 ;  /* 0x000000330a067290 */ /* 0x000fe2000fffe834 */
[----:B------:R-:W-:Y:S02]  /*29f0*/  FMNMX.FTZ R8, R46, R5, !PT ;  /* 0x000000052e087209 */ /* 0x000fe40007810000 */
[----:B------:R-:W-:Y:S01]  /*2a00*/  ISETP.GT.AND P3, PT, R2, 0x71, PT ;  /* 0x000000710200780c */ /* 0x000fe20003f64270 */
[----:B------:R-:W-:Y:S01]  /*2a10*/  UIMAD.WIDE UR6, UR6, 0x66666667, URZ ;  /* 0x66666667060678a5 */ /* 0x000fe2000f8e023f */
[----:B------:R-:W-:Y:S02]  /*2a20*/  FSEL R50, R50, -INF , P4 ;  /* 0xff80000032327808 */ /* 0x000fe40002000000 */
        /* <DEDUP_REMOVED lines=38> */
[----:B------:R-:W-:Y:S02]  /*2c90*/  FMNMX.FTZ R2, R38, R5, !PT ;  /* 0x0000000526027209 */ /* 0x000fe40007810000 */
[C---:B------:R-:W-:Y:S02]  /*2ca0*/  ISETP.GT.AND P4, PT, R0.reuse, 0x1, PT ;  /* 0x000000010000780c */ /* 0x040fe40003f84270 */
[----:B------:R-:W-:Y:S02]  /*2cb0*/  FMNMX.FTZ R8, R39, R2, !PT ;  /* 0x0000000227087209 */ /* 0x000fe40007810000 */
[----:B------:R-:W-:Y:S02]  /*2cc0*/  FSEL R89, R89, -INF , P4 ;  /* 0xff80000059597808 */ /* 0x000fe40002000000 */
[----:B------:R-:W-:Y:S01]  /*2cd0*/  ISETP.GT.AND P4, PT, R0, 0x10, PT ;  /* 0x000000100000780c */ /* 0x000fe20003f84270 */
[----:B------:R-:W0:Y:S03]  /*2ce0*/  SHFL.BFLY PT, R5, R8, 0x2, 0x1f ;  /* 0x0c401f0008057f89 */ /* 0x000e2600000e0000 */
[----:B------:R-:W-:-:S02]  /*2cf0*/  FSEL R96, R96, -INF , P4 ;  /* 0xff80000060607808 */ /* 0x000fc40002000000 */
[----:B------:R-:W-:-:S04]  /*2d00*/  ISETP.GT.AND P4, PT, R0, 0x18, PT ;  /* 0x000000180000780c */ /* 0x000fc80003f84270 */
[----:B------:R-:W-:Y:S02]  /*2d10*/  FSEL R100, R100, -INF , P4 ;  /* 0xff80000064647808 */ /* 0x000fe40002000000 */
[----:B------:R-:W-:-:S04]  /*2d20*/  ISETP.GT.AND P4, PT, R0, 0x21, PT ;  /* 0x000000210000780c */ /* 0x000fc80003f84270 */
[----:B------:R-:W-:Y:S02]  /*2d30*/  FSEL R73, R73, -INF , P4 ;  /* 0xff80000049497808 */ /* 0x000fe40002000000 */
[----:B------:R-:W-:-:S04]  /*2d40*/  ISETP.GT.AND P4, PT, R0, 0x29, PT ;  /* 0x000000290000780c */ /* 0x000fc80003f84270 */
[----:B------:R-:W-:Y:S02]  /*2d50*/  FSEL R77, R77, -INF , P4 ;  /* 0xff8000004d4d7808 */ /* 0x000fe40002000000 */
[----:B------:R-:W-:Y:S02]  /*2d60*/  ISETP.GT.AND P4, PT, R0, 0x31, PT ;  /* 0x000000310000780c */ /* 0x000fe40003f84270 */
[----:B0-----:R-:W-:Y:S01]  /*2d70*/  FMNMX.FTZ R11, R8, R5, !PT ;  /* 0x00000005080b7209 */ /* 0x001fe20007810000 */
[----:B------:R-:W-:Y:S01]  /*2d80*/  IMAD.U32 R5, RZ, RZ, UR43 ;  /* 0x0000002bff057e24 */ /* 0x000fe2000f8e00ff */
        /* <DEDUP_REMOVED lines=11> */
[----:B0-----:R-:W-:Y:S02]  /*2e40*/  FMNMX.FTZ R2, R11, R2, !PT ;  /* 0x000000020b027209 */ /* 0x001fe40007810000 */
[----:B------:R-:W-:Y:S02]  /*2e50*/  FSEL R69, R69, -INF , P4 ;  /* 0xff80000045457808 */ /* 0x000fe40002000000 */
[C---:B------:R-:W-:Y:S01]  /*2e60*/  FSETP.NEU.FTZ.AND P3, PT, R2.reuse, -INF , PT ;  /* 0xff8000000200780b */ /* 0x040fe20003f7d000 */
[----:B------:R-:W-:-:S01]  /*2e70*/  FFMA.FTZ R5, R2, R5, -8 ;  /* 0xc100000002057423 */ /* 0x000fc20000010005 */
[----:B------:R-:W-:-:S04]  /*2e80*/  ISETP.GT.AND P4, PT, R0, 0x61, PT ;  /* 0x000000610000780c */ /* 0x000fc80003f84270 */
[----:B------:R-:W-:Y:S02]  /*2e90*/  FSEL R5, R5, RZ, P3 ;  /* 0x000000ff05057208 */ /* 0x000fe40001800000 */
[----:B------:R-:W-:Y:S02]  /*2ea0*/  ISETP.GT.AND P3, PT, R0, RZ, PT ;  /* 0x000000ff0000720c */ /* 0x000fe40003f64270 */
[----:B------:R-:W-:Y:S01]  /*2eb0*/  FSEL R41, R41, -INF , P4 ;  /* 0xff80000029297808 */ /* 0x000fe20002000000 */
[----:B------:R-:W-:-:S01]  /*2ec0*/  FFMA.FTZ R75, R12, UR43, -R5 ;  /* 0x0000002b0c4b7c23 */ /* 0x000fc20008010805 */
[----:B------:R-:W-:Y:S01]  /*2ed0*/  FSEL R88, R88, -INF , P3 ;  /* 0xff80000058587808 */ /* 0x000fe20001800000 */
[----:B------:R-:W-:-:S01]  /*2ee0*/  FFMA.FTZ R79, R14, UR43, -R5 ;  /* 0x0000002b0e4f7c23 */ /* 0x000fc20008010805 */
[----:B------:R-:W-:Y:S01]  /*2ef0*/  ISETP.GT.AND P3, PT, R0, 0x9, PT ;  /* 0x000000090000780c */ /* 0x000fe20003f64270 */
[----:B------:R-:W-:-:S01]  /*2f00*/  FFMA.FTZ R86, R86, UR43, -R5 ;  /* 0x0000002b56567c23 */ /* 0x000fc20008010805 */
[----:B------:R-:W-:Y:S01]  /*2f10*/  FMNMX.FTZ R15, R88, R89, !PT ;  /* 0x00000059580f7209 */ /* 0x000fe20007810000 */
[----:B------:R-:W-:-:S01]  /*2f20*/  FFMA.FTZ R9, R90, UR43, -R5 ;  /* 0x0000002b5a097c23 */ /* 0x000fc20008010805 */
[----:B------:R-:W-:Y:S01]  /*2f30*/  FSEL R93, R93, -INF , P3 ;  /* 0xff8000005d5d7808 */ /* 0x000fe20001800000 */
[----:B------:R-:W-:-:S01]  /*2f40*/  FFMA.FTZ R8, R4, UR43, -R5 ;  /* 0x0000002b04087c23 */ /* 0x000fc20008010805 */
[----:B------:R-:W-:Y:S01]  /*2f50*/  FMNMX.FTZ R12, R92, R15, !PT ;  /* 0x0000000f5c0c7209 */ /* 0x000fe20007810000 */
[----:B------:R-:W-:-:S01]  /*2f60*/  FFMA.FTZ R11, R6, UR43, -R5 ;  /* 0x0000002b060b7c23 */ /* 0x000fc20008010805 */
[----:B------:R-:W-:Y:S01]  /*2f70*/  ISETP.GT.AND P3, PT, R0, 0x11, PT ;  /* 0x000000110000780c */ /* 0x000fe20003f64270 */
        /* <DEDUP_REMOVED lines=53> */
[----:B------:R-:W-:Y:S01]  /*32d0*/  ISETP.GT.AND P3, PT, R0, 0x48, PT ;  /* 0x000000480000780c */ /* 0x000fe20003f64270 */
[--C-:B------:R-:W-:Y:S01]  /*32e0*/  FFMA.FTZ R55, R55, UR43, -R5.reuse ;  /* 0x0000002b37377c23 */ /* 0x100fe20008010805 */
[----:B0-----:R-:W-:Y:S01]  /*32f0*/  FMNMX.FTZ R78, R56, R83, !PT ;  /* 0x00000053384e7209 */ /* 0x001fe20007810000 */
[--C-:B------:R-:W-:Y:S01]  /*3300*/  FFMA.FTZ R26, R26, UR43, -R5.reuse ;  /* 0x0000002b1a1a7c23 */ /* 0x100fe20008010805 */
[----:B------:R-:W-:Y:S01]  /*3310*/  FSEL R74, R60, -INF , P3 ;  /* 0xff8000003c4a7808 */ /* 0x000fe20001800000 */
[--C-:B------:R-:W-:Y:S01]  /*3320*/  FFMA.FTZ R27, R27, UR43, -R5.reuse ;  /* 0x0000002b1b1b7c23 */ /* 0x100fe20008010805 */
[----:B------:R-:W-:Y:S01]  /*3330*/  FMNMX.FTZ R83, R57, R78, !PT ;  /* 0x0000004e39537209 */ /* 0x000fe20007810000 */
[--C-:B-1----:R-:W-:Y:S01]  /*3340*/  FFMA.FTZ R82, R87, UR43, -R5.reuse ;  /* 0x0000002b57527c23 */ /* 0x102fe20008010805 */
[----:B------:R-:W-:Y:S01]  /*3350*/  ISETP.GT.AND P3, PT, R0, 0x50, PT ;  /* 0x000000500000780c */ /* 0x000fe20003f64270 */
[----:B------:R-:W-:Y:S01]  /*3360*/  MUFU.EX2 R60, R86 ;  /* 0x00000056003c7308 */ /* 0x000fe20000000800 */
        /* <DEDUP_REMOVED lines=11> */
[----:B------:R-:W-:Y:S01]  /*3420*/  FFMA.FTZ R38, R38, UR43, -R5 ;  /* 0x0000002b26267c23 */ /* 0x000fe20008010805 */
[----:B------:R-:W-:-:S02]  /*3430*/  FMNMX.FTZ R87, R65, R78, !PT ;  /* 0x0000004e41577209 */ /* 0x000fc40007810000 */
[----:B------:R-:W-:Y:S01]  /*3440*/  ISETP.GT.AND P3, PT, R0, 0x60, PT ;  /* 0x000000600000780c */ /* 0x000fe20003f64270 */
[----:B------:R-:W-:Y:S01]  /*3450*/  MUFU.EX2 R9, R9 ;  /* 0x0000000900097308 */ /* 0x000fe20000000800 */
[----:B------:R-:W-:Y:S01]  /*3460*/  FMNMX.FTZ R78, R68, R87, !PT ;  /* 0x00000057444e7209 */ /* 0x000fe20007810000 */
[--C-:B0-----:R-:W-:Y:S01]  /*3470*/  FFMA.FTZ R82, R62, UR43, -R5.reuse ;  /* 0x0000002b3e527c23 */ /* 0x101fe20008010805 */
[----:B------:R-:W-:Y:S01]  /*3480*/  FSEL R40, R40, -INF , P3 ;  /* 0xff80000028287808 */ /* 0x000fe20001800000 */
[----:B------:R-:W-:Y:S01]  /*3490*/  FFMA.FTZ R5, R39, UR43, -R5 ;  /* 0x0000002b27057c23 */ /* 0x000fe20008010805 */
[----:B------:R-:W-:Y:S02]  /*34a0*/  FMNMX.FTZ R87, R69, R78, !PT ;  /* 0x0000004e45577209 */ /* 0x000fe40007810000 */
[----:B------:R-:W-:Y:S01]  /*34b0*/  ISETP.GT.AND P3, PT, R0, 0x68, PT ;  /* 0x000000680000780c */ /* 0x000fe20003f64270 */
[----:B------:R-:W-:Y:S01]  /*34c0*/  MUFU.EX2 R8, R8 ;  /* 0x0000000800087308 */ /* 0x000fe20000000800 */
[----:B------:R-:W-:-:S02]  /*34d0*/  FMNMX.FTZ R78, R40, R87, !PT ;  /* 0x00000057284e7209 */ /* 0x000fc40007810000 */
[----:B------:R-:W-:Y:S02]  /*34e0*/  ISETP.GT.AND P4, PT, R0, 0x69, PT ;  /* 0x000000690000780c */ /* 0x000fe40003f84270 */
[----:B------:R-:W-:Y:S02]  /*34f0*/  FSEL R62, R44, -INF , P3 ;  /* 0xff8000002c3e7808 */ /* 0x000fe40001800000 */
[----:B------:R-:W-:Y:S01]  /*3500*/  FMNMX.FTZ R87, R41, R78, !PT ;  /* 0x0000004e29577209 */ /* 0x000fe20007810000 */
[----:B------:R-:W-:Y:S01]  /*3510*/  MUFU.EX2 R4, R4 ;  /* 0x0000000400047308 */ /* 0x000fe20000000800 */
[----:B------:R-:W-:Y:S02]  /*3520*/  ISETP.GT.AND P3, PT, R0, 0x70, PT ;  /* 0x000000700000780c */ /* 0x000fe40003f64270 */
[----:B------:R-:W-:Y:S02]  /*3530*/  FSEL R45, R45, -INF , P4 ;  /* 0xff8000002d2d7808 */ /* 0x000fe40002000000 */
[----:B------:R-:W-:-:S02]  /*3540*/  FMNMX.FTZ R78, R62, R87, !PT ;  /* 0x000000573e4e7209 */ /* 0x000fc40007810000 */
[----:B------:R-:W-:Y:S01]  /*3550*/  ISETP.GT.AND P4, PT, R0, 0x71, PT ;  /* 0x000000710000780c */ /* 0x000fe20003f84270 */
[----:B------:R-:W0:Y:S01]  /*3560*/  MUFU.EX2 R11, R11 ;  /* 0x0000000b000b7308 */ /* 0x000e220000000800 */
[----:B------:R-:W-:Y:S02]  /*3570*/  FSEL R48, R48, -INF , P3 ;  /* 0xff80000030307808 */ /* 0x000fe40001800000 */
[----:B------:R-:W-:Y:S02]  /*3580*/  FMNMX.FTZ R87, R45, R78, !PT ;  /* 0x0000004e2d577209 */ /* 0x000fe40007810000 */
[----:B------:R-:W-:Y:S02]  /*3590*/  ISETP.GT.AND P3, PT, R0, 0x78, PT ;  /* 0x000000780000780c */ /* 0x000fe40003f64270 */
[----:B------:R-:W-:Y:S01]  /*35a0*/  FSEL R49, R49, -INF , P4 ;  /* 0xff80000031317808 */ /* 0x000fe20002000000 */
[----:B------:R-:W-:Y:S01]  /*35b0*/  MUFU.EX2 R44, R82 ;  /* 0x00000052002c7308 */ /* 0x000fe20000000800 */
[----:B------:R-:W-:-:S02]  /*35c0*/  FMNMX.FTZ R78, R48, R87, !PT ;  /* 0x00000057304e7209 */ /* 0x000fc40007810000 */
[----:B------:R-:W-:Y:S02]  /*35d0*/  ISETP.GT.AND P4, PT, R0, 0x79, PT ;  /* 0x000000790000780c */ /* 0x000fe40003f84270 */
[----:B------:R-:W-:Y:S02]  /*35e0*/  FSEL R52, R52, -INF , P3 ;  /* 0xff80000034347808 */ /* 0x000fe40001800000 */
[----:B------:R-:W-:Y:S01]  /*35f0*/  FMNMX.FTZ R87, R49, R78, !PT ;  /* 0x0000004e31577209 */ /* 0x000fe20007810000 */
[----:B------:R-:W-:Y:S01]  /*3600*/  MUFU.EX2 R6, R6 ;  /* 0x0000000600067308 */ /* 0x000fe20000000800 */
[----:B------:R-:W-:Y:S02]  /*3610*/  FSEL R53, R53, -INF , P4 ;  /* 0xff80000035357808 */ /* 0x000fe40002000000 */
[----:B------:R-:W-:Y:S02]  /*3620*/  ISETP.GT.AND P3, PT, R0, 0x80, PT ;  /* 0x000000800000780c */ /* 0x000fe40003f64270 */
[----:B------:R-:W-:-:S02]  /*3630*/  FMNMX.FTZ R78, R52, R87, !PT ;  /* 0x00000057344e7209 */ /* 0x000fc40007810000 */
[----:B------:R-:W-:Y:S01]  /*3640*/  ISETP.GT.AND P4, PT, R0, 0x81, PT ;  /* 0x000000810000780c */ /* 0x000fe20003f84270 */
[----:B------:R-:W-:Y:S01]  /*3650*/  MUFU.EX2 R13, R13 ;  /* 0x0000000d000d7308 */ /* 0x000fe20000000800 */
[----:B------:R-:W-:Y:S02]  /*3660*/  FSEL R24, R24, -INF , P3 ;  /* 0xff80000018187808 */ /* 0x000fe40001800000 */
[----:B------:R-:W-:Y:S02]  /*3670*/  FMNMX.FTZ R87, R53, R78, !PT ;  /* 0x0000004e35577209 */ /* 0x000fe40007810000 */
[----:B------:R-:W-:Y:S02]  /*3680*/  ISETP.GT.AND P3, PT, R0, 0x88, PT ;  /* 0x000000880000780c */ /* 0x000fe40003f64270 */
[----:B------:R-:W-:Y:S01]  /*3690*/  FSEL R25, R25, -INF , P4 ;  /* 0xff80000019197808 */ /* 0x000fe20002000000 */
[----:B------:R-:W1:Y:S01]  /*36a0*/  MUFU.EX2 R10, R10 ;  /* 0x0000000a000a7308 */ /* 0x000e620000000800 */
        /* <DEDUP_REMOVED lines=9> */
[----:B------:R-:W2:Y:S01]  /*3740*/  MUFU.EX2 R14, R14 ;  /* 0x0000000e000e7308 */ /* 0x000ea20000000800 */
[----:B------:R-:W-:Y:S02]  /*3750*/  FSEL R32, R32, -INF , P3 ;  /* 0xff80000020207808 */ /* 0x000fe40001800000 */
[----:B------:R-:W-:Y:S02]  /*3760*/  FMNMX.FTZ R87, R29, R78, !PT ;  /* 0x0000004e1d577209 */ /* 0x000fe40007810000 */
[----:B------:R-:W-:Y:S02]  /*3770*/  ISETP.GT.AND P3, PT, R0, 0x98, PT ;  /* 0x000000980000780c */ /* 0x000fe40003f64270 */
[----:B------:R-:W-:Y:S01]  /*3780*/  FSEL R33, R33, -INF , P4 ;  /* 0xff80000021217808 */ /* 0x000fe20002000000 */
[----:B------:R-:W3:Y:S01]  /*3790*/  MUFU.EX2 R20, R20 ;  /* 0x0000001400147308 */ /* 0x000ee20000000800 */
[----:B------:R-:W-:-:S02]  /*37a0*/  FMNMX.FTZ R78, R32, R87, !PT ;  /* 0x00000057204e7209 */ /* 0x000fc40007810000 */
[----:B------:R-:W-:Y:S02]  /*37b0*/  ISETP.GT.AND P4, PT, R0, 0x99, PT ;  /* 0x000000990000780c */ /* 0x000fe40003f84270 */
[----:B------:R-:W-:Y:S02]  /*37c0*/  FSEL R36, R36, -INF , P3 ;  /* 0xff80000024247808 */ /* 0x000fe40001800000 */
[----:B------:R-:W-:Y:S01]  /*37d0*/  FMNMX.FTZ R87, R33, R78, !PT ;  /* 0x0000004e21577209 */ /* 0x000fe20007810000 */
[----:B------:R-:W-:Y:S01]  /*37e0*/  MUFU.EX2 R58, R58 ;  /* 0x0000003a003a7308 */ /* 0x000fe20000000800 */
[----:B------:R-:W-:Y:S02]  /*37f0*/  FSEL R37, R37, -INF , P4 ;  /* 0xff80000025257808 */ /* 0x000fe40002000000 */
[----:B------:R-:W-:Y:S02]  /*3800*/  FMNMX.FTZ R0, R36, R87, !PT ;  /* 0x0000005724007209 */ /* 0x000fe40007810000 */
[----:B0-----:R-:W-:-:S02]  /*3810*/  F2FP.SATFINITE.E4M3.F32.PACK_AB_MERGE_C R153, R11, R4, RZ ;  /* 0x000000040b99723e */ /* 0x001fc400048070ff */
[----:B------:R-:W-:Y:S01]  /*3820*/  FMNMX.FTZ R0, R37, R0, !PT ;  /* 0x0000000025007209 */ /* 0x000fe20007810000 */
[----:B------:R-:W-:Y:S01]  /*3830*/  MUFU.EX2 R59, R59 ;  /* 0x0000003b003b7308 */ /* 0x000fe20000000800 */
[----:B-1----:R-:W-:Y:S02]  /*3840*/  F2FP.SATFINITE.E4M3.F32.PACK_AB_MERGE_C R155, R15, R10, RZ ;  /* 0x0000000a0f9b723e */ /* 0x002fe400048070ff */
[----:B--2---:R-:W-:Y:S01]  /*3850*/  F2FP.SATFINITE.E4M3.F32.PACK_AB_MERGE_C R149, R75, R14, RZ ;  /* 0x0000000e4b95723e */ /* 0x004fe200048070ff */
[----:B------:R-:W0:Y:S01]  /*3860*/  SHFL.BFLY PT, R87, R0, 0x2, 0x1f ;  /* 0x0c401f0000577f89 */ /* 0x000e2200000e0000 */
[----:B------:R-:W-:Y:S02]  /*3870*/  F2FP.SATFINITE.E4M3.F32.PACK_AB_MERGE_C R153, R8, R9, R153 ;  /* 0x000000090899723e */ /* 0x000fe40004807099 */
[----:B------:R-:W-:Y:S01]  /*3880*/  F2FP.SATFINITE.E4M3.F32.PACK_AB_MERGE_C R155, R13, R6, R155 ;  /* 0x000000060d9b723e */ /* 0x000fe2000480709b */
[----:B------:R-:W1:Y:S01]  /*3890*/  MUFU.EX2 R63, R63 ;  /* 0x0000003f003f7308 */ /* 0x000e620000000800 */
[----:B------:R-:W-:-:S02]  /*38a0*/  F2FP.SATFINITE.E4M3.F32.PACK_AB_MERGE_C R151, R83, R60, RZ ;  /* 0x0000003c5397723e */ /* 0x000fc400048070ff */
[----:B------:R-:W-:Y:S02]  /*38b0*/  F2FP.SATFINITE.E4M3.F32.PACK_AB_MERGE_C R149, R21, R12, R149 ;  /* 0x0000000c1595723e */ /* 0x000fe40004807095 */
[----:B---3--:R-:W-:-:S03]  /*38c0*/  F2FP.SATFINITE.E4M3.F32.PACK_AB_MERGE_C R151, R79, R20, R151 ;  /* 0x000000144f97723e */ /* 0x008fc60004807097 */
        /* <DEDUP_REMOVED lines=10> */
[----:B0-----:R-:W-:Y:S01]  /*3970*/  FMNMX.FTZ R0, R87, R0, !PT ;  /* 0x0000000057007209 */ /* 0x001fe20007810000 */
[----:B------:R-:W-:Y:S01]  /*3980*/  IMAD.U32 R87, RZ, RZ, UR43 ;  /* 0x0000002bff577e24 */ /* 0x000fe2000f8e00ff */
[----:B-1----:R-:W-:-:S02]  /*3990*/  F2FP.SATFINITE.E4M3.F32.PACK_AB_MERGE_C R147, R71, R70, RZ ;  /* 0x000000464793723e */ /* 0x002fc400048070ff */
[C---:B------:R-:W-:Y:S01]  /*39a0*/  FSETP.NEU.FTZ.AND P3, PT, R0.reuse, -INF , PT ;  /* 0xff8000000000780b */ /* 0x040fe20003f7d000 */
[----:B------:R-:W-:-:S01]  /*39b0*/  FFMA.FTZ R86, R0, R87, -8 ;  /* 0xc100000000567423 */ /* 0x000fc20000010057 */
[----:B------:R-:W-:Y:S01]  /*39c0*/  F2FP.SATFINITE.E4M3.F32.PACK_AB_MERGE_C R147, R67, R66, R147 ;  /* 0x000000424393723e */ /* 0x000fe20004807093 */
[----:B------:R-:W-:Y:S03]  /*39d0*/  MUFU.EX2 R46, R46 ;  /* 0x0000002e002e7308 */ /* 0x000fe60000000800 */
[----:B------:R-:W-:Y:S02]  /*39e0*/  FSEL R86, R86, RZ, P3 ;  /* 0x000000ff56567208 */ /* 0x000fe40001800000 */
[----:B------:R-:W-:-:S03]  /*39f0*/  PLOP3.LUT P3, PT, PT, PT, UP1, 0x80, 0x0 ;  /* 0x000000000000781c */ /* 0x000fc60003f6f018 */
        /* <DEDUP_REMOVED lines=16> */
[----:B------:R-:W-:Y:S01]  /*3b00*/  FADD.FTZ R69, R9, R8 ;  /* 0x0000000809457221 */ /* 0x000fe20000010000 */
        /* <DEDUP_REMOVED lines=24> */
[----:B------:R-:W-:-:S01]  /*3c90*/  FFMA.FTZ R74, R74, UR43, -R86 ;  /* 0x0000002b4a4a7c23 */ /* 0x000fc20008010856 */
        /* <DEDUP_REMOVED lines=15> */
[----:B------:R-:W-:-:S01]  /*3d90*/  FFMA.FTZ R36, R36, UR43, -R86 ;  /* 0x0000002b24247c23 */ /* 0x000fc20008010856 */
[----:B------:R-:W-:Y:S01]  /*3da0*/  FFMA.FTZ R37, R37, UR43, -R86 ;  /* 0x0000002b25257c23 */ /* 0x000fe20008010856 */
[----:B------:R-:W-:-:S03]  /*3db0*/  F2FP.SATFINITE.E4M3.F32.PACK_AB_MERGE_C R152, R89, R88, RZ ;  /* 0x000000585998723e */ /* 0x000fc600048070ff */
[----:B------:R-:W0:Y:S01]  /*3dc0*/  MUFU.EX2 R91, R91 ;  /* 0x0000005b005b7308 */ /* 0x000e220000000800 */
[----:B------:R-:W-:-:S07]  /*3dd0*/  F2FP.SATFINITE.E4M3.F32.PACK_AB_MERGE_C R152, R78, R39, R152 ;  /* 0x000000274e98723e */ /* 0x000fce0004807098 */
[----:B------:R-:W4:Y:S08]  /*3de0*/  MUFU.EX2 R72, R72 ;  /* 0x0000004800487308 */ /* 0x000f300000000800 */
[----:B------:R-:W5:Y:S08]  /*3df0*/  MUFU.EX2 R73, R73 ;  /* 0x0000004900497308 */ /* 0x000f700000000800 */
[----:B------:R3:W-:Y:S08]  /*3e00*/  MUFU.EX2 R3, R69 ;  /* 0x0000004500037308 */ /* 0x0007f00000000800 */
[----:B------:R-:W5:Y:S01]  /*3e10*/  MUFU.EX2 R92, R92 ;  /* 0x0000005c005c7308 */ /* 0x000f620000000800 */
[----:B---3--:R-:W-:-:S01]  /*3e20*/  FADD.FTZ R69, R87, R94 ;  /* 0x0000005e57457221 */ /* 0x008fc20000010000 */
[----:B------:R-:W-:-:S03]  /*3e30*/  FADD.FTZ R94, R12, R95 ;  /* 0x0000005f0c5e7221 */ /* 0x000fc60000010000 */
[----:B--2---:R-:W-:Y:S01]  /*3e40*/  FADD.FTZ R48, R90, R69 ;  /* 0x000000455a307221 */ /* 0x004fe20000010000 */
[----:B------:R-:W-:-:S01]  /*3e50*/  FADD.FTZ R95, R21, R94 ;  /* 0x0000005e155f7221 */ /* 0x000fc20000010000 */
[C---:B0-----:R-:W-:Y:S01]  /*3e60*/  F2FP.SATFINITE.E4M3.F32.PACK_AB_MERGE_C R90, R91.reuse, R90, RZ ;  /* 0x0000005a5b5a723e */ /* 0x041fe200048070ff */
[----:B------:R-:W0:Y:S01]  /*3e70*/  MUFU.EX2 R93, R93 ;  /* 0x0000005d005d7308 */ /* 0x000e220000000800 */
[----:B------:R-:W-:-:S02]  /*3e80*/  FADD.FTZ R69, R91, R48 ;  /* 0x000000305b457221 */ /* 0x000fc40000010000 */
[----:B------:R-:W-:-:S05]  /*3e90*/  F2FP.SATFINITE.E4M3.F32.PACK_AB_MERGE_C R154, R87, R82, R90 ;  /* 0x00000052579a723e */ /* 0x000fca000480705a */
[----:B------:R-:W2:Y:S08]  /*3ea0*/  MUFU.EX2 R76, R76 ;  /* 0x0000004c004c7308 */ /* 0x000eb00000000800 */
[----:B-1----:R4:W-:Y:S08]  /*3eb0*/  MUFU.EX2 R40, R84 ;  /* 0x0000005400287308 */ /* 0x0029f00000000800 */
[----:B------:R-:W1:Y:S01]  /*3ec0*/  MUFU.EX2 R77, R77 ;  /* 0x0000004d004d7308 */ /* 0x000e620000000800 */
[----:B----4-:R-:W-:-:S01]  /*3ed0*/  FADD.FTZ R84, R72, R69 ;  /* 0x0000004548547221 */ /* 0x010fc20000010000 */
[----:B------:R-:W-:Y:S01]  /*3ee0*/  FFMA.FTZ R69, R24, UR43, -R86 ;  /* 0x0000002b18457c23 */ /* 0x000fe20008010856 */
[----:B------:R-:W-:-:S02]  /*3ef0*/  FADD.FTZ R24, R14, R95 ;  /* 0x0000005f0e187221 */ /* 0x000fc40000010000 */
[----:B-----5:R-:W-:Y:S01]  /*3f00*/  FADD.FTZ R95, R73, R84 ;  /* 0x00000054495f7221 */ /* 0x020fe20000010000 */
[----:B------:R-:W-:-:S01]  /*3f10*/  FFMA.FTZ R84, R25, UR43, -R86 ;  /* 0x0000002b19547c23 */ /* 0x000fc20008010856 */
[----:B------:R-:W-:Y:S01]  /*3f20*/  FADD.FTZ R25, R75, R24 ;  /* 0x000000184b197221 */ /* 0x000fe20000010000 */
[----:B------:R-:W3:Y:S01]  /*3f30*/  MUFU.EX2 R80, R80 ;  /* 0x0000005000507308 */ /* 0x000ee20000000800 */
[----:B------:R-:W-:-:S01]  /*3f40*/  FADD.FTZ R94, R92, R95 ;  /* 0x0000005f5c5e7221 */ /* 0x000fc20000010000 */
[----:B0-----:R-:W-:Y:S01]  /*3f50*/  F2FP.SATFINITE.E4M3.F32.PACK_AB_MERGE_C R92, R93, R92, RZ ;  /* 0x0000005c5d5c723e */ /* 0x001fe200048070ff */
[----:B------:R-:W-:-:S02]  /*3f60*/  FADD.FTZ R96, R20, R25 ;  /* 0x0000001914607221 */ /* 0x000fc40000010000 */
[----:B------:R-:W-:Y:S01]  /*3f70*/  FADD.FTZ R25, R93, R94 ;  /* 0x0000005e5d197221 */ /* 0x000fe20000010000 */
[----:B------:R-:W-:Y:S02]  /*3f80*/  F2FP.SATFINITE.E4M3.F32.PACK_AB_MERGE_C R148, R73, R72, R92 ;  /* 0x000000484994723e */ /* 0x000fe4000480705c */
[----:B------:R-:W0:Y:S01]  /*3f90*/  MUFU.EX2 R81, R81 ;  /* 0x0000005100517308 */ /* 0x000e220000000800 */
[----:B--2---:R-:W-:-:S07]  /*3fa0*/  FADD.FTZ R94, R76, R25 ;  /* 0x000000194c5e7221 */ /* 0x004fce0000010000 */
[----:B------:R2:W-:Y:S08]  /*3fb0*/  MUFU.EX2 R48, R45 ;  /* 0x0000002d00307308 */ /* 0x0005f00000000800 */
[----:B------:R-:W4:Y:S01]  /*3fc0*/  MUFU.EX2 R56, R56 ;  /* 0x0000003800387308 */ /* 0x000f220000000800 */
[----:B--2---:R-:W-:-:S04]  /*3fd0*/  FADD.FTZ R45, R79, R96 ;  /* 0x000000604f2d7221 */ /* 0x004fc80000010000 */
[----:B------:R-:W-:Y:S01]  /*3fe0*/  FADD.FTZ R96, R60, R45 ;  /* 0x0000002d3c607221 */ /* 0x000fe20000010000 */
[----:B-1----:R-:W-:-:S02]  /*3ff0*/  FADD.FTZ R45, R77, R94 ;  /* 0x0000005e4d2d7221 */ /* 0x002fc40000010000 */
[----:B------:R-:W1:Y:S01]  /*4000*/  MUFU.EX2 R57, R57 ;  /* 0x0000003900397308 */ /* 0x000e620000000800 */
[----:B------:R-:W-:-:S04]  /*4010*/  FADD.FTZ R11, R83, R96 ;  /* 0x00000060530b7221 */ /* 0x000fc80000010000 */
[----:B------:R-:W-:-:S03]  /*4020*/  FADD.FTZ R10, R58, R11 ;  /* 0x0000000b3a0a7221 */ /* 0x000fc60000010000 */
[----:B------:R-:W2:Y:S01]  /*4030*/  MUFU.EX2 R74, R74 ;  /* 0x0000004a004a7308 */ /* 0x000ea20000000800 */
[----:B------:R-:W-:-:S04]  /*4040*/  FADD.FTZ R15, R59, R10 ;  /* 0x0000000a3b0f7221 */ /* 0x000fc80000010000 */
[----:B------:R-:W-:-:S03]  /*4050*/  FADD.FTZ R14, R44, R15 ;  /* 0x0000000f2c0e7221 */ /* 0x000fc60000010000 */
[----:B------:R3:W-:Y:S01]  /*4060*/  MUFU.EX2 R24, R62 ;  /* 0x0000003e00187308 */ /* 0x0007e20000000800 */
[----:B------:R-:W-:-:S04]  /*4070*/  FADD.FTZ R63, R63, R14 ;  /* 0x0000000e3f3f7221 */ /* 0x000fc80000010000 */
[----:B------:R-:W-:-:S03]  /*4080*/  FADD.FTZ R44, R66, R63 ;  /* 0x0000003f422c7221 */ /* 0x000fc60000010000 */
[----:B------:R-:W5:Y:S01]  /*4090*/  MUFU.EX2 R85, R85 ;  /* 0x0000005500557308 */ /* 0x000f620000000800 */
[----:B---3--:R-:W-:-:S01]  /*40a0*/  FADD.FTZ R62, R80, R45 ;  /* 0x0000002d503e7221 */ /* 0x008fc20000010000 */
[----:B0-----:R-:W-:-:S03]  /*40b0*/  F2FP.SATFINITE.E4M3.F32.PACK_AB_MERGE_C R80, R81, R80, RZ ;  /* 0x000000505150723e */ /* 0x001fc600048070ff */
[----:B------:R-:W-:Y:S01]  /*40c0*/  FADD.FTZ R11, R81, R62 ;  /* 0x0000003e510b7221 */ /* 0x000fe20000010000 */
[----:B------:R-:W-:Y:S02]  /*40d0*/  F2FP.SATFINITE.E4M3.F32.PACK_AB_MERGE_C R150, R77, R76, R80 ;  /* 0x0000004c4d96723e */ /* 0x000fe40004807050 */
[----:B------:R-:W0:Y:S01]  /*40e0*/  MUFU.EX2 R61, R61 ;  /* 0x0000003d003d7308 */ /* 0x000e220000000800 */
[----:B----4-:R-:W-:-:S04]  /*40f0*/  FADD.FTZ R10, R56, R11 ;  /* 0x0000000b380a7221 */ /* 0x010fc80000010000 */
[----:B-1----:R-:W-:-:S03]  /*4100*/  FADD.FTZ R15, R57, R10 ;  /* 0x0000000a390f7221 */ /* 0x002fc60000010000 */
[----:B------:R-:W1:Y:S01]  /*4110*/  MUFU.EX2 R64, R64 ;  /* 0x0000004000407308 */ /* 0x000e620000000800 */
[----:B--2---:R-:W-:-:S01]  /*4120*/  FADD.FTZ R14, R74, R15 ;  /* 0x0000000f4a0e7221 */ /* 0x004fc20000010000 */
[----:B-----5:R-:W-:-:S03]  /*4130*/  F2FP.SATFINITE.E4M3.F32.PACK_AB_MERGE_C R74, R85, R74, RZ ;  /* 0x0000004a554a723e */ /* 0x020fc600048070ff */
[----:B------:R-:W-:Y:S01]  /*4140*/  FADD.FTZ R14, R85, R14 ;  /* 0x0000000e550e7221 */ /* 0x000fe20000010000 */
[----:B------:R-:W-:Y:S02]  /*4150*/  F2FP.SATFINITE.E4M3.F32.PACK_AB_MERGE_C R144, R57, R56, R74 ;  /* 0x000000383990723e */ /* 0x000fe4000480704a */
[----:B------:R-:W2:Y:S01]  /*4160*/  MUFU.EX2 R65, R65 ;  /* 0x0000004100417308 */ /* 0x000ea20000000800 */
[----:B0-----:R-:W-:-:S07]  /*4170*/  FADD.FTZ R45, R61, R14 ;  /* 0x0000000e3d2d7221 */ /* 0x001fce0000010000 */
[----:B------:R-:W0:Y:S01]  /*4180*/  MUFU.EX2 R68, R68 ;  /* 0x0000004400447308 */ /* 0x000e220000000800 */
[----:B-1----:R-:W-:-:S07]  /*4190*/  FADD.FTZ R8, R64, R45 ;  /* 0x0000002d40087221 */ /* 0x002fce0000010000 */
[----:B------:R1:W-:Y:S01]  /*41a0*/  MUFU.EX2 R25, R49 ;  /* 0x0000003100197308 */ /* 0x0003e20000000800 */
[----:B--2---:R-:W-:-:S07]  /*41b0*/  FADD.FTZ R9, R65, R8 ;  /* 0x0000000841097221 */ /* 0x004fce0000010000 */
[----:B------:R-:W2:Y:S01]  /*41c0*/  MUFU.EX2 R47, R47 ;  /* 0x0000002f002f7308 */ /* 0x000ea20000000800 */
[----:B-1----:R-:W-:-:S01]  /*41d0*/  FADD.FTZ R49, R67, R44 ;  /* 0x0000002c43317221 */ /* 0x002fc20000010000 */
[C---:B0-----:R-:W-:Y:S01]  /*41e0*/  F2FP.SATFINITE.E4M3.F32.PACK_AB_MERGE_C R65, R68.reuse, R65, RZ ;  /* 0x000000414441723e */ /* 0x041fe200048070ff */
[----:B------:R-:W-:-:S01]  /*41f0*/  FADD.FTZ R68, R68, R9 ;  /* 0x0000000944447221 */ /* 0x000fc20000010000 */
[----:B------:R-:W-:Y:S01]  /*4200*/  CS2R R44, SRZ ;  /* 0x00000000002c7805 */ /* 0x000fe2000001ff00 */
[----:B------:R-:W-:-:S01]  /*4210*/  FADD.FTZ R14, R70, R49 ;  /* 0x00000031460e7221 */ /* 0x000fc20000010000 */
[----:B------:R-:W-:Y:S01]  /*4220*/  F2FP.SATFINITE.E4M3.F32.PACK_AB_MERGE_C R146, R64, R61, R65 ;  /* 0x0000003d4092723e */ /* 0x000fe20004807041 */
[----:B------:R-:W-:-:S01]  /*4230*/  FADD.FTZ R9, R3, R68 ;  /* 0x0000004403097221 */ /* 0x000fc20000010000 */
[----:B------:R-:W0:Y:S01]  /*4240*/  MUFU.EX2 R41, R41 ;  /* 0x0000002900297308 */ /* 0x000e220000000800 */
[----:B------:R-:W-:-:S04]  /*4250*/  FADD.FTZ R71, R71, R14 ;  /* 0x0000000e47477221 */ /* 0x000fc80000010000 */
[----:B------:R-:W-:-:S03]  /*4260*/  FADD.FTZ R6, R42, R71 ;  /* 0x000000472a067221 */ /* 0x000fc60000010000 */
[----:B------:R-:W1:Y:S01]  /*4270*/  MUFU.EX2 R50, R50 ;  /* 0x0000003200327308 */ /* 0x000e620000000800 */
[----:B------:R-:W-:-:S01]  /*4280*/  FADD.FTZ R13, R43, R6 ;  /* 0x000000062b0d7221 */ /* 0x000fc20000010000 */
[----:B------:R-:W-:Y:S01]  /*4290*/  FADD.FTZ R6, R40, R9 ;  /* 0x0000000928067221 */ /* 0x000fe20000010000 */
[----:B--2---:R-:W-:Y:S02]  /*42a0*/  F2FP.SATFINITE.E4M3.F32.PACK_AB_MERGE_C R141, R47, R46, RZ ;  /* 0x0000002e2f8d723e */ /* 0x004fe400048070ff */
[----:B------:R-:W-:Y:S02]  /*42b0*/  FADD.FTZ R8, R46, R13 ;  /* 0x0000000d2e087221 */ /* 0x000fe40000010000 */
[----:B------:R-:W-:Y:S01]  /*42c0*/  F2FP.SATFINITE.E4M3.F32.PACK_AB_MERGE_C R141, R43, R42, R141 ;  /* 0x0000002a2b8d723e */ /* 0x000fe2000480708d */
[----:B------:R-:W2:Y:S01]  /*42d0*/  MUFU.EX2 R51, R51 ;  /* 0x0000003300337308 */ /* 0x000ea20000000800 */
[----:B------:R-:W-:-:S01]  /*42e0*/  FADD.FTZ R47, R47, R8 ;  /* 0x000000082f2f7221 */ /* 0x000fc20000010000 */
[----:B0-----:R-:W-:Y:S01]  /*42f0*/  FADD.FTZ R9, R41, R6 ;  /* 0x0000000629097221 */ /* 0x001fe20000010000 */
[----:B------:R-:W-:-:S02]  /*4300*/  F2FP.SATFINITE.E4M3.F32.PACK_AB_MERGE_C R41, R48, R41, RZ ;  /* 0x000000293029723e */ /* 0x000fc400048070ff */
[----:B------:R-:W-:Y:S01]  /*4310*/  CS2R R42, SRZ ;  /* 0x00000000002a7805 */ /* 0x000fe2000001ff00 */
[----:B------:R-:W-:-:S01]  /*4320*/  FADD.FTZ R9, R48, R9 ;  /* 0x0000000930097221 */ /* 0x000fc20000010000 */
[----:B------:R-:W-:Y:S01]  /*4330*/  F2FP.SATFINITE.E4M3.F32.PACK_AB_MERGE_C R140, R40, R3, R41 ;  /* 0x00000003288c723e */ /* 0x000fe20004807029 */
[----:B------:R-:W-:Y:S01]  /*4340*/  MUFU.EX2 R54, R54 ;  /* 0x0000003600367308 */ /* 0x000fe20000000800 */
[----:B-1----:R-:W-:-:S01]  /*4350*/  FADD.FTZ R6, R50, R47 ;  /* 0x0000002f32067221 */ /* 0x002fc20000010000 */
[----:B------:R-:W-:Y:S02]  /*4360*/  CS2R R40, SRZ ;  /* 0x0000000000287805 */ /* 0x000fe4000001ff00 */
[----:B------:R-:W-:Y:S02]  /*4370*/  CS2R R46, SRZ ;  /* 0x00000000002e7805 */ /* 0x000fe4000001ff00 */
[----:B------:R-:W-:Y:S02]  /*4380*/  CS2R R48, SRZ ;  /* 0x0000000000307805 */ /* 0x000fe4000001ff00 */
[----:B------:R-:W0:Y:S01]  /*4390*/  MUFU.EX2 R55, R55 ;  /* 0x0000003700377308 */ /* 0x000e220000000800 */
[----:B--2---:R-:W-:-:S01]  /*43a0*/  FADD.FTZ R13, R51, R6 ;  /* 0x00000006330d7221 */ /* 0x004fc20000010000 */
[----:B------:R-:W-:-:S04]  /*43b0*/  FADD.FTZ R6, R24, R9 ;  /* 0x0000000918067221 */ /* 0x000fc80000010000 */
[----:B------:R-:W-:Y:S02]  /*43c0*/  FADD.FTZ R9, R25, R6 ;  /* 0x0000000619097221 */ /* 0x000fe40000010000 */
[----:B------:R-:W1:Y:S08]  /*43d0*/  MUFU.EX2 R4, R52 ;  /* 0x0000003400047308 */ /* 0x000e700000000800 */
[----:B------:R2:W3:Y:S01]  /*43e0*/  MUFU.EX2 R11, R53 ;  /* 0x00000035000b7308 */ /* 0x0004e20000000800 */
[----:B0-----:R-:W-:Y:S01]  /*43f0*/  F2FP.SATFINITE.E4M3.F32.PACK_AB_MERGE_C R143, R55, R54, RZ ;  /* 0x00000036378f723e */ /* 0x001fe200048070ff */
[----:B------:R-:W-:-:S03]  /*4400*/  FADD.FTZ R54, R54, R13 ;  /* 0x0000000d36367221 */ /* 0x000fc60000010000 */
[----:B------:R-:W-:Y:S01]  /*4410*/  F2FP.SATFINITE.E4M3.F32.PACK_AB_MERGE_C R143, R51, R50, R143 ;  /* 0x00000032338f723e */ /* 0x000fe2000480708f */
[----:B------:R-:W-:-:S01]  /*4420*/  FADD.FTZ R55, R55, R54 ;  /* 0x0000003637377221 */ /* 0x000fc20000010000 */
[----:B------:R-:W-:Y:S01]  /*4430*/  CS2R R50, SRZ ;  /* 0x0000000000327805 */ /* 0x000fe2000001ff00 */
[----:B------:R-:W-:Y:S01]  /*4440*/  MUFU.EX2 R30, R30 ;  /* 0x0000001e001e7308 */ /* 0x000fe20000000800 */
[----:B-1----:R-:W-:-:S01]  /*4450*/  FADD.FTZ R6, R4, R9 ;  /* 0x0000000904067221 */ /* 0x002fc20000010000 */
[----:B--2---:R-:W-:-:S06]  /*4460*/  CS2R R52, SRZ ;  /* 0x0000000000347805 */ /* 0x004fcc000001ff00 */
[----:B------:R-:W0:Y:S01]  /*4470*/  MUFU.EX2 R31, R31 ;  /* 0x0000001f001f7308 */ /* 0x000e220000000800 */
[C---:B---3--:R-:W-:Y:S01]  /*4480*/  F2FP.SATFINITE.E4M3.F32.PACK_AB_MERGE_C R8, R11.reuse, R4, RZ ;  /* 0x000000040b08723e */ /* 0x048fe200048070ff */
[----:B------:R-:W-:-:S03]  /*4490*/  FADD.FTZ R11, R11, R6 ;  /* 0x000000060b0b7221 */ /* 0x000fc60000010000 */
[----:B------:R-:W-:Y:S02]  /*44a0*/  F2FP.SATFINITE.E4M3.F32.PACK_AB_MERGE_C R142, R25, R24, R8 ;  /* 0x00000018198e723e */ /* 0x000fe40004807008 */
[----:B------:R-:W-:Y:S01]  /*44b0*/  CS2R R24, SRZ ;  /* 0x0000000000187805 */ /* 0x000fe2000001ff00 */
[----:B------:R-:W1:Y:S08]  /*44c0*/  MUFU.EX2 R26, R26 ;  /* 0x0000001a001a7308 */ /* 0x000e700000000800 */
[----:B------:R-:W2:Y:S01]  /*44d0*/  MUFU.EX2 R27, R27 ;  /* 0x0000001b001b7308 */ /* 0x000ea20000000800 */
[----:B0-----:R-:W-:-:S07]  /*44e0*/  F2FP.SATFINITE.E4M3.F32.PACK_AB_MERGE_C R4, R31, R30, RZ ;  /* 0x0000001e1f04723e */ /* 0x001fce00048070ff */
[----:B------:R-:W0:Y:S01]  /*44f0*/  MUFU.EX2 R10, R69 ;  /* 0x00000045000a7308 */ /* 0x000e220000000800 */
[----:B-1----:R-:W-:-:S01]  /*4500*/  FADD.FTZ R6, R26, R55 ;  /* 0x000000371a067221 */ /* 0x002fc20000010000 */
[----:B------:R-:W-:-:S06]  /*4510*/  CS2R R54, SRZ ;  /* 0x0000000000367805 */ /* 0x000fcc000001ff00 */
[----:B------:R-:W1:Y:S01]  /*4520*/  MUFU.EX2 R15, R84 ;  /* 0x00000054000f7308 */ /* 0x000e620000000800 */
[C---:B--2---:R-:W-:Y:S01]  /*4530*/  F2FP.SATFINITE.E4M3.F32.PACK_AB_MERGE_C R137, R27.reuse, R26, R4 ;  /* 0x0000001a1b89723e */ /* 0x044fe20004807004 */
[----:B------:R-:W-:-:S04]  /*4540*/  FADD.FTZ R27, R27, R6 ;  /* 0x000000061b1b7221 */ /* 0x000fc80000010000 */
[----:B------:R-:W-:Y:S01]  /*4550*/  FADD.FTZ R30, R30, R27 ;  /* 0x0000001b1e1e7221 */ /* 0x000fe20000010000 */
[----:B------:R-:W-:Y:S01]  /*4560*/  CS2R R26, SRZ ;  /* 0x00000000001a7805 */ /* 0x000fe2000001ff00 */
[----:B------:R-:W2:Y:S01]  /*4570*/  MUFU.EX2 R28, R28 ;  /* 0x0000001c001c7308 */ /* 0x000ea20000000800 */
[----:B0-----:R-:W-:-:S01]  /*4580*/  FADD.FTZ R4, R10, R11 ;  /* 0x0000000b0a047221 */ /* 0x001fc20000010000 */
[----:B------:R-:W-:-:S06]  /*4590*/  FADD.FTZ R31, R31, R30 ;  /* 0x0000001e1f1f7221 */ /* 0x000fcc0000010000 */
[----:B------:R-:W0:Y:S01]  /*45a0*/  MUFU.EX2 R29, R29 ;  /* 0x0000001d001d7308 */ /* 0x000e220000000800 */
[----:B-1----:R-:W-:-:S07]  /*45b0*/  FADD.FTZ R9, R15, R4 ;  /* 0x000000040f097221 */ /* 0x002fce0000010000 */
        /* <DEDUP_REMOVED lines=10> */
[----:B0-----:R-:W-:-:S01]  /*4660*/  FADD.FTZ R6, R34, R31 ;  /* 0x0000001f22067221 */ /* 0x001fc20000010000 */
[----:B------:R-:W-:-:S06]  /*4670*/  CS2R R30, SRZ ;  /* 0x00000000001e7805 */ /* 0x000fcc000001ff00 */
[----:B------:R-:W0:Y:S01]  /*4680*/  MUFU.EX2 R33, R33 ;  /* 0x0000002100217308 */ /* 0x000e220000000800 */
[----:B--2---:R-:W-:-:S01]  /*4690*/  FADD.FTZ R4, R32, R29 ;  /* 0x0000001d20047221 */ /* 0x004fc20000010000 */
[----:B------:R-:W-:-:S06]  /*46a0*/  CS2R R28, SRZ ;  /* 0x00000000001c7805 */ /* 0x000fcc000001ff00 */
[----:B------:R-:W2:Y:S01]  /*46b0*/  MUFU.EX2 R36, R36 ;  /* 0x0000002400247308 */ /* 0x000ea20000000800 */
[C---:B-1----:R-:W-:Y:S01]  /*46c0*/  F2FP.SATFINITE.E4M3.F32.PACK_AB_MERGE_C R139, R35.reuse, R34, R9 ;  /* 0x00000022238b723e */ /* 0x042fe20004807009 */
[----:B------:R-:W-:-:S04]  /*46d0*/  FADD.FTZ R35, R35, R6 ;  /* 0x0000000623237221 */ /* 0x000fc80000010000 */
[----:B------:R-:W-:Y:S01]  /*46e0*/  FADD.FTZ R38, R38, R35 ;  /* 0x0000002326267221 */ /* 0x000fe20000010000 */
[----:B------:R-:W-:Y:S01]  /*46f0*/  CS2R R34, SRZ ;  /* 0x0000000000227805 */ /* 0x000fe2000001ff00 */
[----:B------:R-:W1:Y:S01]  /*4700*/  MUFU.EX2 R37, R37 ;  /* 0x0000002500257308 */ /* 0x000e620000000800 */
[----:B0-----:R-:W-:-:S04]  /*4710*/  FADD.FTZ R3, R33, R4 ;  /* 0x0000000421037221 */ /* 0x001fc80000010000 */
[----:B--2---:R-:W-:Y:S01]  /*4720*/  FADD.FTZ R4, R36, R3 ;  /* 0x0000000324047221 */ /* 0x004fe20000010000 */
[----:B------:R-:W-:-:S01]  /*4730*/  FADD.FTZ R3, R5, R38 ;  /* 0x0000002605037221 */ /* 0x000fc20000010000 */
[----:B------:R-:W-:Y:S02]  /*4740*/  CS2R R38, SRZ ;  /* 0x0000000000267805 */ /* 0x000fe4000001ff00 */
[C---:B-1----:R-:W-:Y:S01]  /*4750*/  F2FP.SATFINITE.E4M3.F32.PACK_AB_MERGE_C R6, R37.reuse, R36, RZ ;  /* 0x000000242506723e */ /* 0x042fe200048070ff */
[----:B------:R-:W-:Y:S01]  /*4760*/  FADD.FTZ R4, R37, R4 ;  /* 0x0000000425047221 */ /* 0x000fe20000010000 */
[----:B------:R-:W-:Y:S02]  /*4770*/  CS2R R36, SRZ ;  /* 0x0000000000247805 */ /* 0x000fe4000001ff00 */
[----:B------:R-:W-:Y:S02]  /*4780*/  F2FP.SATFINITE.E4M3.F32.PACK_AB_MERGE_C R138, R33, R32, R6 ;  /* 0x00000020218a723e */ /* 0x000fe40004807006 */
        /* <DEDUP_REMOVED lines=18> */
.L_x_1672:
[----:B------:R-:W-:-:S04]  /*48b0*/  UIADD3 UR23, UR47, 0x1, URZ ;  /* 0x000000012f177890 */ /* 0x000fc8000fffe03f */
[----:B------:R-:W-:-:S04]  /*48c0*/  UISETP.NE.AND UP1, UPT, UR23, 0x2, UPT ;  /* 0x000000021700788c */ /* 0x000fc8000bf25270 */
[----:B------:R-:W-:Y:S02]  /*48d0*/  USEL UR22, URZ, 0x1, UP1 ;  /* 0x000000013f167887 */ /* 0x000fe40008800000 */
[----:B------:R-:W-:Y:S02]  /*48e0*/  USEL UR23, UR23, URZ, UP1 ;  /* 0x0000003f17177287 */ /* 0x000fe40008800000 */
[----:B------:R-:W-:Y:S01]  /*48f0*/  ULOP3.LUT UR22, UR48, UR22, URZ, 0x3c, !UPT ;  /* 0x0000001630167292 */ /* 0x000fe2000f8e3c3f */
[----:B------:R-:W-:Y:S11]  /*4900*/  @!P1 BRA `(.L_x_1663) ;  /* 0x0000000000049947 */ /* 0x000ff60003800000 */
[----:B------:R-:W-:Y:S01]  /*4910*/  BPT.TRAP 0x1 ;  /* 0x000000040000795c */ /* 0x000fe20000300000 */
.L_x_1663:
[----:B------:R-:W-:Y:S01]  /*4920*/  ULEA UR21, UR23, UR45, 0x3 ;  /* 0x0000002d17157291 */ /* 0x000fe2000f8e183f */
[----:B------:R-:W-:-:S05]  /*4930*/  IMAD.U32 R5, RZ, RZ, UR22 ;  /* 0x00000016ff057e24 */ /* 0x000fca000f8e00ff */
[----:B------:R-:W-:-:S04]  /*4940*/  SHF.L.U32 R5, R5, 0x1f, RZ ;  /* 0x0000001f05057819 */ /* 0x000fc800000006ff */
[----:B------:R0:W1:Y:S01]  /*4950*/  SYNCS.PHASECHK.TRANS64.TRYWAIT P3, [UR21+0x13230], R5 ;  /* 0x01323005ff0075a7 */ /* 0x0000620008060155 */
[----:B------:R-:W-:Y:S05]  /*4960*/  @!P1 BRA `(.L_x_1664) ;  /* 0x0000000000049947 */ /* 0x000fea0003800000 */
[----:B------:R-:W-:Y:S01]  /*4970*/  BPT.TRAP 0x1 ;  /* 0x000000040000795c */ /* 0x000fe20000300000 */
.L_x_1664:
[----:B-1----:R-:W-:Y:S05]  /*4980*/  @P3 BRA `(.L_x_1665) ;  /* 0x0000000000083947 */ /* 0x002fea0003800000 */
[----:B------:R-:W1:Y:S02]  /*4990*/  SYNCS.PHASECHK.TRANS64.TRYWAIT P3, [UR21+0x13230], R5 ;  /* 0x01323005ff0075a7 */ /* 0x000e640008060155 */
[----:B-1----:R-:W-:Y:S05]  /*49a0*/  @!P3 BRA `(.L_x_1666) ;  /* 0x000000dc000cb947 */ /* 0x002fea0003800000 */
.L_x_1665:
        /* <DEDUP_REMOVED lines=64> */
.L_x_1667:
[----:B------:R-:W-:Y:S01]  /*4db0*/  ULEA UR11, UR47, UR45, 0x3 ;  /* 0x0000002d2f0b7291 */ /* 0x000fe2000f8e183f */
[----:B01----:R-:W-:-:S05]  /*4dc0*/  IMAD.U32 R5, RZ, RZ, UR48 ;  /* 0x00000030ff057e24 */ /* 0x003fca000f8e00ff */
[----:B------:R-:W-:-:S04]  /*4dd0*/  SHF.L.U32 R5, R5, 0x1f, RZ ;  /* 0x0000001f05057819 */ /* 0x000fc800000006ff */
[----:B------:R0:W1:Y:S01]  /*4de0*/  SYNCS.PHASECHK.TRANS64.TRYWAIT P3, [UR11+0x13250], R5 ;  /* 0x01325005ff0075a7 */ /* 0x000062000806014b */
[----:B------:R-:W-:Y:S05]  /*4df0*/  @!P1 BRA `(.L_x_1668) ;  /* 0x0000000000049947 */ /* 0x000fea0003800000 */
[----:B------:R-:W-:Y:S01]  /*4e00*/  BPT.TRAP 0x1 ;  /* 0x000000040000795c */ /* 0x000fe20000300000 */
.L_x_1668:
[----:B-1----:R-:W-:Y:S05]  /*4e10*/  @P3 BRA `(.L_x_1669) ;  /* 0x0000000000083947 */ /* 0x002fea0003800000 */
[----:B------:R-:W1:Y:S02]  /*4e20*/  SYNCS.PHASECHK.TRANS64.TRYWAIT P3, [UR11+0x13250], R5 ;  /* 0x01325005ff0075a7 */ /* 0x000e64000806014b */
[----:B-1----:R-:W-:Y:S05]  /*4e30*/  @!P3 BRA `(.L_x_1670) ;  /* 0x000000d80000b947 */ /* 0x002fea0003800000 */
.L_x_1669:
[----:B------:R-:W-:Y:S01]  /*4e40*/  UIADD3 UR6, UR45, 0x1000, URZ ;  /* 0x000010002d067890 */ /* 0x000fe2000fffe03f */
[----:B------:R-:W-:Y:S01]  /*4e50*/  WARPGROUP.ARRIVE ;  /* 0x00000000000079c5 */ /* 0x000fe20000000000 */
[----:B------:R-:W-:Y:S01]  /*4e60*/  UMOV UR7, 0xc0000010 ;  /* 0xc000001000077882 */ /* 0x000fe20000000000 */
[----:B------:R-:W-:Y:S01]  /*4e70*/  VIADD R8, R17, UR40 ;  /* 0x0000002811087c36 */ /* 0x000fe20008000000 */
[----:B------:R-:W-:-:S04]  /*4e80*/  USHF.R.U32.HI UR6, URZ, 0x4, UR6 ;  /* 0x000000043f067899 */ /* 0x000fc80008011606 */
[----:B------:R-:W-:-:S04]  /*4e90*/  ULOP3.LUT UR6, UR6, 0x3fff, URZ, 0xc0, !UPT ;  /* 0x00003fff06067892 */ /* 0x000fc8000f8ec03f */
[----:B------:R-:W-:-:S04]  /*4ea0*/  ULOP3.LUT UR6, UR6, 0x10000, URZ, 0xfc, !UPT ;  /* 0x0001000006067892 */ /* 0x000fc8000f8efc3f */
[----:B------:R-:W-:-:S07]  /*4eb0*/  UIMAD UR10, UR47, 0x280, UR6 ;  /* 0x000002802f0a78a4 */ /* 0x000fce000f8e0206 */
[----:B------:R-:W-:Y:S02]  /*4ec0*/  UMOV UR6, UR10 ;  /* 0x0000000a00067c82 */ /* 0x000fe40008000000 */
        /* <DEDUP_REMOVED lines=11> */
[----:B------:R-:W-:Y:S01]  /*4f80*/  @UP0 ULDC UR6, c[0x0][0x44c] ;  /* 0x0001130000060ab9 */ /* 0x000fe20000000800 */
[----:B------:R-:W-:Y:S01]  /*4f90*/  UMOV UR7, 0xc0000010 ;  /* 0xc000001000077882 */ /* 0x000fe20000000000 */
[----:B01----:R-:W-:Y:S01]  /*4fa0*/  @P2 IMAD.HI.U32 R5, R8, UR6, RZ ;  /* 0x0000000608052c27 */ /* 0x003fe2000f8e00ff */
[----:B------:R-:W-:-:S04]  /*4fb0*/  @UP0 ULDC UR6, c[0x0][0x450] ;  /* 0x0001140000060ab9 */ /* 0x000fc80000000800 */
[----:B------:R-:W-:Y:S01]  /*4fc0*/  @P2 SHF.R.U32.HI R8, RZ, UR6, R5 ;  /* 0x00000006ff082c19 */ /* 0x000fe20008011605 */
[----:B------:R-:W-:-:S04]  /*4fd0*/  UIMAD UR6, UR20, -0xa0, URZ ;  /* 0xffffff60140678a4 */ /* 0x000fc8000f8e023f */
[----:B------:R-:W0:Y:S02]  /*4fe0*/  SHFL.IDX PT, R5, R8, RZ, 0x1c1f ;  /* 0x001c1fff08057589 */ /* 0x000e2400000e0000 */
[----:B------:R-:W-:Y:S01]  /*4ff0*/  IMAD.U32 R9, RZ, RZ, UR6 ;  /* 0x00000006ff097e24 */ /* 0x000fe2000f8e00ff */
[----:B------:R-:W-:Y:S01]  /*5000*/  UIADD3 UR6, UR10, 0x180, URZ ;  /* 0x000001800a067890 */ /* 0x000fe2000fffe03f */
[----:B------:R-:W1:Y:S03]  /*5010*/  SHFL.IDX PT, R15, R8, 0x1, 0x1c1f ;  /* 0x003c1f00080f7f89 */ /* 0x000e6600000e0000 */
[----:B------:R-:W-:Y:S01]  /*5020*/  IADD3 R6, -R16, 0x1, R9 ;  /* 0x0000000110067810 */ /* 0x000fe20007ffe109 */
[----:B------:R-:W-:-:S05]  /*5030*/  IMAD.U32 R9, RZ, RZ, UR52 ;  /* 0x00000034ff097e24 */ /* 0x000fca000f8e00ff */
[----:B------:R-:W-:-:S05]  /*5040*/  IADD3 R6, -R9, UR51, R6 ;  /* 0x0000003309067c10 */ /* 0x000fca000fffe106 */
[C---:B0-----:R-:W-:Y:S02]  /*5050*/  IMAD.IADD R5, R6.reuse, 0x1, R5 ;  /* 0x0000000106057824 */ /* 0x041fe400078e0205 */
[----:B-1----:R-:W-:-:S03]  /*5060*/  IMAD.IADD R6, R6, 0x1, R15 ;  /* 0x0000000106067824 */ /* 0x002fc600078e020f */
[C---:B------:R-:W-:Y:S02]  /*5070*/  ISETP.GT.AND P3, PT, R5.reuse, RZ, PT ;  /* 0x000000ff0500720c */ /* 0x040fe40003f64270 */
[C---:B------:R-:W-:Y:S02]  /*5080*/  ISETP.GT.AND P4, PT, R5.reuse, 0x1, PT ;  /* 0x000000010500780c */ /* 0x040fe40003f84270 */
[----:B------:R-:W-:Y:S02]  /*5090*/  FSEL R9, R120, -INF , P3 ;  /* 0xff80000078097808 */ /* 0x000fe40001800000 */
        /* <DEDUP_REMOVED lines=15> */
[----:B------:R-:W-:Y:S01]  /*5190*/  ISETP.GT.AND P4, PT, R5, 0x19, PT ;  /* 0x000000190500780c */ /* 0x000fe20003f84270 */
[----:B------:R-:W-:Y:S02]  /*51a0*/  WARPGROUP.DEPBAR.LE gsb0, 0x0 ;  /* 0x00008000000079c5 */ /* 0x000fe40000010000 */
[----:B------:R-:W-:Y:S01]  /*51b0*/  FSEL R132, R132, -INF , P3 ;  /* 0xff80000084847808 */ /* 0x000fe20001800000 */
[----:B------:R-:W-:Y:S01]  /*51c0*/  WARPGROUP.ARRIVE ;  /* 0x00000000000079c5 */ /* 0x000fe20000000000 */
[----:B------:R-:W-:Y:S02]  /*51d0*/  FMNMX.FTZ R11, R129, R10, !PT ;  /* 0x0000000a810b7209 */ /* 0x000fe40007810000 */
[----:B------:R-:W-:Y:S02]  /*51e0*/  ISETP.GT.AND P3, PT, R5, 0x20, PT ;  /* 0x000000200500780c */ /* 0x000fe40003f64270 */
[----:B------:R-:W-:Y:S01]  /*51f0*/  FSEL R133, R133, -INF , P4 ;  /* 0xff80000085857808 */ /* 0x000fe20002000000 */
[----:B------:R-:W-:Y:S01]  /*5200*/  QGMMA.64x64x32.F32.E4M3.E4M3 R24, R140, gdesc[UR4], R24, gsb0 ;  /* 0x00e000048c187df3 */ /* 0x000fe20008000818 */
[----:B------:R-:W-:Y:S01]  /*5210*/  FMNMX.FTZ R10, R132, R11, !PT ;  /* 0x0000000b840a7209 */ /* 0x000fe20007810000 */
        /* <DEDUP_REMOVED lines=39> */
[----:B------:R-:W-:Y:S01]  /*5490*/  FSEL R96, R96, -INF , P3 ;  /* 0xff80000060607808 */ /* 0x000fe20001800000 */
[----:B------:R-:W-:-:S02]  /*54a0*/  WARPGROUP.DEPBAR.LE gsb0, 0x0 ;  /* 0x00008000000079c5 */ /* 0x000fc40000010000 */
[----:B------:R-:W-:Y:S01]  /*54b0*/  FMNMX.FTZ R11, R93, R10, !PT ;  /* 0x0000000a5d0b7209 */ /* 0x000fe20007810000 */
[----:B------:R-:W-:Y:S01]  /*54c0*/  WARPGROUP.ARRIVE ;  /* 0x00000000000079c5 */ /* 0x000fe20000000000 */
[----:B------:R-:W-:Y:S02]  /*54d0*/  ISETP.GT.AND P3, PT, R5, 0x58, PT ;  /* 0x000000580500780c */ /* 0x000fe40003f64270 */
[----:B------:R-:W-:Y:S02]  /*54e0*/  FSEL R97, R97, -INF , P4 ;  /* 0xff80000061617808 */ /* 0x000fe40002000000 */
[----:B------:R-:W-:Y:S01]  /*54f0*/  FMNMX.FTZ R10, R96, R11, !PT ;  /* 0x0000000b600a7209 */ /* 0x000fe20007810000 */
[----:B------:R-:W-:Y:S01]  /*5500*/  QGMMA.64x64x32.F32.E4M3.E4M3 R24, R136, gdesc[UR4], R24, gsb0 ;  /* 0x00e0000488187df3 */ /* 0x000fe20008000818 */
        /* <DEDUP_REMOVED lines=38> */
[----:B------:R-:W-:Y:S01]  /*5770*/  FMNMX.FTZ R11, R57, R10, !PT ;  /* 0x0000000a390b7209 */ /* 0x000fe20007810000 */
[----:B------:R-:W-:Y:S02]  /*5780*/  WARPGROUP.DEPBAR.LE gsb0, 0x0 ;  /* 0x00008000000079c5 */ /* 0x000fe40000010000 */
[----:B------:R-:W-:Y:S02]  /*5790*/  ISETP.GT.AND P3, PT, R5, 0x90, PT ;  /* 0x000000900500780c */ /* 0x000fe40003f64270 */
[----:B------:R-:W-:Y:S02]  /*57a0*/  FSEL R61, R61, -INF , P5 ;  /* 0xff8000003d3d7808 */ /* 0x000fe40002800000 */
[----:B------:R-:W-:Y:S02]  /*57b0*/  FMNMX.FTZ R10, R60, R11, !PT ;  /* 0x0000000b3c0a7209 */ /* 0x000fe40007810000 */
[C---:B------:R-:W-:Y:S02]  /*57c0*/  ISETP.GT.AND P4, PT, R5.reuse, 0x91, PT ;  /* 0x000000910500780c */ /* 0x040fe40003f84270 */
[----:B------:R-:W-:-:S02]  /*57d0*/  ISETP.GT.AND P6, PT, R5, 0x98, PT ;  /* 0x000000980500780c */ /* 0x000fc40003fc4270 */
        /* <DEDUP_REMOVED lines=9> */
[C---:B------:R-:W-:Y:S02]  /*5870*/  ISETP.GT.AND P5, PT, R6.reuse, RZ, PT ;  /* 0x000000ff0600720c */ /* 0x040fe40003fa4270 */
[----:B------:R-:W-:Y:S02]  /*5880*/  FMNMX.FTZ R11, R69, R10, !PT ;  /* 0x0000000a450b7209 */ /* 0x000fe40007810000 */
[----:B------:R-:W-:-:S02]  /*5890*/  ISETP.GT.AND P4, PT, R6, 0x1, PT ;  /* 0x000000010600780c */ /* 0x000fc40003f84270 */
[----:B------:R-:W-:Y:S01]  /*58a0*/  FSEL R21, R122, -INF , P5 ;  /* 0xff8000007a157808 */ /* 0x000fe20002800000 */
[----:B------:R-:W0:Y:S01]  /*58b0*/  SHFL.BFLY PT, R10, R11, 0x2, 0x1f ;  /* 0x0c401f000b0a7f89 */ /* 0x000e2200000e0000 */
[C---:B------:R-:W-:Y:S02]  /*58c0*/  ISETP.GT.AND P6, PT, R6.reuse, 0x8, PT ;  /* 0x000000080600780c */ /* 0x040fe40003fc4270 */
[----:B------:R-:W-:Y:S02]  /*58d0*/  FSEL R123, R123, -INF , P4 ;  /* 0xff8000007b7b7808 */ /* 0x000fe40002000000 */
[----:B------:R-:W-:Y:S02]  /*58e0*/  FMNMX.FTZ R120, R21, R2, !PT ;  /* 0x0000000215787209 */ /* 0x000fe40007810000 */
[----:B------:R-:W-:Y:S02]  /*58f0*/  ISETP.GT.AND P5, PT, R6, 0x9, PT ;  /* 0x000000090600780c */ /* 0x000fe40003fa4270 */
        /* <DEDUP_REMOVED lines=8> */
[----:B0-----:R-:W-:Y:S01]  /*5980*/  FMNMX.FTZ R12, R11, R10, !PT ;  /* 0x0000000a0b0c7209 */ /* 0x001fe20007810000 */
[----:B------:R-:W-:Y:S01]  /*5990*/  IMAD.U32 R10, RZ, RZ, UR43 ;  /* 0x0000002bff0a7e24 */ /* 0x000fe2000f8e00ff */
[----:B------:R-:W-:Y:S02]  /*59a0*/  FSEL R134, R134, -INF , P5 ;  /* 0xff80000086867808 */ /* 0x000fe40002800000 */
[----:B------:R-:W-:Y:S01]  /*59b0*/  FSEL R135, R135, -INF , P4 ;  /* 0xff80000087877808 */ /* 0x000fe20002000000 */
[----:B------:R-:W0:Y:S01]  /*59c0*/  SHFL.BFLY PT, R5, R12, 0x1, 0x1f ;  /* 0x0c201f000c057f89 */ /* 0x000e2200000e0000 */
[C---:B------:R-:W-:Y:S02]  /*59d0*/  ISETP.GT.AND P5, PT, R6.reuse, 0x20, PT ;  /* 0x000000200600780c */ /* 0x040fe40003fa4270 */
[----:B------:R-:W-:-:S02]  /*59e0*/  ISETP.GT.AND P4, PT, R6, 0x21, PT ;  /* 0x000000210600780c */ /* 0x000fc40003f84270 */
[----:B------:R-:W-:Y:S02]  /*59f0*/  ISETP.GT.AND P6, PT, R6, 0x28, PT ;  /* 0x000000280600780c */ /* 0x000fe40003fc4270 */
[----:B------:R-:W-:Y:S02]  /*5a00*/  FSEL R107, R107, -INF , P4 ;  /* 0xff8000006b6b7808 */ /* 0x000fe40002000000 */
[----:B------:R-:W-:Y:S02]  /*5a10*/  FSEL R110, R110, -INF , P6 ;  /* 0xff8000006e6e7808 */ /* 0x000fe40003000000 */
[C---:B------:R-:W-:Y:S02]  /*5a20*/  ISETP.GT.AND P4, PT, R6.reuse, 0x30, PT ;  /* 0x000000300600780c */ /* 0x040fe40003f84270 */
[----:B------:R-:W-:Y:S02]  /*5a30*/  ISETP.GT.AND P6, PT, R6, 0x31, PT ;  /* 0x000000310600780c */ /* 0x000fe40003fc4270 */
[----:B------:R-:W-:-:S02]  /*5a40*/  FSEL R114, R114, -INF , P4 ;  /* 0xff80000072727808 */ /* 0x000fc40002000000 */
[----:B------:R-:W-:Y:S02]  /*5a50*/  FSEL R115, R115, -INF , P6 ;  /* 0xff80000073737808 */ /* 0x000fe40003000000 */
[C---:B------:R-:W-:Y:S02]  /*5a60*/  ISETP.GT.AND P4, PT, R6.reuse, 0x39, PT ;  /* 0x000000390600780c */ /* 0x040fe40003f84270 */
[----:B------:R-:W-:Y:S02]  /*5a70*/  ISETP.GT.AND P6, PT, R6, 0x48, PT ;  /* 0x000000480600780c */ /* 0x000fe40003fc4270 */
[----:B------:R-:W-:Y:S02]  /*5a80*/  FSEL R119, R119, -INF , P4 ;  /* 0xff80000077777808 */ /* 0x000fe40002000000 */
[----:B0-----:R-:W-:Y:S02]  /*5a90*/  FMNMX.FTZ R5, R12, R5, !PT ;  /* 0x000000050c057209 */ /* 0x001fe40007810000 */
[----:B------:R-:W-:-:S02]  /*5aa0*/  ISETP.GT.AND P4, PT, R6, 0x41, PT ;  /* 0x000000410600780c */ /* 0x000fc40003f84270 */
[C---:B------:R-:W-:Y:S01]  /*5ab0*/  FSETP.NEU.FTZ.AND P3, PT, R5.reuse, -INF , PT ;  /* 0xff8000000500780b */ /* 0x040fe20003f7d000 */
[----:B------:R-:W-:-:S01]  /*5ac0*/  FFMA.FTZ R10, R5, R10, -8 ;  /* 0xc1000000050a7423 */ /* 0x000fc2000001000a */
[----:B------:R-:W-:Y:S02]  /*5ad0*/  FSEL R91, R91, -INF , P4 ;  /* 0xff8000005b5b7808 */ /* 0x000fe40002000000 */
[----:B------:R-:W-:Y:S02]  /*5ae0*/  FSEL R94, R94, -INF , P6 ;  /* 0xff8000005e5e7808 */ /* 0x000fe40003000000 */
[----:B------:R-:W-:Y:S02]  /*5af0*/  FSEL R10, R10, RZ, P3 ;  /* 0x000000ff0a0a7208 */ /* 0x000fe40001800000 */
[C---:B------:R-:W-:Y:S02]  /*5b00*/  ISETP.GT.AND P4, PT, R6.reuse, 0x50, PT ;  /* 0x000000500600780c */ /* 0x040fe40003f84270 */
        /* <DEDUP_REMOVED lines=81> */
[----:B------:R0:W-:Y:S01]  /*6020*/  MUFU.EX2 R106, R122 ;  /* 0x0000007a006a7308 */ /* 0x0001e20000000800 */
[----:B------:R-:W-:-:S02]  /*6030*/  FMNMX.FTZ R121, R99, R120, !PT ;  /* 0x0000007863797209 */ /* 0x000fc40007810000 */
[----:B------:R-:W-:Y:S02]  /*6040*/  ISETP.GT.AND P5, PT, R6, 0x69, PT ;  /* 0x000000690600780c */ /* 0x000fe40003fa4270 */
[----:B------:R-:W-:Y:S02]  /*6050*/  FMNMX.FTZ R120, R102, R121, !PT ;  /* 0x0000007966787209 */ /* 0x000fe40007810000 */
[----:B------:R-:W-:Y:S01]  /*6060*/  FSEL R78, R78, -INF , P6 ;  /* 0xff8000004e4e7808 */ /* 0x000fe20003000000 */
[----:B------:R-:W-:Y:S01]  /*6070*/  MUFU.EX2 R9, R9 ;  /* 0x0000000900097308 */ /* 0x000fe20000000800 */
[----:B------:R-:W-:Y:S02]  /*6080*/  FMNMX.FTZ R121, R103, R120, !PT ;  /* 0x0000007867797209 */ /* 0x000fe40007810000 */
[----:B------:R-:W-:Y:S02]  /*6090*/  ISETP.GT.AND P4, PT, R6, 0x70, PT ;  /* 0x000000700600780c */ /* 0x000fe40003f84270 */
[----:B------:R-:W-:-:S02]  /*60a0*/  FMNMX.FTZ R120, R74, R121, !PT ;  /* 0x000000794a787209 */ /* 0x000fc40007810000 */
[----:B------:R-:W-:Y:S01]  /*60b0*/  FSEL R79, R79, -INF , P5 ;  /* 0xff8000004f4f7808 */ /* 0x000fe20002800000 */
[----:B------:R-:W-:Y:S01]  /*60c0*/  MUFU.EX2 R12, R12 ;  /* 0x0000000c000c7308 */ /* 0x000fe20000000800 */
[----:B------:R-:W-:Y:S02]  /*60d0*/  FMNMX.FTZ R121, R75, R120, !PT ;  /* 0x000000784b797209 */ /* 0x000fe40007810000 */
[----:B------:R-:W-:Y:S02]  /*60e0*/  ISETP.GT.AND P6, PT, R6, 0x71, PT ;  /* 0x000000710600780c */ /* 0x000fe40003fc4270 */
[----:B------:R-:W-:Y:S02]  /*60f0*/  FMNMX.FTZ R120, R78, R121, !PT ;  /* 0x000000794e787209 */ /* 0x000fe40007810000 */
[----:B------:R-:W-:Y:S01]  /*6100*/  FSEL R82, R82, -INF , P4 ;  /* 0xff80000052527808 */ /* 0x000fe20002000000 */
        /* <DEDUP_REMOVED lines=9> */
[----:B------:R-:W-:Y:S01]  /*61a0*/  FSEL R87, R87, -INF , P4 ;  /* 0xff80000057577808 */ /* 0x000fe20002000000 */
[----:B------:R-:W-:Y:S01]  /*61b0*/  MUFU.EX2 R13, R13 ;  /* 0x0000000d000d7308 */ /* 0x000fe20000000800 */
[----:B------:R-:W-:Y:S02]  /*61c0*/  ISETP.GT.AND P5, PT, R6, 0x80, PT ;  /* 0x000000800600780c */ /* 0x000fe40003fa4270 */
        /* <DEDUP_REMOVED lines=13> */
[----:B------:R-:W-:Y:S01]  /*62a0*/  MUFU.EX2 R20, R20 ;  /* 0x0000001400147308 */ /* 0x000fe20000000800 */
[----:B------:R-:W-:Y:S02]  /*62b0*/  FSEL R63, R63, -INF , P5 ;  /* 0xff8000003f3f7808 */ /* 0x000fe40002800000 */
[----:B------:R-:W-:Y:S02]  /*62c0*/  FMNMX.FTZ R120, R62, R121, !PT ;  /* 0x000000793e787209 */ /* 0x000fe40007810000 */
[----:B------:R-:W-:Y:S02]  /*62d0*/  ISETP.GT.AND P6, PT, R6, 0x91, PT ;  /* 0x000000910600780c */ /* 0x000fe40003fc4270 */
[----:B------:R-:W-:Y:S01]  /*62e0*/  FSEL R66, R66, -INF , P4 ;  /* 0xff80000042427808 */ /* 0x000fe20002000000 */
[----:B------:R-:W-:Y:S01]  /*62f0*/  MUFU.EX2 R104, R104 ;  /* 0x0000006800687308 */ /* 0x000fe20000000800 */
[----:B------:R-:W-:-:S02]  /*6300*/  FMNMX.FTZ R121, R63, R120, !PT ;  /* 0x000000783f797209 */ /* 0x000fc40007810000 */
[C---:B------:R-:W-:Y:S02]  /*6310*/  ISETP.GT.AND P5, PT, R6.reuse, 0x98, PT ;  /* 0x000000980600780c */ /* 0x040fe40003fa4270 */
[----:B------:R-:W-:Y:S02]  /*6320*/  ISETP.GT.AND P4, PT, R6, 0x99, PT ;  /* 0x000000990600780c */ /* 0x000fe40003f84270 */
[----:B------:R-:W-:Y:S01]  /*6330*/  FSEL R67, R67, -INF , P6 ;  /* 0xff80000043437808 */ /* 0x000fe20003000000 */
[----:B------:R-:W-:Y:S01]  /*6340*/  MUFU.EX2 R105, R105 ;  /* 0x0000006900697308 */ /* 0x000fe20000000800 */
[----:B------:R-:W-:Y:S02]  /*6350*/  FMNMX.FTZ R6, R66, R121, !PT ;  /* 0x0000007942067209 */ /* 0x000fe40007810000 */
[----:B------:R-:W-:Y:S02]  /*6360*/  FSEL R70, R70, -INF , P5 ;  /* 0xff80000046467808 */ /* 0x000fe40002800000 */
[----:B------:R-:W-:-:S02]  /*6370*/  FMNMX.FTZ R121, R67, R6, !PT ;  /* 0x0000000643797209 */ /* 0x000fc40007810000 */
[----:B------:R-:W-:Y:S01]  /*6380*/  FSEL R71, R71, -INF , P4 ;  /* 0xff80000047477808 */ /* 0x000fe20002000000 */
[----:B------:R-:W-:Y:S01]  /*6390*/  MUFU.EX2 R109, R109 ;  /* 0x0000006d006d7308 */ /* 0x000fe20000000800 */
[----:B------:R-:W-:-:S04]  /*63a0*/  FMNMX.FTZ R6, R70, R121, !PT ;  /* 0x0000007946067209 */ /* 0x000fc80007810000 */
[----:B------:R-:W-:-:S03]  /*63b0*/  FMNMX.FTZ R6, R71, R6, !PT ;  /* 0x0000000647067209 */ /* 0x000fc60007810000 */
[----:B------:R-:W-:Y:S02]  /*63c0*/  MUFU.EX2 R112, R112 ;  /* 0x0000007000707308 */ /* 0x000fe40000000800 */
[----:B------:R-:W1:Y:S06]  /*63d0*/  SHFL.BFLY PT, R121, R6, 0x2, 0x1f ;  /* 0x0c401f0006797f89 */ /* 0x000e6c00000e0000 */
[----:B------:R-:W-:Y:S08]  /*63e0*/  MUFU.EX2 R113, R113 ;  /* 0x0000007100717308 */ /* 0x000ff00000000800 */
[----:B------:R-:W-:Y:S08]  /*63f0*/  MUFU.EX2 R116, R116 ;  /* 0x0000007400747308 */ /* 0x000ff00000000800 */
[----:B------:R-:W-:Y:S01]  /*6400*/  MUFU.EX2 R117, R117 ;  /* 0x0000007500757308 */ /* 0x000fe20000000800 */
[----:B-1----:R-:W-:-:S05]  /*6410*/  FMNMX.FTZ R121, R6, R121, !PT ;  /* 0x0000007906797209 */ /* 0x002fca0007810000 */
[----:B------:R-:W1:Y:S02]  /*6420*/  SHFL.BFLY PT, R6, R121, 0x1, 0x1f ;  /* 0x0c201f0079067f89 */ /* 0x000e6400000e0000 */
[----:B------:R-:W-:Y:S08]  /*6430*/  MUFU.EX2 R88, R88 ;  /* 0x0000005800587308 */ /* 0x000ff00000000800 */
[----:B------:R-:W-:Y:S08]  /*6440*/  MUFU.EX2 R89, R89 ;  /* 0x0000005900597308 */ /* 0x000ff00000000800 */
[----:B------:R-:W-:Y:S01]  /*6450*/  MUFU.EX2 R92, R92 ;  /* 0x0000005c005c7308 */ /* 0x000fe20000000800 */
[----:B-1----:R-:W-:Y:S01]  /*6460*/  FMNMX.FTZ R6, R121, R6, !PT ;  /* 0x0000000679067209 */ /* 0x002fe20007810000 */
[----:B------:R-:W-:-:S06]  /*6470*/  IMAD.U32 R121, RZ, RZ, UR43 ;  /* 0x0000002bff797e24 */ /* 0x000fcc000f8e00ff */
[----:B------:R-:W-:Y:S01]  /*6480*/  MUFU.EX2 R93, R93 ;  /* 0x0000005d005d7308 */ /* 0x000fe20000000800 */
[C---:B------:R-:W-:Y:S01]  /*6490*/  FSETP.NEU.FTZ.AND P4, PT, R6.reuse, -INF , PT ;  /* 0xff8000000600780b */ /* 0x040fe20003f9d000 */
[----:B------:R-:W-:-:S03]  /*64a0*/  FFMA.FTZ R120, R6, R121, -8 ;  /* 0xc100000006787423 */ /* 0x000fc60000010079 */
[----:B------:R-:W-:Y:S02]  /*64b0*/  FSEL R129, R6, RZ, P4 ;  /* 0x000000ff06817208 */ /* 0x000fe40002000000 */
[----:B------:R-:W-:Y:S01]  /*64c0*/  FSEL R10, R120, RZ, P4 ;  /* 0x000000ff780a7208 */ /* 0x000fe20002000000 */
[----:B------:R-:W-:Y:S02]  /*64d0*/  MUFU.EX2 R96, R96 ;  /* 0x0000006000607308 */ /* 0x000fe40000000800 */
[----:B------:R-:W-:-:S02]  /*64e0*/  FADD.FTZ R129, -R129, R2 ;  /* 0x0000000281817221 */ /* 0x000fc40000010100 */
[--C-:B0-----:R-:W-:Y:S01]  /*64f0*/  FFMA.FTZ R122, R127, UR43, -R10.reuse ;  /* 0x0000002b7f7a7c23 */ /* 0x101fe2000801080a */
[----:B------:R-:W-:Y:S01]  /*6500*/  FSEL R127, R5, RZ, P3 ;  /* 0x000000ff057f7208 */ /* 0x000fe20001800000 */
[--C-:B------:R-:W-:Y:S01]  /*6510*/  FFMA.FTZ R120, R21, UR43, -R10.reuse ;  /* 0x0000002b15787c23 */ /* 0x100fe2000801080a */
[----:B------:R-:W-:-:S01]  /*6520*/  FFMA.FTZ R21, R123, UR43, -R10 ;  /* 0x0000002b7b157c23 */ /* 0x000fc2000801080a */
[--C-:B------:R-:W-:Y:S01]  /*6530*/  FFMA.FTZ R121, R126, UR43, -R10.reuse ;  /* 0x0000002b7e797c23 */ /* 0x100fe2000801080a */
[----:B------:R-:W-:-:S01]  /*6540*/  FFMA.FTZ R123, R130, UR43, -R10 ;  /* 0x0000002b827b7c23 */ /* 0x000fc2000801080a */
[----:B------:R-:W-:Y:S01]  /*6550*/  FADD.FTZ R127, -R127, R0 ;  /* 0x000000007f7f7221 */ /* 0x000fe20000010100 */
[----:B------:R-:W-:Y:S01]  /*6560*/  MUFU.EX2 R122, R122 ;  /* 0x0000007a007a7308 */ /* 0x000fe20000000800 */
[----:B------:R-:W-:-:S01]  /*6570*/  FFMA.FTZ R124, R131, UR43, -R10 ;  /* 0x0000002b837c7c23 */ /* 0x000fc2000801080a */
[--C-:B------:R-:W-:Y:S01]  /*6580*/  FFMA.FTZ R125, R134, UR43, -R10.reuse ;  /* 0x0000002b867d7c23 */ /* 0x100fe2000801080a */
[----:B------:R-:W-:Y:S01]  /*6590*/  FMUL.FTZ R128, R127, UR43 ;  /* 0x0000002b7f807c20 */ /* 0x000fe20008410000 */
[----:B------:R-:W-:Y:S01]  /*65a0*/  FMUL.FTZ R127, R129, UR43 ;  /* 0x0000002b817f7c20 */ /* 0x000fe20008410000 */
        /* <DEDUP_REMOVED lines=37> */
[----:B------:R-:W-:Y:S01]  /*6800*/  FADD.FTZ R3, R11, R102 ;  /* 0x000000660b037221 */ /* 0x000fe20000010000 */
[----:B------:R-:W-:-:S01]  /*6810*/  FFMA.FTZ R66, R66, UR43, -R10 ;  /* 0x0000002b42427c23 */ /* 0x000fc2000801080a */
[----:B------:R-:W-:Y:S01]  /*6820*/  FFMA.FTZ R67, R67, UR43, -R10 ;  /* 0x0000002b43437c23 */ /* 0x000fe2000801080a */
[----:B------:R-:W-:-:S02]  /*6830*/  IMAD.U32 R128, RZ, RZ, UR21 ;  /* 0x00000015ff807e24 */ /* 0x000fc4000f8e00ff */
[--C-:B------:R-:W-:Y:S01]  /*6840*/  FFMA.FTZ R70, R70, UR43, -R10.reuse ;  /* 0x0000002b46467c23 */ /* 0x100fe2000801080a */
[----:B------:R-:W-:-:S01]  /*6850*/  FFMA.FTZ R71, R71, UR43, -R10 ;  /* 0x0000002b47477c23 */ /* 0x000fc2000801080a */
[----:B------:R-:W1:Y:S01]  /*6860*/  MUFU.EX2 R123, R123 ;  /* 0x0000007b007b7308 */ /* 0x000e620000000800 */
[----:B0-----:R-:W-:-:S07]  /*6870*/  FADD.FTZ R4, R21, R4 ;  /* 0x0000000415047221 */ /* 0x001fce0000010000 */
[----:B------:R-:W0:Y:S01]  /*6880*/  MUFU.EX2 R124, R124 ;  /* 0x0000007c007c7308 */ /* 0x000e220000000800 */
[----:B--2---:R-:W-:-:S01]  /*6890*/  FADD.FTZ R129, R121, R4 ;  /* 0x0000000479817221 */ /* 0x004fc20000010000 */
[----:B------:R-:W-:-:S03]  /*68a0*/  FADD.FTZ R4, R14, R3 ;  /* 0x000000030e047221 */ /* 0x000fc60000010000 */
[----:B------:R-:W-:Y:S01]  /*68b0*/  FADD.FTZ R102, R122, R129 ;  /* 0x000000817a667221 */ /* 0x000fe20000010000 */
[----:B------:R-:W-:-:S02]  /*68c0*/  FADD.FTZ R3, R13, R4 ;  /* 0x000000040d037221 */ /* 0x000fc40000010000 */
[----:B------:R-:W2:Y:S01]  /*68d0*/  MUFU.EX2 R125, R125 ;  /* 0x0000007d007d7308 */ /* 0x000ea20000000800 */
[----:B-1----:R-:W-:-:S01]  /*68e0*/  FADD.FTZ R129, R123, R102 ;  /* 0x000000667b817221 */ /* 0x002fc20000010000 */
[----:B------:R-:W-:-:S04]  /*68f0*/  FADD.FTZ R4, R8, R3 ;  /* 0x0000000308047221 */ /* 0x000fc80000010000 */
[----:B------:R-:W-:Y:S02]  /*6900*/  FADD.FTZ R3, R15, R4 ;  /* 0x000000040f037221 */ /* 0x000fe40000010000 */
[----:B------:R-:W1:Y:S01]  /*6910*/  MUFU.EX2 R126, R126 ;  /* 0x0000007e007e7308 */ /* 0x000e620000000800 */
[----:B0-----:R-:W-:-:S01]  /*6920*/  FADD.FTZ R102, R124, R129 ;  /* 0x000000817c667221 */ /* 0x001fc20000010000 */
[----:B------:R-:W-:-:S04]  /*6930*/  FADD.FTZ R3, R20, R3 ;  /* 0x0000000314037221 */ /* 0x000fc80000010000 */
[----:B------:R-:W-:Y:S02]  /*6940*/  FADD.FTZ R4, R104, R3 ;  /* 0x0000000368047221 */ /* 0x000fe40000010000 */
[----:B------:R-:W0:Y:S01]  /*6950*/  MUFU.EX2 R108, R108 ;  /* 0x0000006c006c7308 */ /* 0x000e220000000800 */
[----:B--2---:R-:W-:-:S01]  /*6960*/  FADD.FTZ R129, R125, R102 ;  /* 0x000000667d817221 */ /* 0x004fc20000010000 */
[----:B------:R-:W-:-:S04]  /*6970*/  FADD.FTZ R3, R105, R4 ;  /* 0x0000000469037221 */ /* 0x000fc80000010000 */
[----:B------:R-:W-:Y:S02]  /*6980*/  FADD.FTZ R4, R106, R3 ;  /* 0x000000036a047221 */ /* 0x000fe40000010000 */
        /* <DEDUP_REMOVED lines=117> */
.L_x_1671:
        /* <DEDUP_REMOVED lines=83> */
[----:B------:R-:W-:Y:S01]  /*7610*/  IMAD.MOV.U32 R2, RZ, RZ, R6 ;  /* 0x000000ffff027224 */ /* 0x000fe200078e0006 */
[----:B------:R-:W-:Y:S01]  /*7620*/  UMOV UR47, UR23 ;  /* 0x00000017002f7c82 */ /* 0x000fe20008000000 */
[----:B------:R-:W-:Y:S01]  /*7630*/  IMAD.MOV.U32 R0, RZ, RZ, R5 ;  /* 0x000000ffff007224 */ /* 0x000fe200078e0005 */
[----:B------:R-:W-:-:S06]  /*7640*/  UMOV UR48, UR22 ;  /* 0x0000001600307c82 */ /* 0x000fcc0008000000 */
.L_x_1662:
[----:B------:R-:W-:-:S06]  /*7650*/  UISETP.GE.AND UP0, UPT, UR20, UR42, UPT ;  /* 0x0000002a1400728c */ /* 0x000fcc000bf06270 */
[----:B------:R-:W-:-:S13]  /*7660*/  PLOP3.LUT P2, PT, PT, PT, UP0, 0x80, 0x0 ;  /* 0x000000000000781c */ /* 0x000fda0003f4f008 */
[----:B------:R-:W-:Y:S05]  /*7670*/  @!P2 BRA `(.L_x_1673) ;  /* 0x00000020009ca947 */ /* 0x000fea0003800000 */
[----:B------:R-:W-:Y:S01]  /*7680*/  IMAD.MOV.U32 R5, RZ, RZ, R2 ;  /* 0x000000ffff057224 */ /* 0x000fe200078e0002 */
[----:B------:R-:W-:Y:S01]  /*7690*/  UMOV UR22, UR48 ;  /* 0x0000003000167c82 */ /* 0x000fe20008000000 */
[----:B------:R-:W-:Y:S01]  /*76a0*/  IMAD.MOV.U32 R6, RZ, RZ, R0 ;  /* 0x000000ffff067224 */ /* 0x000fe200078e0000 */
[----:B------:R-:W-:-:S06]  /*76b0*/  UMOV UR21, UR47 ;  /* 0x0000002f00157c82 */ /* 0x000fcc0008000000 */
.L_x_1683:
[----:B------:R-:W-:-:S04]  /*76c0*/  UIADD3 UR47, UR21, 0x1, URZ ;  /* 0x00000001152f7890 */ /* 0x000fc8000fffe03f */
[----:B------:R-:W-:-:S04]  /*76d0*/  UISETP.NE.AND UP0, UPT, UR47, 0x2, UPT ;  /* 0x000000022f00788c */ /* 0x000fc8000bf05270 */
[----:B------:R-:W-:Y:S02]  /*76e0*/  USEL UR48, URZ, 0x1, UP0 ;  /* 0x000000013f307887 */ /* 0x000fe40008000000 */
[----:B------:R-:W-:Y:S02]  /*76f0*/  USEL UR47, UR47, URZ, UP0 ;  /* 0x0000003f2f2f7287 */ /* 0x000fe40008000000 */
[----:B------:R-:W-:Y:S01]  /*7700*/  ULOP3.LUT UR48, UR22, UR48, URZ, 0x3c, !UPT ;  /* 0x0000003016307292 */ /* 0x000fe2000f8e3c3f */
[----:B------:R-:W-:Y:S11]  /*7710*/  @!P1 BRA `(.L_x_1674) ;  /* 0x0000000000049947 */ /* 0x000ff60003800000 */
[----:B------:R-:W-:Y:S01]  /*7720*/  BPT.TRAP 0x1 ;  /* 0x000000040000795c */ /* 0x000fe20000300000 */
.L_x_1674:
[----:B------:R-:W-:Y:S01]  /*7730*/  ULEA UR6, UR47, UR45, 0x3 ;  /* 0x0000002d2f067291 */ /* 0x000fe2000f8e183f */
[----:B------:R-:W-:-:S05]  /*7740*/  IMAD.U32 R0, RZ, RZ, UR48 ;  /* 0x00000030ff007e24 */ /* 0x000fca000f8e00ff */
[----:B------:R-:W-:-:S04]  /*7750*/  SHF.L.U32 R0, R0, 0x1f, RZ ;  /* 0x0000001f00007819 */ /* 0x000fc800000006ff */
[----:B------:R0:W1:Y:S01]  /*7760*/  SYNCS.PHASECHK.TRANS64.TRYWAIT P2, [UR6+0x13230], R0 ;  /* 0x01323000ff0075a7 */ /* 0x0000620008040146 */
[----:B------:R-:W-:Y:S05]  /*7770*/  @!P1 BRA `(.L_x_1675) ;  /* 0x0000000000049947 */ /* 0x000fea0003800000 */
[----:B------:R-:W-:Y:S01]  /*7780*/  BPT.TRAP 0x1 ;  /* 0x000000040000795c */ /* 0x000fe20000300000 */
.L_x_1675:
[----:B-1----:R-:W-:Y:S05]  /*7790*/  @P2 BRA `(.L_x_1676) ;  /* 0x0000000000082947 */ /* 0x002fea0003800000 */
[----:B------:R-:W1:Y:S02]  /*77a0*/  SYNCS.PHASECHK.TRANS64.TRYWAIT P2, [UR6+0x13230], R0 ;  /* 0x01323000ff0075a7 */ /* 0x000e640008040146 */
[----:B-1----:R-:W-:Y:S05]  /*77b0*/  @!P2 BRA `(.L_x_1677) ;  /* 0x000000ac00b8a947 */ /* 0x002fea0003800000 */
.L_x_1676:
        /* <DEDUP_REMOVED lines=64> */
.L_x_1678:
[----:B------:R-:W-:Y:S01]  /*7bc0*/  ULEA UR11, UR21, UR45, 0x3 ;  /* 0x0000002d150b7291 */ /* 0x000fe2000f8e183f */
[----:B01----:R-:W-:-:S05]  /*7bd0*/  IMAD.U32 R0, RZ, RZ, UR22 ;  /* 0x00000016ff007e24 */ /* 0x003fca000f8e00ff */
[----:B------:R-:W-:-:S04]  /*7be0*/  SHF.L.U32 R0, R0, 0x1f, RZ ;  /* 0x0000001f00007819 */ /* 0x000fc800000006ff */
[----:B------:R0:W1:Y:S01]  /*7bf0*/  SYNCS.PHASECHK.TRANS64.TRYWAIT P2, [UR11+0x13250], R0 ;  /* 0x01325000ff0075a7 */ /* 0x000062000804014b */
[----:B------:R-:W-:Y:S05]  /*7c00*/  @!P1 BRA `(.L_x_1679) ;  /* 0x0000000000049947 */ /* 0x000fea0003800000 */
[----:B------:R-:W-:Y:S01]  /*7c10*/  BPT.TRAP 0x1 ;  /* 0x000000040000795c */ /* 0x000fe20000300000 */
.L_x_1679:
[----:B-1----:R-:W-:Y:S05]  /*7c20*/  @P2 BRA `(.L_x_1680) ;  /* 0x0000000000082947 */ /* 0x002fea0003800000 */
[----:B------:R-:W1:Y:S02]  /*7c30*/  SYNCS.PHASECHK.TRANS64.TRYWAIT P2, [UR11+0x13250], R0 ;  /* 0x01325000ff0075a7 */ /* 0x000e64000804014b */
[----:B-1----:R-:W-:Y:S05]  /*7c40*/  @!P2 BRA `(.L_x_1681) ;  /* 0x000000a800aca947 */ /* 0x002fea0003800000 */
.L_x_1680:
[----:B------:R-:W-:Y:S01]  /*7c50*/  UIADD3 UR6, UR45, 0x1000, URZ ;  /* 0x000010002d067890 */ /* 0x000fe2000fffe03f */
[----:B------:R-:W-:Y:S01]  /*7c60*/  WARPGROUP.ARRIVE ;  /* 0x00000000000079c5 */ /* 0x000fe20000000000 */
[----:B------:R-:W-:Y:S01]  /*7c70*/  UMOV UR7, 0xc0000010 ;  /* 0xc000001000077882 */ /* 0x000fe20000000000 */
[----:B01----:R-:W-:Y:S01]  /*7c80*/  FMNMX.FTZ R0, R120, R6, !PT ;  /* 0x0000000678007209 */ /* 0x003fe20007810000 */
[----:B------:R-:W-:-:S03]  /*7c90*/  USHF.R.U32.HI UR6, URZ, 0x4, UR6 ;  /* 0x000000043f067899 */ /* 0x000fc60008011606 */
[----:B------:R-:W-:Y:S01]  /*7ca0*/  FMNMX.FTZ R9, R121, R0, !PT ;  /* 0x0000000079097209 */ /* 0x000fe20007810000 */
[----:B------:R-:W-:Y:S01]  /*7cb0*/  ULOP3.LUT UR6, UR6, 0x3fff, URZ, 0xc0, !UPT ;  /* 0x00003fff06067892 */ /* 0x000fe2000f8ec03f */
[----:B------:R-:W-:-:S03]  /*7cc0*/  FMNMX.FTZ R0, R122, R5, !PT ;  /* 0x000000057a007209 */ /* 0x000fc60007810000 */
[----:B------:R-:W-:Y:S01]  /*7cd0*/  ULOP3.LUT UR6, UR6, 0x10000, URZ, 0xfc, !UPT ;  /* 0x0001000006067892 */ /* 0x000fe2000f8efc3f */
[----:B------:R-:W-:Y:S02]  /*7ce0*/  FMNMX.FTZ R11, R123, R0, !PT ;  /* 0x000000007b0b7209 */ /* 0x000fe40007810000 */
[----:B------:R-:W-:Y:S01]  /*7cf0*/  FMNMX.FTZ R0, R124, R9, !PT ;  /* 0x000000097c007209 */ /* 0x000fe20007810000 */
[----:B------:R-:W-:Y:S01]  /*7d00*/  UIMAD UR10, UR21, 0x280, UR6 ;  /* 0x00000280150a78a4 */ /* 0x000fe2000f8e0206 */
[----:B------:R-:W-:Y:S02]  /*7d10*/  FMNMX.FTZ R2, R126, R11, !PT ;  /* 0x0000000b7e027209 */ /* 0x000fe40007810000 */
[----:B------:R-:W-:Y:S02]  /*7d20*/  FMNMX.FTZ R9, R125, R0, !PT ;  /* 0x000000007d097209 */ /* 0x000fe40007810000 */
[----:B------:R-:W-:Y:S02]  /*7d30*/  FMNMX.FTZ R11, R127, R2, !PT ;  /* 0x000000027f0b7209 */ /* 0x000fe40007810000 */
[----:B------:R-:W-:Y:S01]  /*7d40*/  UMOV UR6, UR10 ;  /* 0x0000000a00067c82 */ /* 0x000fe20008000000 */
[----:B------:R-:W-:Y:S01]  /*7d50*/  FMNMX.FTZ R0, R128, R9, !PT ;  /* 0x0000000980007209 */ /* 0x000fe20007810000 */
[----:B------:R-:W-:Y:S01]  /*7d60*/  QGMMA.64x64x32.F32.E4M3.E4M3 R24, R152, gdesc[UR4], R24, gsb0 ;  /* 0x00e0000498187df3 */ /* 0x000fe20008000818 */
[----:B------:R-:W-:Y:S01]  /*7d70*/  UIADD3 UR6, UR10, 0x80, URZ ;  /* 0x000000800a067890 */ /* 0x000fe2000fffe03f */
[----:B------:R-:W-:Y:S01]  /*7d80*/  FMNMX.FTZ R2, R130, R11, !PT ;  /* 0x0000000b82027209 */ /* 0x000fe20007810000 */
[----:B------:R-:W-:Y:S01]  /*7d90*/  UMOV UR7, 0xc0000010 ;  /* 0xc000001000077882 */ /* 0x000fe20000000000 */
        /* <DEDUP_REMOVED lines=38> */
[----:B------:R-:W-:Y:S01]  /*8000*/  WARPGROUP.ARRIVE ;  /* 0x00000000000079c5 */ /* 0x000fe20000000000 */
[----:B------:R-:W-:Y:S02]  /*8010*/  FMNMX.FTZ R11, R103, R2, !PT ;  /* 0x00000002670b7209 */ /* 0x000fe40007810000 */
[----:B------:R-:W-:Y:S02]  /*8020*/  FMNMX.FTZ R0, R72, R9, !PT ;  /* 0x0000000948007209 */ /* 0x000fe40007810000 */
        /* <DEDUP_REMOVED lines=33> */
[----:B------:R-:W-:-:S03]  /*8240*/  FMNMX.FTZ R9, R71, R2, !PT ;  /* 0x0000000247097209 */ /* 0x000fc60007810000 */
[----:B------:R-:W0:Y:S04]  /*8250*/  SHFL.BFLY PT, R11, R8, 0x2, 0x1f ;  /* 0x0c401f00080b7f89 */ /* 0x000e2800000e0000 */
[----:B------:R-:W1:Y:S01]  /*8260*/  SHFL.BFLY PT, R0, R9, 0x2, 0x1f ;  /* 0x0c401f0009007f89 */ /* 0x000e6200000e0000 */
[----:B------:R-:W-:Y:S02]  /*8270*/  WARPGROUP.DEPBAR.LE gsb0, 0x0 ;  /* 0x00008000000079c5 */ /* 0x000fe40000010000 */
[----:B------:R-:W-:-:S06]  /*8280*/  WARPGROUP.ARRIVE ;  /* 0x00000000000079c5 */ /* 0x000fcc0000000000 */
[----:B------:R-:W-:Y:S01]  /*8290*/  QGMMA.64x64x32.F32.E4M3.E4M3 R24, R144, gdesc[UR4], R24, gsb0 ;  /* 0x00e0000490187df3 */ /* 0x000fe20008000818 */
[----:B------:R-:W-:Y:S01]  /*82a0*/  UIADD3 UR6, UR10, 0x180, URZ ;  /* 0x000001800a067890 */ /* 0x000fe2000fffe03f */
[----:B0-----:R-:W-:Y:S01]  /*82b0*/  FMNMX.FTZ R11, R8, R11, !PT ;  /* 0x0000000b080b7209 */ /* 0x001fe20007810000 */
[----:B------:R-:W-:Y:S01]  /*82c0*/  UMOV UR7, 0xc0000010 ;  /* 0xc000001000077882 */ /* 0x000fe20000000000 */
[----:B-1----:R-:W-:Y:S01]  /*82d0*/  FMNMX.FTZ R10, R9, R0, !PT ;  /* 0x00000000090a7209 */ /* 0x002fe20007810000 */
[----:B------:R-:W-:Y:S02]  /*82e0*/  IMAD.U32 R9, RZ, RZ, UR43 ;  /* 0x0000002bff097e24 */ /* 0x000fe4000f8e00ff */
[----:B------:R-:W0:Y:S04]  /*82f0*/  SHFL.BFLY PT, R0, R11, 0x1, 0x1f ;  /* 0x0c201f000b007f89 */ /* 0x000e2800000e0000 */
[----:B------:R-:W1:Y:S01]  /*8300*/  SHFL.BFLY PT, R13, R10, 0x1, 0x1f ;  /* 0x0c201f000a0d7f89 */ /* 0x000e6200000e0000 */
[----:B0-----:R-:W-:-:S02]  /*8310*/  FMNMX.FTZ R0, R11, R0, !PT ;  /* 0x000000000b007209 */ /* 0x001fc40007810000 */
[----:B-1----:R-:W-:-:S03]  /*8320*/  FMNMX.FTZ R2, R10, R13, !PT ;  /* 0x0000000d0a027209 */ /* 0x002fc60007810000 */
[----:B------:R-:W-:Y:S02]  /*8330*/  FADD.FTZ R6, -R0, R6 ;  /* 0x0000000600067221 */ /* 0x000fe40000010100 */
[----:B------:R-:W-:-:S02]  /*8340*/  FADD.FTZ R5, -R2, R5 ;  /* 0x0000000502057221 */ /* 0x000fc40000010100 */
[----:B------:R-:W-:Y:S02]  /*8350*/  FMUL.FTZ R20, R6, UR43 ;  /* 0x0000002b06147c20 */ /* 0x000fe40008410000 */
[----:B------:R-:W-:-:S04]  /*8360*/  FMUL.FTZ R6, R5, UR43 ;  /* 0x0000002b05067c20 */ /* 0x000fc80008410000 */
[----:B------:R-:W-:Y:S08]  /*8370*/  MUFU.EX2 R20, R20 ;  /* 0x0000001400147308 */ /* 0x000ff00000000800 */
[----:B------:R-:W-:Y:S01]  /*8380*/  MUFU.EX2 R6, R6 ;  /* 0x0000000600067308 */ /* 0x000fe20000000800 */
[----:B------:R-:W-:Y:S02]  /*8390*/  WARPGROUP.DEPBAR.LE gsb0, 0x0 ;  /* 0x00008000000079c5 */ /* 0x000fe40000010000 */
[----:B------:R-:W-:-:S06]  /*83a0*/  WARPGROUP.ARRIVE ;  /* 0x00000000000079c5 */ /* 0x000fcc0000000000 */
[----:B------:R-:W-:Y:S01]  /*83b0*/  QGMMA.64x64x32.F32.E4M3.E4M3 R24, R140, gdesc[UR4], R24, gsb0 ;  /* 0x00e000048c187df3 */ /* 0x000fe20008000818 */
[----:B------:R-:W-:Y:S01]  /*83c0*/  UIADD3 UR6, UR10, 0x200, URZ ;  /* 0x000002000a067890 */ /* 0x000fe2000fffe03f */
[----:B------:R-:W-:Y:S01]  /*83d0*/  UMOV UR7, 0xc0000010 ;  /* 0xc000001000077882 */ /* 0x000fe20000000000 */
[----:B------:R-:W-:Y:S02]  /*83e0*/  WARPGROUP.DEPBAR.LE gsb0, 0x0 ;  /* 0x00008000000079c5 */ /* 0x000fe40000010000 */
[----:B------:R-:W-:Y:S01]  /*83f0*/  FFMA.FTZ R140, R0, R9, -8 ;  /* 0xc1000000008c7423 */ /* 0x000fe20000010009 */
[----:B------:R-:W-:-:S03]  /*8400*/  WARPGROUP.ARRIVE ;  /* 0x00000000000079c5 */ /* 0x000fc60000000000 */
[--C-:B------:R-:W-:Y:S01]  /*8410*/  FFMA.FTZ R12, R105, UR43, -R140.reuse ;  /* 0x0000002b690c7c23 */ /* 0x100fe2000801088c */
[----:B------:R-:W-:-:S01]  /*8420*/  FFMA.FTZ R105, R109, UR43, -R140 ;  /* 0x0000002b6d697c23 */ /* 0x000fc2000801088c */
[--C-:B------:R-:W-:Y:S01]  /*8430*/  FFMA.FTZ R109, R117, UR43, -R140.reuse ;  /* 0x0000002b756d7c23 */ /* 0x100fe2000801088c */
[----:B------:R-:W-:-:S01]  /*8440*/  FFMA.FTZ R117, R61, UR43, -R140 ;  /* 0x0000002b3d757c23 */ /* 0x000fc2000801088c */
[--C-:B------:R-:W-:Y:S01]  /*8450*/  FFMA.FTZ R61, R65, UR43, -R140.reuse ;  /* 0x0000002b413d7c23 */ /* 0x100fe2000801088c */
[----:B------:R-:W-:Y:S02]  /*8460*/  IMAD.U32 R65, RZ, RZ, UR43 ;  /* 0x0000002bff417e24 */ /* 0x000fe4000f8e00ff */
[--C-:B------:R-:W-:Y:S01]  /*8470*/  FFMA.FTZ R5, R120, UR43, -R140.reuse ;  /* 0x0000002b78057c23 */ /* 0x100fe2000801088c */
[----:B------:R-:W-:-:S01]  /*8480*/  FFMA.FTZ R120, R124, UR43, -R140 ;  /* 0x0000002b7c787c23 */ /* 0x000fc2000801088c */
[--C-:B------:R-:W-:Y:S01]  /*8490*/  FFMA.FTZ R124, R132, UR43, -R140.reuse ;  /* 0x0000002b847c7c23 */ /* 0x100fe2000801088c */
[----:B------:R-:W-:-:S01]  /*84a0*/  FFMA.FTZ R11, R104, UR43, -R140 ;  /* 0x0000002b680b7c23 */ /* 0x000fc2000801088c */
[----:B------:R-:W-:Y:S01]  /*84b0*/  FFMA.FTZ R104, R108, UR43, -R140 ;  /* 0x0000002b6c687c23 */ /* 0x000fe2000801088c */
[----:B------:R-:W-:-:S01]  /*84c0*/  FFMA.FTZ R132, R2, R65, -8 ;  /* 0xc100000002847423 */ /* 0x000fc20000010041 */
[--C-:B------:R-:W-:Y:S01]  /*84d0*/  FFMA.FTZ R108, R116, UR43, -R140.reuse ;  /* 0x0000002b746c7c23 */ /* 0x100fe2000801088c */
[----:B------:R-:W-:-:S01]  /*84e0*/  FFMA.FTZ R116, R60, UR43, -R140 ;  /* 0x0000002b3c747c23 */ /* 0x000fc2000801088c */
[----:B------:R-:W-:Y:S01]  /*84f0*/  FFMA.FTZ R60, R64, UR43, -R140 ;  /* 0x0000002b403c7c23 */ /* 0x000fe2000801088c */
[----:B------:R-:W-:-:S01]  /*8500*/  FFMA.FTZ R64, R122, UR43, -R132 ;  /* 0x0000002b7a407c23 */ /* 0x000fc20008010884 */
[----:B------:R-:W-:Y:S01]  /*8510*/  FFMA.FTZ R8, R121, UR43, -R140 ;  /* 0x0000002b79087c23 */ /* 0x000fe2000801088c */
[----:B------:R-:W-:-:S01]  /*8520*/  FFMA.FTZ R65, R123, UR43, -R132 ;  /* 0x0000002b7b417c23 */ /* 0x000fc20008010884 */
[----:B------:R-:W0:Y:S01]  /*8530*/  MUFU.EX2 R5, R5 ;  /* 0x0000000500057308 */ /* 0x000e220000000800 */
[----:B------:R-:W-:-:S01]  /*8540*/  FFMA.FTZ R122, R126, UR43, -R132 ;  /* 0x0000002b7e7a7c23 */ /* 0x000fc20008010884 */
[----:B------:R-:W-:Y:S01]  /*8550*/  FFMA.FTZ R121, R125, UR43, -R140 ;  /* 0x0000002b7d797c23 */ /* 0x000fe2000801088c */
[----:B------:R-:W-:-:S01]  /*8560*/  FFMA.FTZ R123, R127, UR43, -R132 ;  /* 0x0000002b7f7b7c23 */ /* 0x000fc20008010884 */
[--C-:B------:R-:W-:Y:S01]  /*8570*/  FFMA.FTZ R9, R128, UR43, -R140.reuse ;  /* 0x0000002b80097c23 */ /* 0x100fe2000801088c */
[----:B------:R-:W-:-:S01]  /*8580*/  FFMA.FTZ R128, R68, UR43, -R140 ;  /* 0x0000002b44807c23 */ /* 0x000fc2000801088c */
[----:B------:R-:W-:Y:S01]  /*8590*/  FFMA.FTZ R68, R130, UR43, -R132 ;  /* 0x0000002b82447c23 */ /* 0x000fe20008010884 */
[----:B------:R-:W-:-:S01]  /*85a0*/  FFMA.FTZ R14, R113, UR43, -R140 ;  /* 0x0000002b710e7c23 */ /* 0x000fc2000801088c */
[----:B------:R-:W1:Y:S01]  /*85b0*/  MUFU.EX2 R64, R64 ;  /* 0x0000004000407308 */ /* 0x000e620000000800 */
[----:B------:R-:W-:-:S01]  /*85c0*/  FFMA.FTZ R10, R129, UR43, -R140 ;  /* 0x0000002b810a7c23 */ /* 0x000fc2000801088c */
[--C-:B------:R-:W-:Y:S01]  /*85d0*/  FFMA.FTZ R113, R85, UR43, -R140.reuse ;  /* 0x0000002b55717c23 */ /* 0x100fe2000801088c */
[----:B------:R-:W-:-:S01]  /*85e0*/  FFMA.FTZ R21, R89, UR43, -R140 ;  /* 0x0000002b59157c23 */ /* 0x000fc2000801088c */
[----:B------:R-:W-:Y:S01]  /*85f0*/  FFMA.FTZ R129, R69, UR43, -R140 ;  /* 0x0000002b45817c23 */ /* 0x000fe2000801088c */
[----:B------:R-:W-:-:S01]  /*8600*/  FFMA.FTZ R85, R115, UR43, -R132 ;  /* 0x0000002b73557c23 */ /* 0x000fc20008010884 */
[----:B------:R-:W-:Y:S01]  /*8610*/  FFMA.FTZ R89, R97, UR43, -R140 ;  /* 0x0000002b61597c23 */ /* 0x000fe2000801088c */
[----:B------:R-:W-:-:S01]  /*8620*/  FFMA.FTZ R69, R131, UR43, -R132 ;  /* 0x0000002b83457c23 */ /* 0x000fc20008010884 */
[----:B------:R-:W2:Y:S01]  /*8630*/  MUFU.EX2 R8, R8 ;  /* 0x0000000800087308 */ /* 0x000ea20000000800 */
[----:B------:R-:W-:-:S01]  /*8640*/  FFMA.FTZ R115, R95, UR43, -R132 ;  /* 0x0000002b5f737c23 */ /* 0x000fc20008010884 */
[----:B------:R-:W-:Y:S01]  /*8650*/  FFMA.FTZ R97, R101, UR43, -R140 ;  /* 0x0000002b65617c23 */ /* 0x000fe2000801088c */
[----:B------:R-:W-:-:S01]  /*8660*/  FFMA.FTZ R95, R99, UR43, -R132 ;  /* 0x0000002b635f7c23 */ /* 0x000fc20008010884 */
[----:B------:R-:W-:Y:S01]  /*8670*/  FFMA.FTZ R101, R77, UR43, -R140 ;  /* 0x0000002b4d657c23 */ /* 0x000fe2000801088c */
[----:B0-----:R-:W-:-:S01]  /*8680*/  FFMA.FTZ R99, R20, R4, R5 ;  /* 0x0000000414637223 */ /* 0x001fc20000010005 */
[----:B------:R-:W-:Y:S01]  /*8690*/  FFMA.FTZ R77, R81, UR43, -R140 ;  /* 0x0000002b514d7c23 */ /* 0x000fe2000801088c */
[----:B------:R-:W-:-:S01]  /*86a0*/  FFMA.FTZ R126, R134, UR43, -R132 ;  /* 0x0000002b867e7c23 */ /* 0x000fc20008010884 */
[----:B------:R-:W0:Y:S01]  /*86b0*/  MUFU.EX2 R65, R65 ;  /* 0x0000004100417308 */ /* 0x000e220000000800 */
[----:B-1----:R-:W-:-:S01]  /*86c0*/  FFMA.FTZ R4, R6, R3, R64 ;  /* 0x0000000306047223 */ /* 0x002fc20000010040 */
[----:B------:R-:W-:Y:S01]  /*86d0*/  FFMA.FTZ R81, R107, UR43, -R132 ;  /* 0x0000002b6b517c23 */ /* 0x000fe20008010884 */
[----:B------:R-:W-:-:S01]  /*86e0*/  FFMA.FTZ R13, R112, UR43, -R140 ;  /* 0x0000002b700d7c23 */ /* 0x000fc2000801088c */
[----:B------:R-:W-:Y:S01]  /*86f0*/  FFMA.FTZ R107, R111, UR43, -R132 ;  /* 0x0000002b6f6b7c23 */ /* 0x000fe20008010884 */
[----:B------:R-:W-:-:S01]  /*8700*/  FFMA.FTZ R112, R84, UR43, -R140 ;  /* 0x0000002b54707c23 */ /* 0x000fc2000801088c */
[----:B------:R-:W-:Y:S01]  /*8710*/  FFMA.FTZ R111, R119, UR43, -R132 ;  /* 0x0000002b776f7c23 */ /* 0x000fe20008010884 */
[----:B------:R-:W-:-:S01]  /*8720*/  FFMA.FTZ R125, R133, UR43, -R140 ;  /* 0x0000002b857d7c23 */ /* 0x000fc2000801088c */
[----:B------:R-:W1:Y:S01]  /*8730*/  MUFU.EX2 R120, R120 ;  /* 0x0000007800787308 */ /* 0x000e620000000800 */
[----:B--2---:R-:W-:-:S01]  /*8740*/  FADD.FTZ R3, R8, R99 ;  /* 0x0000006308037221 */ /* 0x004fc20000010000 */
[----:B------:R-:W-:Y:S01]  /*8750*/  FFMA.FTZ R15, R88, UR43, -R140 ;  /* 0x0000002b580f7c23 */ /* 0x000fe2000801088c */
[----:B------:R-:W-:-:S01]  /*8760*/  FFMA.FTZ R84, R114, UR43, -R132 ;  /* 0x0000002b72547c23 */ /* 0x000fc20008010884 */
[----:B------:R-:W-:Y:S01]  /*8770*/  FFMA.FTZ R88, R96, UR43, -R140 ;  /* 0x0000002b60587c23 */ /* 0x000fe2000801088c */
[----:B------:R-:W-:-:S01]  /*8780*/  FFMA.FTZ R127, R135, UR43, -R132 ;  /* 0x0000002b877f7c23 */ /* 0x000fc20008010884 */
[----:B------:R-:W-:Y:S01]  /*8790*/  FFMA.FTZ R114, R94, UR43, -R132 ;  /* 0x0000002b5e727c23 */ /* 0x000fe20008010884 */
[----:B------:R-:W-:-:S01]  /*87a0*/  FFMA.FTZ R96, R100, UR43, -R140 ;  /* 0x0000002b64607c23 */ /* 0x000fc2000801088c */
[----:B------:R-:W2:Y:S01]  /*87b0*/  MUFU.EX2 R122, R122 ;  /* 0x0000007a007a7308 */ /* 0x000ea20000000800 */
[----:B0-----:R-:W-:-:S01]  /*87c0*/  FADD.FTZ R119, R65, R4 ;  /* 0x0000000441777221 */ /* 0x001fc20000010000 */
[----:B------:R-:W-:Y:S01]  /*87d0*/  FFMA.FTZ R94, R98, UR43, -R132 ;  /* 0x0000002b625e7c23 */ /* 0x000fe20008010884 */
[----:B------:R-:W-:-:S01]  /*87e0*/  FFMA.FTZ R100, R76, UR43, -R140 ;  /* 0x0000002b4c647c23 */ /* 0x000fc2000801088c */
[----:B------:R-:W-:Y:S01]  /*87f0*/  FFMA.FTZ R98, R102, UR43, -R132 ;  /* 0x0000002b66627c23 */ /* 0x000fe20008010884 */
        /* <DEDUP_REMOVED lines=13> */
[----:B------:R-:W-:Y:S01]  /*88d0*/  FFMA.FTZ R72, R72, UR43, -R140 ;  /* 0x0000002b48487c23 */ /* 0x000fe2000801088c */
[----:B------:R-:W-:Y:S01]  /*88e0*/  QGMMA.64x64x32.F32.E4M3.E4M3 R24, R136, gdesc[UR4], R24, gsb0 ;  /* 0x00e0000488187df3 */ /* 0x000fe20008000818 */
[----:B------:R-:W-:-:S01]  /*88f0*/  FFMA.FTZ R74, R74, UR43, -R132 ;  /* 0x0000002b4a4a7c23 */ /* 0x000fc20008010884 */
[----:B------:R-:W-:Y:S01]  /*8900*/  FFMA.FTZ R73, R73, UR43, -R140 ;  /* 0x0000002b49497c23 */ /* 0x000fe2000801088c */
[----:B------:R-:W-:-:S01]  /*8910*/  FFMA.FTZ R75, R75, UR43, -R132 ;  /* 0x0000002b4b4b7c23 */ /* 0x000fc20008010884 */
[----:B------:R-:W-:Y:S01]  /*8920*/  FFMA.FTZ R56, R56, UR43, -R140 ;  /* 0x0000002b38387c23 */ /* 0x000fe2000801088c */
[----:B------:R-:W2:Y:S01]  /*8930*/  MUFU.EX2 R9, R9 ;  /* 0x0000000900097308 */ /* 0x000ea20000000800 */
[----:B0-----:R-:W-:-:S01]  /*8940*/  FADD.FTZ R4, R121, R4 ;  /* 0x0000000479047221 */ /* 0x001fc20000010000 */
[----:B------:R-:W-:Y:S01]  /*8950*/  FFMA.FTZ R58, R58, UR43, -R132 ;  /* 0x0000002b3a3a7c23 */ /* 0x000fe20008010884 */
[----:B------:R-:W-:-:S01]  /*8960*/  FFMA.FTZ R57, R57, UR43, -R140 ;  /* 0x0000002b39397c23 */ /* 0x000fc2000801088c */
[----:B------:R-:W-:-:S04]  /*8970*/  FFMA.FTZ R59, R59, UR43, -R132 ;  /* 0x0000002b3b3b7c23 */ /* 0x000fc80008010884 */
        /* <DEDUP_REMOVED lines=18> */
[----:B------:R-:W-:Y:S01]  /*8aa0*/  FFMA.FTZ R102, R78, UR43, -R132 ;  /* 0x0000002b4e667c23 */ /* 0x000fe20008010884 */
[----:B------:R-:W-:-:S05]  /*8ab0*/  WARPGROUP.DEPBAR.LE gsb0, 0x0 ;  /* 0x00008000000079c5 */ /* 0x000fca0000010000 */
        /* <DEDUP_REMOVED lines=17> */
[----:B------:R-:W-:-:S06]  /*8bd0*/  FFMA.FTZ R78, R82, UR43, -R132 ;  /* 0x0000002b524e7c23 */ /* 0x000fcc0008010884 */
[----:B------:R-:W2:Y:S01]  /*8be0*/  MUFU.EX2 R14, R14 ;  /* 0x0000000e000e7308 */ /* 0x000ea20000000800 */
[----:B0-----:R-:W-:-:S07]  /*8bf0*/  FADD.FTZ R79, R13, R4 ;  /* 0x000000040d4f7221 */ /* 0x001fce0000010000 */
[----:B------:R-:W0:Y:S01]  /*8c00*/  MUFU.EX2 R85, R85 ;  /* 0x0000005500557308 */ /* 0x000e220000000800 */
[----:B-1----:R-:W-:-:S07]  /*8c10*/  FADD.FTZ R4, R84, R3 ;  /* 0x0000000354047221 */ /* 0x002fce0000010000 */
[----:B------:R-:W1:Y:S01]  /*8c20*/  MUFU.EX2 R108, R108 ;  /* 0x0000006c006c7308 */ /* 0x000e620000000800 */
[----:B--2---:R-:W-:-:S01]  /*8c30*/  FADD.FTZ R3, R14, R79 ;  /* 0x0000004f0e037221 */ /* 0x004fc20000010000 */
[--C-:B------:R-:W-:Y:S01]  /*8c40*/  FFMA.FTZ R79, R83, UR43, -R132.reuse ;  /* 0x0000002b534f7c23 */ /* 0x100fe20008010884 */
[----:B------:R-:W-:-:S05]  /*8c50*/  FFMA.FTZ R83, R87, UR43, -R132 ;  /* 0x0000002b57537c23 */ /* 0x000fca0008010884 */
        /* <DEDUP_REMOVED lines=10> */
[----:B------:R-:W-:-:S06]  /*8d00*/  FFMA.FTZ R82, R86, UR43, -R132 ;  /* 0x0000002b56527c23 */ /* 0x000fcc0008010884 */
        /* <DEDUP_REMOVED lines=61> */
[----:B0-----:R-:W-:-:S01]  /*90e0*/  FADD.FTZ R4, R112, R3 ;  /* 0x0000000370047221 */ /* 0x001fc20000010000 */
[----:B------:R-:W-:-:S05]  /*90f0*/  IMAD.U32 R3, RZ, RZ, UR47 ;  /* 0x0000002fff037e24 */ /* 0x000fca000f8e00ff */
[----:B------:R-:W-:Y:S01]  /*9100*/  @!P0 LEA R3, R3, UR45, 0x3 ;  /* 0x0000002d03038c11 */ /* 0x000fe2000f8e18ff */
[----:B------:R-:W0:Y:S01]  /*9110*/  MUFU.EX2 R83, R83 ;  /* 0x0000005300537308 */ /* 0x000e220000000800 */
[----:B-1----:R-:W-:-:S03]  /*9120*/  FADD.FTZ R66, R82, R119 ;  /* 0x0000007752427221 */ /* 0x002fc60000010000 */
[----:B------:R-:W-:-:S04]  /*9130*/  @!P0 VIADD R3, R3, 0x13240 ;  /* 0x0001324003038836 */ /* 0x000fc80000000000 */
[----:B------:R-:W1:Y:S01]  /*9140*/  MUFU.EX2 R56, R56 ;  /* 0x0000003800387308 */ /* 0x000e620000000800 */
[----:B--2---:R-:W-:-:S01]  /*9150*/  FADD.FTZ R67, R113, R4 ;  /* 0x0000000471437221 */ /* 0x004fc20000010000 */
[----:B------:R-:W-:-:S04]  /*9160*/  @!P0 PRMT R3, RZ, 0x654, R3 ;  /* 0x00000654ff038816 */ /* 0x000fc80000000003 */
[----:B------:R2:W-:Y:S02]  /*9170*/  @!P0 SYNCS.ARRIVE.TRANS64.RED.A1T0 RZ, [R3+URZ], RZ ;  /* 0x000000ff03ff89a7 */ /* 0x0005e4000810043f */
[----:B------:R-:W3:Y:S01]  /*9180*/  MUFU.EX2 R58, R58 ;  /* 0x0000003a003a7308 */ /* 0x000ee20000000800 */
[----:B0-----:R-:W-:-:S01]  /*9190*/  FADD.FTZ R119, R83, R66 ;  /* 0x0000004253777221 */ /* 0x001fc20000010000 */
[----:B------:R-:W-:-:S06]  /*91a0*/  FFMA.FTZ R66, R70, UR43, -R132 ;  /* 0x0000002b46427c23 */ /* 0x000fcc0008010884 */
[----:B------:R-:W0:Y:S01]  /*91b0*/  MUFU.EX2 R57, R57 ;  /* 0x0000003900397308 */ /* 0x000e220000000800 */
[----:B-1----:R-:W-:-:S01]  /*91c0*/  FADD.FTZ R4, R56, R67 ;  /* 0x0000004338047221 */ /* 0x002fc20000010000 */
[----:B------:R-:W-:-:S06]  /*91d0*/  FFMA.FTZ R67, R71, UR43, -R132 ;  /* 0x0000002b47437c23 */ /* 0x000fcc0008010884 */
[----:B------:R-:W1:Y:S01]  /*91e0*/  MUFU.EX2 R59, R59 ;  /* 0x0000003b003b7308 */ /* 0x000e620000000800 */
[----:B---3--:R-:W-:-:S07]  /*91f0*/  FADD.FTZ R70, R58, R119 ;  /* 0x000000773a467221 */ /* 0x008fce0000010000 */
[----:B------:R-:W3:Y:S01]  /*9200*/  MUFU.EX2 R116, R116 ;  /* 0x0000007400747308 */ /* 0x000ee20000000800 */
[----:B0-----:R-:W-:-:S07]  /*9210*/  FADD.FTZ R119, R57, R4 ;  /* 0x0000000439777221 */ /* 0x001fce0000010000 */
[----:B------:R-:W0:Y:S01]  /*9220*/  MUFU.EX2 R86, R86 ;  /* 0x0000005600567308 */ /* 0x000e220000000800 */
[----:B-1----:R-:W-:-:S07]  /*9230*/  FADD.FTZ R131, R59, R70 ;  /* 0x000000463b837221 */ /* 0x002fce0000010000 */
[----:B------:R-:W2:Y:S01]  /*9240*/  MUFU.EX2 R117, R117 ;  /* 0x0000007500757308 */ /* 0x000ea20000000800 */
[----:B---3--:R-:W-:-:S07]  /*9250*/  FADD.FTZ R4, R116, R119 ;  /* 0x0000007774047221 */ /* 0x008fce0000010000 */
        /* <DEDUP_REMOVED lines=18> */
[----:B0-----:R-:W-:-:S03]  /*9380*/  FADD.FTZ R4, R129, R4 ;  /* 0x0000000481047221 */ /* 0x001fc60000010000 */
[----:B--2---:R-:W-:Y:S01]  /*9390*/  FADD.FTZ R3, R67, R70 ;  /* 0x0000004643037221 */ /* 0x004fe20000010000 */
[----:B------:R-:W-:Y:S06]  /*93a0*/  @!P1 BRA `(.L_x_1682) ;  /* 0x0000000000049947 */ /* 0x000fec0003800000 */
[----:B------:R-:W-:Y:S01]  /*93b0*/  BPT.TRAP 0x1 ;  /* 0x000000040000795c */ /* 0x000fe20000300000 */
.L_x_1682:
        /* <DEDUP_REMOVED lines=83> */
.L_x_1673:
[----:B------:R-:W-:Y:S06]  /*98f0*/  BAR.ARV 0x8, 0x200 ;  /* 0x0208000000007b1d */ /* 0x000fec0000002000 */
[----:B------:R-:W-:Y:S05]  /*9900*/  @!P1 BRA `(.L_x_1684) ;  /* 0x0000000000049947 */ /* 0x000fea0003800000 */
[----:B------:R-:W-:Y:S01]  /*9910*/  BPT.TRAP 0x1 ;  /* 0x000000040000795c */ /* 0x000fe20000300000 */
.L_x_1684:
[----:B------:R-:W-:Y:S01]  /*9920*/  ULEA UR5, UR47, UR45, 0x3 ;  /* 0x0000002d2f057291 */ /* 0x000fe2000f8e183f */
[----:B------:R-:W-:-:S05]  /*9930*/  IMAD.U32 R5, RZ, RZ, UR48 ;  /* 0x00000030ff057e24 */ /* 0x000fca000f8e00ff */
[----:B------:R-:W-:-:S04]  /*9940*/  SHF.L.U32 R5, R5, 0x1f, RZ ;  /* 0x0000001f05057819 */ /* 0x000fc800000006ff */
[----:B------:R0:W1:Y:S01]  /*9950*/  SYNCS.PHASECHK.TRANS64.TRYWAIT P0, [UR5+0x13250], R5 ;  /* 0x01325005ff0075a7 */ /* 0x0000620008000145 */
[----:B------:R-:W-:Y:S05]  /*9960*/  @!P1 BRA `(.L_x_1685) ;  /* 0x0000000000049947 */ /* 0x000fea0003800000 */
[----:B------:R-:W-:Y:S01]  /*9970*/  BPT.TRAP 0x1 ;  /* 0x000000040000795c */ /* 0x000fe20000300000 */
.L_x_1685:
[----:B-1----:R-:W-:Y:S05]  /*9980*/  @P0 BRA `(.L_x_1686) ;  /* 0x0000000000080947 */ /* 0x002fea0003800000 */
[----:B------:R-:W1:Y:S02]  /*9990*/  SYNCS.PHASECHK.TRANS64.TRYWAIT P0, [UR5+0x13250], R5 ;  /* 0x01325005ff0075a7 */ /* 0x000e640008000145 */
[----:B-1----:R-:W-:Y:S05]  /*99a0*/  @!P0 BRA `(.L_x_1687) ;  /* 0x0000008c006c8947 */ /* 0x002fea0003800000 */
.L_x_1686:
[----:B------:R-:W-:Y:S01]  /*99b0*/  ULDC.64 UR8, c[0x0][0x9a0] ;  /* 0x0002680000087ab9 */ /* 0x000fe20000000a00 */
[----:B------:R-:W-:Y:S01]  /*99c0*/  UIADD3 UR45, UR45, 0x1000, URZ ;  /* 0x000010002d2d7890 */ /* 0x000fe2000fffe03f */
[----:B------:R-:W-:Y:S01]  /*99d0*/  ISETP.NE.U32.AND P0, PT, RZ, UR8, PT ;  /* 0x00000008ff007c0c */ /* 0x000fe2000bf05070 */
[----:B------:R-:W-:Y:S01]  /*99e0*/  WARPGROUP.ARRIVE ;  /* 0x00000000000079c5 */ /* 0x000fe20000000000 */
[----:B------:R-:W-:Y:S01]  /*99f0*/  UMOV UR7, 0xc0000010 ;  /* 0xc000001000077882 */ /* 0x000fe20000000000 */
[----:B------:R-:W-:Y:S01]  /*9a00*/  USHF.R.U32.HI UR45, URZ, 0x4, UR45 ;  /* 0x000000043f2d7899 */ /* 0x000fe2000801162d */
[----:B------:R-:W-:-:S03]  /*9a10*/  ISETP.NE.AND.EX P0, PT, RZ, UR9, PT, P0 ;  /* 0x00000009ff007c0c */ /* 0x000fc6000bf05300 */
[----:B------:R-:W-:-:S04]  /*9a20*/  ULOP3.LUT UR45, UR45, 0x3fff, URZ, 0xc0, !UPT ;  /* 0x00003fff2d2d7892 */ /* 0x000fc8000f8ec03f */
[----:B------:R-:W-:-:S04]  /*9a30*/  ULOP3.LUT UR4, UR45, 0x10000, URZ, 0xfc, !UPT ;  /* 0x000100002d047892 */ /* 0x000fc8000f8efc3f */
[----:B------:R-:W-:Y:S02]  /*9a40*/  UIMAD UR4, UR47, 0x280, UR4 ;  /* 0x000002802f0478a4 */ /* 0x000fe4000f8e0204 */
[----:B------:R-:W2:Y:S05]  /*9a50*/  @P0 LDC.64 R10, c[0x0][0x9c8] ;  /* 0x00027200ff0a0b82 */ /* 0x000eaa0000000a00 */
[----:B------:R-:W-:Y:S02]  /*9a60*/  UMOV UR6, UR4 ;  /* 0x0000000400067c82 */ /* 0x000fe40008000000 */
[----:B------:R-:W-:Y:S01]  /*9a70*/  QGMMA.64x64x32.F32.E4M3.E4M3 R24, R152, gdesc[UR4], R24, gsb0 ;  /* 0x00e0000498187df3 */ /* 0x000fe20008000818 */
[----:B--2---:R-:W-:-:S02]  /*9a80*/  @P0 IMAD R8, R10, UR37, RZ ;  /* 0x000000250a080c24 */ /* 0x004fc4000f8e02ff */
[----:B-1----:R-:W-:-:S04]  /*9a90*/  @P0 IMAD.WIDE.U32 R6, R10, UR36, RZ ;  /* 0x000000240a060c25 */ /* 0x002fc8000f8e00ff */
[----:B0-----:R-:W-:Y:S02]  /*9aa0*/  @P0 IMAD R5, R11, UR36, R8 ;  /* 0x000000240b050c24 */ /* 0x001fe4000f8e0208 */
[----:B------:R-:W0:Y:S02]  /*9ab0*/  @P0 LDC.64 R8, c[0x0][0x9d0] ;  /* 0x00027400ff080b82 */ /* 0x000e240000000a00 */
[----:B------:R-:W-:Y:S01]  /*9ac0*/  @P0 IMAD.IADD R7, R7, 0x1, R5 ;  /* 0x0000000107070824 */ /* 0x000fe200078e0205 */
[----:B------:R-:W-:Y:S01]  /*9ad0*/  UIADD3 UR6, UR4, 0x80, URZ ;  /* 0x0000008004067890 */ /* 0x000fe2000fffe03f */
[----:B0-----:R-:W-:-:S04]  /*9ae0*/  @P0 IMAD.WIDE.U32 R6, R8, UR39, R6 ;  /* 0x0000002708060c25 */ /* 0x001fc8000f8e0006 */
[----:B------:R-:W-:Y:S01]  /*9af0*/  @P0 IMAD R5, R9, UR39, R7 ;  /* 0x0000002709050c24 */ /* 0x000fe2000f8e0207 */
[----:B------:R-:W-:-:S04]  /*9b00*/  @P0 LEA R8, P2, R6, UR8, 0x2 ;  /* 0x0000000806080c11 */ /* 0x000fc8000f8410ff */
[----:B------:R-:W-:Y:S01]  /*9b10*/  @P0 LEA.HI.X R9, R6, UR9, R5, 0x2, P2 ;  /* 0x0000000906090c11 */ /* 0x000fe200090f1405 */
[----:B------:R-:W-:-:S06]  /*9b20*/  IMAD.MOV.U32 R5, RZ, RZ, 0x3f800000 ;  /* 0x3f800000ff057424 */ /* 0x000fcc00078e00ff */
        /* <DEDUP_REMOVED lines=13> */
[----:B0-----:R-:W0:Y:S01]  /*9c00*/  SHFL.BFLY PT, R8, R3, 0x2, 0x1f ;  /* 0x0c401f0003087f89 */ /* 0x001e2200000e0000 */
[----:B------:R-:W-:Y:S02]  /*9c10*/  WARPGROUP.DEPBAR.LE gsb0, 0x0 ;  /* 0x00008000000079c5 */ /* 0x000fe40000010000 */
[----:B------:R-:W-:-:S06]  /*9c20*/  WARPGROUP.ARRIVE ;  /* 0x00000000000079c5 */ /* 0x000fcc0000000000 */
[----:B------:R-:W-:Y:S01]  /*9c30*/  QGMMA.64x64x32.F32.E4M3.E4M3 R24, R140, gdesc[UR4], R24, gsb0 ;  /* 0x00e000048c187df3 */ /* 0x000fe20008000818 */
[----:B-1----:R-:W-:-:S01]  /*9c40*/  FADD.FTZ R7, R7, R4 ;  /* 0x0000000407077221 */ /* 0x002fc20000010000 */
[----:B------:R-:W-:Y:S01]  /*9c50*/  UIADD3 UR6, UR4, 0x200, URZ ;  /* 0x0000020004067890 */ /* 0x000fe2000fffe03f */
[----:B0-----:R-:W-:-:S01]  /*9c60*/  FADD.FTZ R8, R8, R3 ;  /* 0x0000000308087221 */ /* 0x001fc20000010000 */
[----:B------:R-:W-:Y:S02]  /*9c70*/  UMOV UR7, 0xc0000010 ;  /* 0xc000001000077882 */ /* 0x000fe40000000000 */
[----:B------:R-:W0:Y:S04]  /*9c80*/  SHFL.BFLY PT, R6, R7, 0x1, 0x1f ;  /* 0x0c201f0007067f89 */ /* 0x000e2800000e0000 */
        /* <DEDUP_REMOVED lines=33> */
.L_x_1688:
        /* <DEDUP_REMOVED lines=42> */
.L_x_1655:
        /* <DEDUP_REMOVED lines=14> */
[----:B------:R-:W-:Y:S01]  /*a220*/  ULDC.64 UR10, c[0x0][0xc00] ;  /* 0x00030000000a7ab9 */ /* 0x000fe20000000a00 */
[----:B------:R-:W2:Y:S01]  /*a230*/  LDL R12, [R1+0x18] ;  /* 0x00001800010c7983 */ /* 0x000ea20000100800 */
[----:B0-----:R-:W-:-:S05]  /*a240*/  IMAD.SHL.U32 R2, R10, 0x4, RZ ;  /* 0x000000040a027824 */ /* 0x001fca00078e00ff */
[----:B------:R-:W-:Y:S01]  /*a250*/  LOP3.LUT R2, R2, 0xc, RZ, 0xc0, !PT ;  /* 0x0000000c02027812 */ /* 0x000fe200078ec0ff */
[----:B------:R-:W-:Y:S03]  /*a260*/  BAR.SYNC.DEFER_BLOCKING 0x1, 0x180 ;  /* 0x0046000000007b1d */ /* 0x000fe60000010000 */
[----:B------:R-:W-:-:S05]  /*a270*/  IADD3 R2, P0, R2, UR8, RZ ;  /* 0x0000000802027c10 */ /* 0x000fca000ff1e0ff */
[----:B------:R-:W-:Y:S01]  /*a280*/  IMAD.X R3, RZ, RZ, UR9, P0 ;  /* 0x00000009ff037e24 */ /* 0x000fe200080e06ff */
[----:B------:R-:W0:Y:S01]  /*a290*/  S2R R13, SR_SWINHI ;  /* 0x00000000000d7919 */ /* 0x000e220000002f00 */
[----:B------:R-:W-:-:S03]  /*a2a0*/  ULDC.64 UR8, c[0x0][0xc00] ;  /* 0x0003000000087ab9 */ /* 0x000fc60000000a00 */
[----:B------:R2:W3:Y:S01]  /*a2b0*/  LDG.E.CONSTANT R11, desc[UR54][R2.64] ;  /* 0x00000036020b7981 */ /* 0x0004e2000c1e9900 */
[----:B------:R-:W-:Y:S01]  /*a2c0*/  LOP3.LUT P0, R10, R10, 0x3, RZ, 0xc0, !PT ;  /* 0x000000030a0a7812 */ /* 0x000fe2000780c0ff */
[----:B------:R-:W-:-:S03]  /*a2d0*/  UIMAD.WIDE UR8, UR36, 0x4, UR8 ;  /* 0x00000004240878a5 */ /* 0x000fc6000f8e0208 */
        /* <DEDUP_REMOVED lines=11> */
[----:B------:R-:W-:Y:S02]  /*a390*/  MOV R42, R0 ;  /* 0x00000000002a7202 */ /* 0x000fe40000000f00 */
[----:B0-----:R-:W-:-:S02]  /*a3a0*/  MOV R43, R13 ;  /* 0x0000000d002b7202 */ /* 0x001fc40000000f00 */
        /* <DEDUP_REMOVED lines=20> */
[----:B------:R-:W-:Y:S01]  /*a4f0*/  SEL R32, R55, R54, P0 ;  /* 0x0000003637207207 */ /* 0x000fe20000000000 */
[----:B--2---:R-:W-:Y:S01]  /*a500*/  IMAD.WIDE R2, R12, 0x2, R42 ;  /* 0x000000020c027825 */ /* 0x004fe200078e022a */
[----:B------:R-:W-:Y:S02]  /*a510*/  SEL R12, R38, R39, P0 ;  /* 0x00000027260c7207 */ /* 0x000fe40000000000 */
[C---:B------:R-:W-:Y:S02]  /*a520*/  IADD3 R9, P3, R2.reuse, 0x20, RZ ;  /* 0x0000002002097810 */ /* 0x040fe40007f7e0ff */
[----:B------:R-:W-:-:S02]  /*a530*/  LOP3.LUT R7, R2, 0x380, RZ, 0xc0, !PT ;  /* 0x0000038002077812 */ /* 0x000fc400078ec0ff */
[C---:B------:R-:W-:Y:S02]  /*a540*/  IADD3 R13, P2, R2.reuse, 0x40, RZ ;  /* 0x00000040020d7810 */ /* 0x040fe40007f5e0ff */
[----:B------:R-:W-:Y:S02]  /*a550*/  LOP3.LUT R8, R9, 0x380, RZ, 0xc0, !PT ;  /* 0x0000038009087812 */ /* 0x000fe400078ec0ff */
[----:B------:R-:W-:Y:S02]  /*a560*/  IADD3 R30, P1, R2, 0x60, RZ ;  /* 0x00000060021e7810 */ /* 0x000fe40007f3e0ff */
[----:B------:R-:W-:Y:S02]  /*a570*/  SHF.R.U64 R7, R7, 0x3, RZ ;  /* 0x0000000307077819 */ /* 0x000fe400000012ff */
[----:B------:R-:W-:Y:S01]  /*a580*/  LOP3.LUT R4, R13, 0x380, RZ, 0xc0, !PT ;  /* 0x000003800d047812 */ /* 0x000fe200078ec0ff */
[----:B------:R-:W-:Y:S01]  /*a590*/  IMAD.X R5, RZ, RZ, R3, P1 ;  /* 0x000000ffff057224 */ /* 0x000fe200008e0603 */
[----:B------:R-:W-:-:S02]  /*a5a0*/  SHF.R.U64 R8, R8, 0x3, RZ ;  /* 0x0000000308087819 */ /* 0x000fc400000012ff */
[----:B------:R-:W-:Y:S02]  /*a5b0*/  LOP3.LUT R15, R30, 0x380, RZ, 0xc0, !PT ;  /* 0x000003801e0f7812 */ /* 0x000fe400078ec0ff */
[----:B------:R-:W-:Y:S01]  /*a5c0*/  LOP3.LUT R2, R7, R2, RZ, 0x3c, !PT ;  /* 0x0000000207027212 */ /* 0x000fe200078e3cff */
[--C-:B------:R-:W-:Y:S01]  /*a5d0*/  IMAD.X R7, RZ, RZ, R3.reuse, P2 ;  /* 0x000000ffff077224 */ /* 0x100fe200010e0603 */
[----:B------:R-:W-:Y:S02]  /*a5e0*/  SHF.R.U64 R4, R4, 0x3, RZ ;  /* 0x0000000304047819 */ /* 0x000fe400000012ff */
[----:B------:R-:W-:Y:S01]  /*a5f0*/  LOP3.LUT R8, R8, R9, RZ, 0x3c, !PT ;  /* 0x0000000908087212 */ /* 0x000fe200078e3cff */
[----:B------:R-:W-:Y:S01]  /*a600*/  IMAD.X R9, RZ, RZ, R3, P3 ;  /* 0x000000ffff097224 */ /* 0x000fe200018e0603 */
[----:B------:R-:W-:Y:S02]  /*a610*/  SHF.R.U64 R15, R15, 0x3, RZ ;  /* 0x000000030f0f7819 */ /* 0x000fe400000012ff */
[----:B------:R-:W-:-:S02]  /*a620*/  MOV R67, R2 ;  /* 0x0000000200437202 */ /* 0x000fc40000000f00 */
[----:B------:R-:W-:Y:S02]  /*a630*/  LOP3.LUT R6, R4, R13, RZ, 0x3c, !PT ;  /* 0x0000000d04067212 */ /* 0x000fe400078e3cff */
[----:B------:R-:W-:Y:S02]  /*a640*/  LOP3.LUT R4, R15, R30, RZ, 0x3c, !PT ;  /* 0x0000001e0f047212 */ /* 0x000fe400078e3cff */
[----:B------:R-:W-:Y:S02]  /*a650*/  MOV R30, R6 ;  /* 0x00000006001e7202 */ /* 0x000fe40000000f00 */
[----:B------:R-:W-:Y:S02]  /*a660*/  MOV R65, R4 ;  /* 0x0000000400417202 */ /* 0x000fe40000000f00 */
[----:B------:R-:W-:Y:S02]  /*a670*/  MOV R66, R8 ;  /* 0x0000000800427202 */ /* 0x000fe40000000f00 */
[----:B---3--:R-:W-:Y:S01]  /*a680*/  LOP3.LUT R3, R11, 0x2, RZ, 0x3c, !PT ;  /* 0x000000020b037812 */ /* 0x008fe200078e3cff */
[----:B------:R-:W-:Y:S04]  /*a690*/  SHFL.IDX PT, R46, R96, R11, 0x1c1f ;  /* 0x001c1f0b602e7589 */ /* 0x000fe800000e0000 */
[----:B------:R-:W0:Y:S04]  /*a6a0*/  SHFL.IDX PT, R47, R92, R3, 0x1c1f ;  /* 0x001c1f035c2f7589 */ /* 0x000e2800000e0000 */
[----:B------:R-:W-:Y:S04]  /*a6b0*/  SHFL.IDX PT, R38, R68, R11, 0x1c1f ;  /* 0x001c1f0b44267589 */ /* 0x000fe800000e0000 */
[----:B------:R1:W-:Y:S04]  /*a6c0*/  SHFL.IDX PT, R39, R62, R3, 0x1c1f ;  /* 0x001c1f033e277589 */ /* 0x0003e800000e0000 */
[----:B------:R-:W-:Y:S04]  /*a6d0*/  SHFL.IDX PT, R54, R88, R11, 0x1c1f ;  /* 0x001c1f0b58367589 */ /* 0x000fe800000e0000 */
[----:B------:R-:W2:Y:S01]  /*a6e0*/  SHFL.IDX PT, R55, R84, R3, 0x1c1f ;  /* 0x001c1f0354377589 */ /* 0x000ea200000e0000 */
[----:B-1----:R-:W-:-:S03]  /*a6f0*/  IMAD.U32 R62, RZ, RZ, UR8 ;  /* 0x00000008ff3e7e24 */ /* 0x002fc6000f8e00ff */
[----:B------:R0:W-:Y:S04]  /*a700*/  SHFL.IDX PT, R34, R44, R11, 0x1c1f ;  /* 0x001c1f0b2c227589 */ /* 0x0001e800000e0000 */
[----:B------:R-:W-:Y:S04]  /*a710*/  SHFL.IDX PT, R35, R48, R3, 0x1c1f ;  /* 0x001c1f0330237589 */ /* 0x000fe800000e0000 */
[----:B------:R-:W-:Y:S01]  /*a720*/  SHFL.IDX PT, R2, R98, R11, 0x1c1f ;  /* 0x001c1f0b62027589 */ /* 0x000fe200000e0000 */
[----:B0-----:R-:W-:-:S03]  /*a730*/  SEL R44, R46, R47, P0 ;  /* 0x0000002f2e2c7207 */ /* 0x001fc60000000000 */
[----:B------:R-:W-:Y:S01]  /*a740*/  SHFL.IDX PT, R52, R80, R11, 0x1c1f ;  /* 0x001c1f0b50347589 */ /* 0x000fe200000e0000 */
[----:B------:R-:W-:-:S03]  /*a750*/  SEL R46, R47, R46, P0 ;  /* 0x0000002e2f2e7207 */ /* 0x000fc60000000000 */
[----:B------:R-:W0:Y:S04]  /*a760*/  SHFL.IDX PT, R5, R94, R3, 0x1c1f ;  /* 0x001c1f035e057589 */ /* 0x000e2800000e0000 */
[----:B------:R-:W-:Y:S01]  /*a770*/  SHFL.IDX PT, R10, R10, R11, 0x1c1f ;  /* 0x001c1f0b0a0a7589 */ /* 0x000fe200000e0000 */
[----:B--2---:R-:W-:Y:S02]  /*a780*/  SEL R50, R54, R55, P0 ;  /* 0x0000003736327207 */ /* 0x004fe40000000000 */
[----:B------:R-:W-:Y:S01]  /*a790*/  SEL R54, R55, R54, P0 ;  /* 0x0000003637367207 */ /* 0x000fe20000000000 */
[----:B------:R-:W1:Y:S04]  /*a7a0*/  SHFL.IDX PT, R53, R76, R3, 0x1c1f ;  /* 0x001c1f034c357589 */ /* 0x000e6800000e0000 */
[----:B------:R-:W-:Y:S04]  /*a7b0*/  SHFL.IDX PT, R28, R28, R11, 0x1c1f ;  /* 0x001c1f0b1c1c7589 */ /* 0x000fe800000e0000 */
[----:B------:R-:W2:Y:S04]  /*a7c0*/  SHFL.IDX PT, R15, R64, R3, 0x1c1f ;  /* 0x001c1f03400f7589 */ /* 0x000ea800000e0000 */
[----:B------:R3:W-:Y:S04]  /*a7d0*/  SHFL.IDX PT, R29, R36, R3, 0x1c1f ;  /* 0x001c1f03241d7589 */ /* 0x0007e800000e0000 */
[----:B------:R-:W-:Y:S01]  /*a7e0*/  SHFL.IDX PT, R4, R90, R11, 0x1c1f ;  /* 0x001c1f0b5a047589 */ /* 0x000fe200000e0000 */
[----:B0-----:R-:W-:-:S02]  /*a7f0*/  SEL R45, R2, R5, P0 ;  /* 0x00000005022d7207 */ /* 0x001fc40000000000 */
[----:B------:R-:W-:Y:S01]  /*a800*/  SEL R47, R5, R2, P0 ;  /* 0x00000002052f7207 */ /* 0x000fe20000000000 */
[----:B------:R-:W-:Y:S01]  /*a810*/  SHFL.IDX PT, R60, R60, R11, 0x1c1f ;  /* 0x001c1f0b3c3c7589 */ /* 0x000fe200000e0000 */
[----:B---3--:R-:W-:-:S03]  /*a820*/  SEL R36, R34, R35, P0 ;  /* 0x0000002322247207 */ /* 0x008fc60000000000 */
[----:B------:R-:W0:Y:S01]  /*a830*/  SHFL.IDX PT, R7, R86, R3, 0x1c1f ;  /* 0x001c1f0356077589 */ /* 0x000e2200000e0000 */
[----:B-1----:R-:W-:Y:S02]  /*a840*/  SEL R48, R52, R53, P0 ;  /* 0x0000003534307207 */ /* 0x002fe40000000000 */
[----:B------:R-:W-:Y:S01]  /*a850*/  SEL R34, R35, R34, P0 ;  /* 0x0000002223227207 */ /* 0x000fe20000000000 */
[----:B------:R-:W-:Y:S01]  /*a860*/  SHFL.IDX PT, R12, R12, R11, 0x1c1f ;  /* 0x001c1f0b0c0c7589 */ /* 0x000fe200000e0000 */
[----:B------:R-:W-:-:S03]  /*a870*/  SEL R52, R53, R52, P0 ;  /* 0x0000003435347207 */ /* 0x000fc60000000000 */
[----:B------:R-:W1:Y:S01]  /*a880*/  SHFL.IDX PT, R61, R70, R3, 0x1c1f ;  /* 0x001c1f03463d7589 */ /* 0x000e6200000e0000 */
[----:B--2---:R-:W-:-:S03]  /*a890*/  SEL R41, R10, R15, P0 ;  /* 0x0000000f0a297207 */ /* 0x004fc60000000000 */
[----:B------:R1:W2:Y:S04]  /*a8a0*/  SHFL.IDX PT, R21, R58, R3, 0x1c1f ;  /* 0x001c1f033a157589 */ /* 0x0002a800000e0000 */
[----:B------:R-:W-:Y:S04]  /*a8b0*/  SHFL.IDX PT, R6, R82, R11, 0x1c1f ;  /* 0x001c1f0b52067589 */ /* 0x000fe800000e0000 */
[----:B------:R-:W3:Y:S04]  /*a8c0*/  SHFL.IDX PT, R9, R78, R3, 0x1c1f ;  /* 0x001c1f034e097589 */ /* 0x000ee800000e0000 */
[----:B------:R-:W-:Y:S01]  /*a8d0*/  SHFL.IDX PT, R14, R14, R11, 0x1c1f ;  /* 0x001c1f0b0e0e7589 */ /* 0x000fe200000e0000 */
[----:B0-----:R-:W-:-:S02]  /*a8e0*/  SEL R51, R4, R7, P0 ;  /* 0x0000000704337207 */ /* 0x001fc40000000000 */
[----:B------:R-:W-:Y:S01]  /*a8f0*/  SEL R55, R7, R4, P0 ;  /* 0x0000000407377207 */ /* 0x000fe20000000000 */
[----:B------:R0:W4:Y:S01]  /*a900*/  SHFL.IDX PT, R25, R40, R3, 0x1c1f ;  /* 0x001c1f0328197589 */ /* 0x00012200000e0000 */
[----:B------:R-:W-:-:S03]  /*a910*/  F2FP.BF16.F32.PACK_AB R4, R45, R44 ;  /* 0x0000002c2d04723e */ /* 0x000fc600000010ff */
[----:B------:R-:W-:Y:S01]  /*a920*/  SHFL.IDX PT, R8, R74, R11, 0x1c1f ;  /* 0x001c1f0b4a087589 */ /* 0x000fe200000e0000 */
[----:B-1----:R-:W-:Y:S02]  /*a930*/  SEL R58, R60, R61, P0 ;  /* 0x0000003d3c3a7207 */ /* 0x002fe40000000000 */
[----:B------:R-:W-:Y:S01]  /*a940*/  SEL R60, R61, R60, P0 ;  /* 0x0000003c3d3c7207 */ /* 0x000fe20000000000 */
[----:B------:R-:W-:Y:S01]  /*a950*/  SHFL.IDX PT, R24, R24, R11, 0x1c1f ;  /* 0x001c1f0b18187589 */ /* 0x000fe200000e0000 */
[----:B--2---:R-:W-:Y:S02]  /*a960*/  SEL R37, R12, R21, P0 ;  /* 0x000000150c257207 */ /* 0x004fe40000000000 */
[----:B0-----:R-:W-:Y:S01]  /*a970*/  SEL R40, R38, R39, P0 ;  /* 0x0000002726287207 */ /* 0x001fe20000000000 */
[----:B------:R-:W0:Y:S01]  /*a980*/  SHFL.IDX PT, R13, R72, R3, 0x1c1f ;  /* 0x001c1f03480d7589 */ /* 0x000e2200000e0000 */
[----:B------:R-:W-:Y:S02]  /*a990*/  SEL R38, R39, R38, P0 ;  /* 0x0000002627267207 */ /* 0x000fe40000000000 */
[----:B------:R-:W-:Y:S01]  /*a9a0*/  SEL R39, R15, R10, P0 ;  /* 0x0000000a0f277207 */ /* 0x000fe20000000000 */
[----:B------:R-:W-:Y:S01]  /*a9b0*/  SHFL.IDX PT, R26, R26, R11, 0x1c1f ;  /* 0x001c1f0b1a1a7589 */ /* 0x000fe200000e0000 */
[----:B------:R-:W-:-:S02]  /*a9c0*/  SEL R35, R21, R12, P0 ;  /* 0x0000000c15237207 */ /* 0x000fc40000000000 */
[----:B---3--:R-:W-:Y:S01]  /*a9d0*/  SEL R49, R6, R9, P0 ;  /* 0x0000000906317207 */ /* 0x008fe20000000000 */
[----:B------:R1:W2:Y:S01]  /*a9e0*/  SHFL.IDX PT, R27, R32, R3, 0x1c1f ;  /* 0x001c1f03201b7589 */ /* 0x0002a200000e0000 */
[----:B------:R-:W-:Y:S02]  /*a9f0*/  SEL R53, R9, R6, P0 ;  /* 0x0000000609357207 */ /* 0x000fe40000000000 */
[----:B------:R-:W-:Y:S01]  /*aa00*/  F2FP.BF16.F32.PACK_AB R5, R41, R40 ;  /* 0x000000282905723e */ /* 0x000fe200000010ff */
[----:B------:R3:W3:Y:S01]  /*aa10*/  SHFL.IDX PT, R63, R20, R3, 0x1c1f ;  /* 0x001c1f03143f7589 */ /* 0x0006e200000e0000 */
[----:B----4-:R-:W-:Y:S02]  /*aa20*/  SEL R33, R14, R25, P0 ;  /* 0x000000190e217207 */ /* 0x010fe40000000000 */
[----:B------:R-:W-:Y:S02]  /*aa30*/  F2FP.BF16.F32.PACK_AB R6, R47, R46 ;  /* 0x0000002e2f06723e */ /* 0x000fe400000010ff */
[----:B------:R-:W-:-:S02]  /*aa40*/  F2FP.BF16.F32.PACK_AB R7, R39, R38 ;  /* 0x000000262707723e */ /* 0x000fc400000010ff */
[----:B-1----:R-:W-:Y:S02]  /*aa50*/  SEL R32, R28, R29, P0 ;  /* 0x0000001d1c207207 */ /* 0x002fe40000000000 */
[----:B------:R-:W-:Y:S01]  /*aa60*/  SEL R28, R29, R28, P0 ;  /* 0x0000001c1d1c7207 */ /* 0x000fe20000000000 */
[----:B------:R-:W-:Y:S01]  /*aa70*/  STSM.16.M88.4 [R67], R4 ;  /* 0x0000000443007844 */ /* 0x000fe20000000200 */
[----:B------:R-:W-:Y:S02]  /*aa80*/  SEL R29, R25, R14, P0 ;  /* 0x0000000e191d7207 */ /* 0x000fe40000000000 */
[----:B0-----:R-:W-:Y:S02]  /*aa90*/  SEL R59, R8, R13, P0 ;  /* 0x0000000d083b7207 */ /* 0x001fe40000000000 */
[----:B------:R-:W-:Y:S02]  /*aaa0*/  SEL R61, R13, R8, P0 ;  /* 0x000000080d3d7207 */ /* 0x000fe40000000000 */
[----:B------:R-:W-:-:S02]  /*aab0*/  F2FP.BF16.F32.PACK_AB R8, R51, R50 ;  /* 0x000000323308723e */ /* 0x000fc400000010ff */
[----:B------:R-:W-:Y:S02]  /*aac0*/  F2FP.BF16.F32.PACK_AB R9, R37, R36 ;  /* 0x000000242509723e */ /* 0x000fe400000010ff */
[----:B--2---:R-:W-:Y:S02]  /*aad0*/  SEL R21, R24, R27, P0 ;  /* 0x0000001b18157207 */ /* 0x004fe40000000000 */
[----:B---3--:R-:W-:Y:S02]  /*aae0*/  SEL R3, R27, R24, P0 ;  /* 0x000000181b037207 */ /* 0x008fe40000000000 */
[----:B------:R-:W-:Y:S02]  /*aaf0*/  SEL R20, R26, R63, P0 ;  /* 0x0000003f1a147207 */ /* 0x000fe40000000000 */
[----:B------:R-:W-:Y:S01]  /*ab00*/  SEL R2, R63, R26, P0 ;  /* 0x0000001a3f027207 */ /* 0x000fe20000000000 */
[----:B------:R-:W-:Y:S01]  /*ab10*/  IMAD.U32 R63, RZ, RZ, UR9 ;  /* 0x00000009ff3f7e24 */ /* 0x000fe2000f8e00ff */
[----:B------:R-:W-:Y:S01]  /*ab20*/  F2FP.BF16.F32.PACK_AB R10, R55, R54 ;  /* 0x00000036370a723e */ /* 0x000fe200000010ff */
[----:B------:R-:W-:Y:S01]  /*ab30*/  ULDC.64 UR8, c[0x0][0xc08] ;  /* 0x0003020000087ab9 */ /* 0x000fe20000000a00 */
[----:B------:R-:W-:-:S02]  /*ab40*/  F2FP.BF16.F32.PACK_AB R11, R35, R34 ;  /* 0x00000022230b723e */ /* 0x000fc400000010ff */
[----:B------:R-:W-:Y:S02]  /*ab50*/  F2FP.BF16.F32.PACK_AB R12, R49, R48 ;  /* 0x00000030310c723e */ /* 0x000fe400000010ff */
[----:B------:R-:W-:Y:S01]  /*ab60*/  F2FP.BF16.F32.PACK_AB R13, R33, R32 ;  /* 0x00000020210d723e */ /* 0x000fe200000010ff */
[----:B------:R-:W-:Y:S01]  /*ab70*/  STSM.16.M88.4 [R66], R8 ;  /* 0x0000000842007844 */ /* 0x000fe20000000200 */
[----:B------:R-:W-:Y:S02]  /*ab80*/  F2FP.BF16.F32.PACK_AB R14, R53, R52 ;  /* 0x00000034350e723e */ /* 0x000fe400000010ff */
[----:B------:R-:W-:Y:S02]  /*ab90*/  F2FP.BF16.F32.PACK_AB R15, R29, R28 ;  /* 0x0000001c1d0f723e */ /* 0x000fe400000010ff */
[----:B------:R-:W-:Y:S02]  /*aba0*/  F2FP.BF16.F32.PACK_AB R24, R59, R58 ;  /* 0x0000003a3b18723e */ /* 0x000fe400000010ff */
[----:B------:R-:W-:Y:S01]  /*abb0*/  F2FP.BF16.F32.PACK_AB R25, R21, R20 ;  /* 0x000000141519723e */ /* 0x000fe200000010ff */
[----:B------:R-:W-:Y:S01]  /*abc0*/  STSM.16.M88.4 [R30], R12 ;  /* 0x0000000c1e007844 */ /* 0x000fe20000000200 */
[----:B------:R-:W-:-:S02]  /*abd0*/  F2FP.BF16.F32.PACK_AB R26, R61, R60 ;  /* 0x0000003c3d1a723e */ /* 0x000fc400000010ff */
[----:B------:R-:W-:Y:S02]  /*abe0*/  F2FP.BF16.F32.PACK_AB R27, R3, R2 ;  /* 0x00000002031b723e */ /* 0x000fe400000010ff */
[----:B------:R-:W-:-:S03]  /*abf0*/  ISETP.NE.U32.AND P0, PT, RZ, UR10, PT ;  /* 0x0000000aff007c0c */ /* 0x000fc6000bf05070 */
[----:B------:R0:W-:Y:S01]  /*ac00*/  STSM.16.M88.4 [R65], R24 ;  /* 0x0000001841007844 */ /* 0x0001e20000000200 */
[----:B------:R-:W-:Y:S01]  /*ac10*/  BAR.SYNC.DEFER_BLOCKING 0x1, 0x180 ;  /* 0x0046000000007b1d */ /* 0x000fe20000010000 */
[----:B------:R-:W-:-:S07]  /*ac20*/  ISETP.NE.AND.EX P0, PT, RZ, UR11, PT, P0 ;  /* 0x0000000bff007c0c */ /* 0x000fce000bf05300 */
[----:B0-----:R-:W0:Y:S06]  /*ac30*/  LDC R65, c[0x0][0xbe8] ;  /* 0x0002fa00ff417b82 */ /* 0x001e2c0000000800 */
[----:B------:R-:W2:Y:S01]  /*ac40*/  @P0 LDG.E R64, desc[UR54][R62.64] ;  /* 0x000000363e400981 */ /* 0x000ea2000c1e1900 */
[----:B------:R-:W-:Y:S01]  /*ac50*/  UISETP.NE.U32.AND UP0, UPT, UR8, URZ, UPT ;  /* 0x0000003f0800728c */ /* 0x000fe2000bf05070 */
[----:B------:R-:W-:-:S03]  /*ac60*/  ULDC UR4, c[0x0][0xa88] ;  /* 0x0002a20000047ab9 */ /* 0x000fc60000000800 */
[----:B------:R-:W-:Y:S01]  /*ac70*/  UISETP.NE.AND.EX UP0, UPT, UR9, URZ, UPT, UP0 ;  /* 0x0000003f0900728c */ /* 0x000fe2000bf05300 */
[----:B------:R-:W-:Y:S01]  /*ac80*/  IMAD.U32 R30, RZ, RZ, UR4 ;  /* 0x00000004ff1e7e24 */ /* 0x000fe2000f8e00ff */
[----:B------:R-:W-:-:S04]  /*ac90*/  UMOV UR16, 0x9b8 ;  /* 0x000009b800107882 */ /* 0x000fc80000000000 */
[----:B------:R-:W-:Y:S02]  /*aca0*/  PLOP3.LUT P4, PT, PT, PT, UP0, 0x80, 0x0 ;  /* 0x000000000000781c */ /* 0x000fe40003f8f008 */
[----:B0-----:R-:W-:-:S03]  /*acb0*/  ISETP.NE.AND P1, PT, R65, 0x1, PT ;  /* 0x000000014100780c */ /* 0x001fc60003f25270 */
[----:B------:R-:W-:-:S04]  /*acc0*/  @UP0 ULEA UR8, UP1, UR36, UR8, 0x2 ;  /* 0x0000000824080291 */ /* 0x000fc8000f82103f */
[----:B------:R-:W-:-:S06]  /*acd0*/  @UP0 ULEA.HI.X UR9, UR36, UR9, UR37, 0x2, UP1 ;  /* 0x0000000924090291 */ /* 0x000fcc00088f1425 */
[----:B------:R-:W0:Y:S01]  /*ace0*/  @P1 LDC R6, c[0x0][0xbec] ;  /* 0x0002fb00ff061b82 */ /* 0x000e220000000800 */
[----:B------:R-:W-:Y:S01]  /*acf0*/  UISETP.GT.AND UP1, UPT, UR46, 0x1, UPT ;  /* 0x000000012e00788c */ /* 0x000fe2000bf24270 */
[----:B------:R-:W-:-:S06]  /*ad00*/  IMAD.U32 R4, RZ, RZ, UR8 ;  /* 0x00000008ff047e24 */ /* 0x000fcc000f8e00ff */
[----:B------:R-:W1:Y:S01]  /*ad10*/  @P1 LDC R9, c[0x0][0xbf0] ;  /* 0x0002fc00ff091b82 */ /* 0x000e620000000800 */
[----:B------:R-:W-:Y:S01]  /*ad20*/  USEL UR16, UR16, 0x978, UP1 ;  /* 0x0000097810107887 */ /* 0x000fe20008800000 */
[----:B------:R-:W-:Y:S01]  /*ad30*/  IMAD.U32 R5, RZ, RZ, UR9 ;  /* 0x00000009ff057e24 */ /* 0x000fe2000f8e00ff */
[----:B------:R-:W-:Y:S01]  /*ad40*/  UISETP.NE.U32.AND UP0, UPT, UR10, URZ, UPT ;  /* 0x0000003f0a00728c */ /* 0x000fe2000bf05070 */
[----:B------:R-:W-:Y:S01]  /*ad50*/  VIADD R11, R17, UR40 ;  /* 0x00000028110b7c36 */ /* 0x000fe20008000000 */
[----:B------:R-:W-:Y:S02]  /*ad60*/  UMOV UR4, URZ ;  /* 0x0000003f00047c82 */ /* 0x000fe40008000000 */
[----:B------:R-:W-:Y:S01]  /*ad70*/  UISETP.NE.AND.EX UP0, UPT, UR11, URZ, UPT, UP0 ;  /* 0x0000003f0b00728c */ /* 0x000fe2000bf05300 */
[----:B------:R0:W5:Y:S01]  /*ad80*/  @P4 LDG.E R30, desc[UR54][R4.64] ;  /* 0x00000036041e4981 */ /* 0x000162000c1e1900 */
[----:B------:R-:W-:Y:S01]  /*ad90*/  USEL UR7, UR41, URZ, UP1 ;  /* 0x0000003f29077287 */ /* 0x000fe20008800000 */
[----:B------:R-:W-:Y:S01]  /*ada0*/  IMAD.MOV.U32 R7, RZ, RZ, R11 ;  /* 0x000000ffff077224 */ /* 0x000fe200078e000b */
[----:B------:R-:W-:-:S02]  /*adb0*/  USEL UR36, UR36, URZ, !UP0 ;  /* 0x0000003f24247287 */ /* 0x000fc4000c000000 */
[----:B------:R-:W-:Y:S01]  /*adc0*/  ULDC.64 UR10, c[0x0][UR16+0x218] ;  /* 0x00008600100a7abb */ /* 0x000fe20008000a00 */
[----:B------:R-:W-:Y:S01]  /*add0*/  ULDC.64 UR14, c[0x0][UR16+0x228] ;  /* 0x00008a00100e7abb */ /* 0x000fe20008000a00 */
[----:B------:R-:W-:Y:S01]  /*ade0*/  ULDC.64 UR12, c[0x0][UR16+0x220] ;  /* 0x00008800100c7abb */ /* 0x000fe20008000a00 */
[----:B------:R-:W-:Y:S02]  /*adf0*/  UIMAD.WIDE.U32 UR8, UR10, UR39, URZ ;  /* 0x000000270a0872a5 */ /* 0x000fe4000f8e003f */
[----:B------:R-:W-:Y:S01]  /*ae00*/  UIMAD.WIDE.U32 UR18, UR14, UR7, URZ ;  /* 0x000000070e1272a5 */ /* 0x000fe2000f8e003f */
[----:B0-----:R-:W-:Y:S01]  /*ae10*/  @P1 IMAD.HI.U32 R4, R11, R6, RZ ;  /* 0x000000060b041227 */ /* 0x001fe200078e00ff */
[----:B------:R-:W-:Y:S02]  /*ae20*/  UIMAD UR10, UR11, UR39, URZ ;  /* 0x000000270b0a72a4 */ /* 0x000fe4000f8e023f */
[----:B------:R-:W-:Y:S02]  /*ae30*/  UIMAD UR14, UR15, UR7, URZ ;  /* 0x000000070f0e72a4 */ /* 0x000fe4000f8e023f */
[----:B------:R-:W-:Y:S01]  /*ae40*/  USEL UR37, UR37, URZ, !UP0 ;  /* 0x0000003f25257287 */ /* 0x000fe2000c000000 */
[----:B-1----:R-:W-:Y:S01]  /*ae50*/  @P1 SHF.R.U32.HI R7, RZ, R9, R4 ;  /* 0x00000009ff071219 */ /* 0x002fe20000011604 */
[----:B------:R-:W-:Y:S01]  /*ae60*/  UIMAD UR7, UR13, UR36, URZ ;  /* 0x000000240d0772a4 */ /* 0x000fe2000f8e023f */
[----:B------:R-:W-:Y:S01]  /*ae70*/  IMAD.U32 R4, RZ, RZ, UR18 ;  /* 0x00000012ff047e24 */ /* 0x000fe2000f8e00ff */
[----:B------:R-:W-:Y:S01]  /*ae80*/  UIADD3 UR9, UR9, UR10, URZ ;  /* 0x0000000a09097290 */ /* 0x000fe2000fffe03f */
[----:B------:R-:W-:Y:S01]  /*ae90*/  IMAD.U32 R5, RZ, RZ, UR19 ;  /* 0x00000013ff057e24 */ /* 0x000fe2000f8e00ff */
[----:B------:R-:W-:Y:S01]  /*aea0*/  UIMAD.WIDE.U32 UR10, UR12, UR36, URZ ;  /* 0x000000240c0a72a5 */ /* 0x000fe2000f8e003f */
[--C-:B------:R-:W-:Y:S01]  /*aeb0*/  IMAD.MOV R6, RZ, RZ, -R7.reuse ;  /* 0x000000ffff067224 */ /* 0x100fe200078e0a07 */
[----:B------:R-:W-:Y:S01]  /*aec0*/  UIMAD UR7, UR12, UR37, UR7 ;  /* 0x000000250c0772a4 */ /* 0x000fe2000f8e0207 */
[----:B------:R-:W-:Y:S01]  /*aed0*/  SHF.R.S32.HI R5, RZ, 0x1f, R7 ;  /* 0x0000001fff057819 */ /* 0x000fe20000011407 */
[----:B------:R-:W-:Y:S01]  /*aee0*/  UIADD3 UR14, UR19, UR14, URZ ;  /* 0x0000000e130e7290 */ /* 0x000fe2000fffe03f */
[----:B------:R-:W-:Y:S01]  /*aef0*/  IMAD R9, R65, R6, R11 ;  /* 0x0000000641097224 */ /* 0x000fe200078e020b */
[----:B------:R-:W-:-:S04]  /*af00*/  UIADD3 UR7, UR11, UR7, URZ ;  /* 0x000000070b077290 */ /* 0x000fc8000fffe03f */
[----:B------:R-:W-:Y:S01]  /*af10*/  IMAD.U32 R8, RZ, RZ, UR14 ;  /* 0x0000000eff087e24 */ /* 0x000fe2000f8e00ff */
[----:B------:R-:W-:Y:S02]  /*af20*/  SHF.R.S32.HI R6, RZ, 0x1f, R9 ;  /* 0x0000001fff067819 */ /* 0x000fe40000011409 */
        /* <DEDUP_REMOVED lines=21> */
.L_x_1691:
        /* <DEDUP_REMOVED lines=13> */
[----:B--2---:R-:W-:-:S04]  /*b150*/  VIADD R13, R12, UR40 ;  /* 0x000000280c0d7c36 */ /* 0x004fc80008000000 */
        /* <DEDUP_REMOVED lines=36> */
[----:B------:R-:W-:Y:S02]  /*b3a0*/  IMAD.X R25, RZ, RZ, R43, P0 ;  /* 0x000000ffff197224 */ /* 0x000fe400000e062b */
[----:B------:R-:W-:-:S04]  /*b3b0*/  SHF.R.U64 R2, R2, 0x3, RZ ;  /* 0x0000000302027819 */ /* 0x000fc800000012ff */
[----:B------:R-:W-:Y:S02]  /*b3c0*/  LOP3.LUT R24, R2, R3, RZ, 0x3c, !PT ;  /* 0x0000000302187212 */ /* 0x000fe400078e3cff */
[----:B------:R-:W0:Y:S01]  /*b3d0*/  @P1 LDC R3, c[0x0][0xbf0] ;  /* 0x0002fc00ff031b82 */ /* 0x000e220000000800 */
[----:B------:R-:W-:Y:S02]  /*b3e0*/  UIMAD.WIDE.U32 UR8, UR4, UR10, URZ ;  /* 0x0000000a040872a5 */ /* 0x000fe4000f8e003f */
[----:B------:R-:W-:Y:S01]  /*b3f0*/  UIMAD UR7, UR4, UR11, UR7 ;  /* 0x0000000b040772a4 */ /* 0x000fe2000f8e0207 */
[----:B------:R-:W-:Y:S01]  /*b400*/  IMAD R2, R18, 0x30, R62 ;  /* 0x0000003012027824 */ /* 0x000fe200078e023e */
[----:B------:R-:W5:Y:S01]  /*b410*/  LD.E.128 R24, desc[UR54][R24.64] ;  /* 0x0000003618187980 */ /* 0x000f62000c101d00 */
[----:B------:R-:W-:Y:S01]  /*b420*/  ULDC.64 UR10, c[0x0][0xae8] ;  /* 0x0002ba00000a7ab9 */ /* 0x000fe20000000a00 */
[----:B------:R-:W-:Y:S01]  /*b430*/  UIADD3 UR9, UR9, UR7, URZ ;  /* 0x0000000709097290 */ /* 0x000fe2000fffe03f */
[----:B------:R-:W-:Y:S01]  /*b440*/  VIADD R29, R2, UR40 ;  /* 0x00000028021d7c36 */ /* 0x000fe20008000000 */
[----:B------:R-:W-:Y:S01]  /*b450*/  USHF.R.S32.HI UR4, URZ, 0x1f, UR36 ;  /* 0x0000001f3f047899 */ /* 0x000fe20008011424 */
[----:B------:R-:W-:Y:S01]  /*b460*/  @!PT LDS RZ, [RZ] ;  /* 0x00000000fffff984 */ /* 0x000fe20000000800 */
[----:B------:R-:W-:Y:S01]  /*b470*/  @!PT LDS RZ, [RZ] ;  /* 0x00000000fffff984 */ /* 0x000fe20000000800 */
[----:B------:R-:W-:Y:S01]  /*b480*/  @!PT LDS RZ, [RZ] ;  /* 0x00000000fffff984 */ /* 0x000fe20000000800 */
[----:B------:R-:W-:Y:S01]  /*b490*/  @!PT LDS RZ, [RZ] ;  /* 0x00000000fffff984 */ /* 0x000fe20000000800 */
[----:B------:R1:W-:Y:S06]  /*b4a0*/  MEMBAR.ALL.CTA ;  /* 0x0000000000007992 */ /* 0x0003ec0000008000 */
[----:B-1----:R-:W1:Y:S01]  /*b4b0*/  FENCE.VIEW.ASYNC.S ;  /* 0x00000000000073c6 */ /* 0x002e620000000000 */
[----:B------:R-:W-:Y:S01]  /*b4c0*/  UIMAD.WIDE.U32 UR8, UR39, UR10, UR8 ;  /* 0x0000000a270872a5 */ /* 0x000fe2000f8e0008 */
[----:B------:R-:W-:-:S03]  /*b4d0*/  @P1 IMAD.HI.U32 R2, R29, R20, RZ ;  /* 0x000000141d021227 */ /* 0x000fc600078e00ff */
[----:B------:R-:W-:Y:S01]  /*b4e0*/  UIMAD UR9, UR39, UR11, UR9 ;  /* 0x0000000b270972a4 */ /* 0x000fe2000f8e0209 */
[----:B------:R-:W-:Y:S02]  /*b4f0*/  IMAD.MOV.U32 R21, RZ, RZ, R29 ;  /* 0x000000ffff157224 */ /* 0x000fe400078e001d */
[----:B------:R-:W-:Y:S01]  /*b500*/  ULDC.64 UR10, c[0x0][0xaf0] ;  /* 0x0002bc00000a7ab9 */ /* 0x000fe20000000a00 */
[----:B------:R-:W-:Y:S01]  /*b510*/  VIADD R0, R0, 0x13220 ;  /* 0x0001322000007836 */ /* 0x000fe20000000000 */
[----:B------:R-:W-:-:S04]  /*b520*/  UIMAD UR4, UR4, UR10, URZ ;  /* 0x0000000a040472a4 */ /* 0x000fc8000f8e023f */
[----:B------:R-:W-:Y:S01]  /*b530*/  UIMAD UR4, UR36, UR11, UR4 ;  /* 0x0000000b240472a4 */ /* 0x000fe2000f8e0204 */
[----:B0-----:R-:W-:Y:S01]  /*b540*/  @P1 SHF.R.U32.HI R21, RZ, R3, R2 ;  /* 0x00000003ff151219 */ /* 0x001fe20000011602 */
[----:B------:R-:W-:Y:S01]  /*b550*/  UIMAD.WIDE.U32 UR36, UR36, UR10, UR8 ;  /* 0x0000000a242472a5 */ /* 0x000fe2000f8e0008 */
[----:B------:R-:W-:Y:S02]  /*b560*/  PRMT R0, RZ, 0x654, R0 ;  /* 0x00000654ff007816 */ /* 0x000fe40000000000 */
[--C-:B------:R-:W-:Y:S01]  /*b570*/  SHF.R.S32.HI R20, RZ, 0x1f, R21.reuse ;  /* 0x0000001fff147819 */ /* 0x100fe20000011415 */
[----:B------:R-:W-:Y:S01]  /*b580*/  UIADD3 UR4, UR37, UR4, URZ ;  /* 0x0000000425047290 */ /* 0x000fe2000fffe03f */
[----:B------:R-:W-:Y:S01]  /*b590*/  IMAD.MOV R28, RZ, RZ, -R21 ;  /* 0x000000ffff1c7224 */ /* 0x000fe200078e0a15 */
[----:B------:R-:W-:Y:S01]  /*b5a0*/  ULDC.64 UR8, c[0x0][0xae0] ;  /* 0x0002b80000087ab9 */ /* 0x000fe20000000a00 */
[----:B------:R-:W-:Y:S01]  /*b5b0*/  IMAD.U32 R3, RZ, RZ, UR37 ;  /* 0x00000025ff037e24 */ /* 0x000fe2000f8e00ff */
[----:B-1----:R0:W-:Y:S01]  /*b5c0*/  SYNCS.ARRIVE.TRANS64.RED.A1T0 RZ, [R0+URZ], RZ ;  /* 0x000000ff00ff79a7 */ /* 0x0021e2000810043f */
[----:B------:R-:W-:-:S02]  /*b5d0*/  IMAD R20, R20, UR8, RZ ;  /* 0x0000000814147c24 */ /* 0x000fc4000f8e02ff */
[----:B------:R-:W-:Y:S02]  /*b5e0*/  IMAD R29, R65, R28, R29 ;  /* 0x0000001c411d7224 */ /* 0x000fe400078e021d */
[----:B------:R-:W-:Y:S02]  /*b5f0*/  IMAD.U32 R2, RZ, RZ, UR36 ;  /* 0x00000024ff027e24 */ /* 0x000fe4000f8e00ff */
[----:B------:R-:W-:Y:S01]  /*b600*/  IMAD.U32 R3, RZ, RZ, UR4 ;  /* 0x00000004ff037e24 */ /* 0x000fe2000f8e00ff */
[----:B------:R-:W-:Y:S01]  /*b610*/  ULDC UR4, c[0x0][0xac8] ;  /* 0x0002b20000047ab9 */ /* 0x000fe20000000800 */
[C---:B------:R-:W-:Y:S01]  /*b620*/  IMAD R33, R21.reuse, UR9, R20 ;  /* 0x0000000915217c24 */ /* 0x040fe2000f8e0214 */
[----:B------:R-:W-:Y:S01]  /*b630*/  SHF.R.S32.HI R20, RZ, 0x1f, R29 ;  /* 0x0000001fff147819 */ /* 0x000fe2000001141d */
[----:B------:R-:W-:Y:S01]  /*b640*/  IMAD.WIDE.U32 R2, R21, UR8, R2 ;  /* 0x0000000815027c25 */ /* 0x000fe2000f8e0002 */
[----:B------:R-:W-:-:S03]  /*b650*/  ULDC.64 UR8, c[0x0][0xad8] ;  /* 0x0002b60000087ab9 */ /* 0x000fc60000000a00 */
[----:B------:R-:W-:Y:S02]  /*b660*/  IMAD.IADD R3, R3, 0x1, R33 ;  /* 0x0000000103037824 */ /* 0x000fe400078e0221 */
[----:B------:R-:W-:Y:S02]  /*b670*/  IMAD R20, R20, UR8, RZ ;  /* 0x0000000814147c24 */ /* 0x000fe4000f8e02ff */
[----:B------:R-:W-:-:S04]  /*b680*/  IMAD.WIDE.U32 R2, R29, UR8, R2 ;  /* 0x000000081d027c25 */ /* 0x000fc8000f8e0002 */
[----:B------:R-:W-:Y:S01]  /*b690*/  IMAD R21, R29, UR9, R20 ;  /* 0x000000091d157c24 */ /* 0x000fe2000f8e0214 */
[----:B------:R-:W-:Y:S01]  /*b6a0*/  ULDC.64 UR8, c[0x0][0xa80] ;  /* 0x0002a00000087ab9 */ /* 0x000fe20000000a00 */
[----:B------:R-:W-:Y:S01]  /*b6b0*/  VIADD R33, R62, UR40 ;  /* 0x000000283e217c36 */ /* 0x000fe20008000000 */
        /* <DEDUP_REMOVED lines=34> */
.L_x_1692:
[----:B------:R-:W-:Y:S01]  /*b8e0*/  ULDC.64 UR10, c[0x0][0xb08] ;  /* 0x0002c200000a7ab9 */ /* 0x000fe20000000a00 */
[----:B------:R-:W0:Y:S01]  /*b8f0*/  @P1 LDC R4, c[0x0][0xbec] ;  /* 0x0002fb00ff041b82 */ /* 0x000e220000000800 */
[----:B------:R-:W-:Y:S01]  /*b900*/  UIMAD UR7, UR12, UR10, URZ ;  /* 0x0000000a0c0772a4 */ /* 0x000fe2000f8e023f */
[----:B------:R-:W-:Y:S01]  /*b910*/  IMAD.MOV.U32 R7, RZ, RZ, R11 ;  /* 0x000000ffff077224 */ /* 0x000fe200078e000b */
[----:B------:R-:W-:Y:S01]  /*b920*/  UIMAD.WIDE.U32 UR8, UR4, UR10, URZ ;  /* 0x0000000a040872a5 */ /* 0x000fe2000f8e003f */
[----:B------:R-:W-:Y:S01]  /*b930*/  ISETP.GE.AND P0, PT, R13, R30, PT ;  /* 0x0000001e0d00720c */ /* 0x000fe20003f06270 */
[----:B------:R-:W-:Y:S01]  /*b940*/  UIMAD UR7, UR4, UR11, UR7 ;  /* 0x0000000b040772a4 */ /* 0x000fe2000f8e0207 */
[C---:B------:R-:W-:Y:S01]  /*b950*/  VIADD R57, R16.reuse, 0x18 ;  /* 0x0000001810397836 */ /* 0x040fe20000000000 */
[----:B------:R-:W-:Y:S01]  /*b960*/  USHF.R.S32.HI UR4, URZ, 0x1f, UR36 ;  /* 0x0000001f3f047899 */ /* 0x000fe20008011424 */
[----:B------:R-:W1:Y:S01]  /*b970*/  @P1 LDC R5, c[0x0][0xbf0] ;  /* 0x0002fc00ff051b82 */ /* 0x000e620000000800 */
[----:B------:R-:W-:Y:S01]  /*b980*/  UIADD3 UR9, UR9, UR7, URZ ;  /* 0x0000000709097290 */ /* 0x000fe2000fffe03f */
[C---:B------:R-:W-:Y:S01]  /*b990*/  VIADD R63, R16.reuse, 0x10 ;  /* 0x00000010103f7836 */ /* 0x040fe20000000000 */
[----:B------:R-:W-:Y:S01]  /*b9a0*/  ULDC.64 UR10, c[0x0][0xb38] ;  /* 0x0002ce00000a7ab9 */ /* 0x000fe20000000a00 */
[C---:B------:R-:W-:Y:S01]  /*b9b0*/  VIADD R66, R16.reuse, 0x8 ;  /* 0x0000000810427836 */ /* 0x040fe20000000000 */
[----:B------:R-:W-:Y:S01]  /*b9c0*/  UIMAD.WIDE.U32 UR8, UR39, UR10, UR8 ;  /* 0x0000000a270872a5 */ /* 0x000fe2000f8e0008 */
[----:B------:R-:W-:Y:S01]  /*b9d0*/  BSSY B1, `(.L_x_1694) ;  /* 0x0000051000017945 */ /* 0x000fe20003800000 */
[----:B------:R-:W-:Y:S01]  /*b9e0*/  SHF.R.S32.HI R26, RZ, 0x1f, R22 ;  /* 0x0000001fff1a7819 */ /* 0x000fe20000011416 */
[C---:B------:R-:W-:Y:S01]  /*b9f0*/  VIADD R56, R16.reuse, 0x18 ;  /* 0x0000001810387836 */ /* 0x040fe20000000000 */
[----:B------:R-:W-:Y:S01]  /*ba00*/  UIMAD UR9, UR39, UR11, UR9 ;  /* 0x0000000b270972a4 */ /* 0x000fe2000f8e0209 */
[----:B------:R-:W-:Y:S01]  /*ba10*/  SHF.R.S32.HI R27, RZ, 0x1f, R23 ;  /* 0x0000001fff1b7819 */ /* 0x000fe20000011417 */
[C---:B------:R-:W-:Y:S01]  /*ba20*/  VIADD R62, R16.reuse, 0x10 ;  /* 0x00000010103e7836 */ /* 0x040fe20000000000 */
[----:B------:R-:W-:Y:S01]  /*ba30*/  ULDC.64 UR10, c[0x0][0xb40] ;  /* 0x0002d000000a7ab9 */ /* 0x000fe20000000a00 */
[----:B------:R-:W-:Y:S01]  /*ba40*/  SHF.R.S32.HI R42, RZ, 0x1f, R156 ;  /* 0x0000001fff2a7819 */ /* 0x000fe2000001149c */
[----:B------:R-:W-:Y:S01]  /*ba50*/  UIMAD UR4, UR4, UR10, URZ ;  /* 0x0000000a040472a4 */ /* 0x000fe2000f8e023f */
[----:B------:R-:W-:Y:S01]  /*ba60*/  SHF.R.S32.HI R43, RZ, 0x1f, R157 ;  /* 0x0000001fff2b7819 */ /* 0x000fe2000001149d */
[----:B0-----:R-:W-:Y:S01]  /*ba70*/  @P1 IMAD.HI.U32 R4, R11, R4, RZ ;  /* 0x000000040b041227 */ /* 0x001fe200078e00ff */
[----:B------:R-:W-:Y:S01]  /*ba80*/  SHF.R.S32.HI R57, RZ, 0x1f, R57 ;  /* 0x0000001fff397819 */ /* 0x000fe20000011439 */
[----:B------:R-:W-:Y:S01]  /*ba90*/  UIMAD UR4, UR36, UR11, UR4 ;  /* 0x0000000b240472a4 */ /* 0x000fe2000f8e0204 */
[----:B------:R-:W-:Y:S01]  /*baa0*/  SHF.R.S32.HI R63, RZ, 0x1f, R63 ;  /* 0x0000001fff3f7819 */ /* 0x000fe2000001143f */
[----:B------:R-:W-:Y:S01]  /*bab0*/  UIMAD.WIDE.U32 UR36, UR36, UR10, UR8 ;  /* 0x0000000a242472a5 */ /* 0x000fe2000f8e0008 */
[----:B------:R-:W-:Y:S01]  /*bac0*/  VIADD R64, R16, 0x8 ;  /* 0x0000000810407836 */ /* 0x000fe20000000000 */
[----:B------:R-:W-:Y:S01]  /*bad0*/  SHF.R.S32.HI R66, RZ, 0x1f, R66 ;  /* 0x0000001fff427819 */ /* 0x000fe20000011442 */
[----:B------:R-:W-:Y:S01]  /*bae0*/  ULDC.64 UR10, c[0x0][0xb48] ;  /* 0x0002d200000a7ab9 */ /* 0x000fe20000000a00 */
[----:B------:R-:W-:Y:S01]  /*baf0*/  UIADD3 UR9, UR37, UR4, URZ ;  /* 0x0000000425097290 */ /* 0x000fe2000fffe03f */
[----:B-1----:R-:W-:-:S02]  /*bb00*/  @P1 SHF.R.U32.HI R7, RZ, R5, R4 ;  /* 0x00000005ff071219 */ /* 0x002fc40000011604 */
[----:B------:R-:W-:Y:S02]  /*bb10*/  UMOV UR8, UR36 ;  /* 0x0000002400087c82 */ /* 0x000fe40008000000 */
[----:B------:R-:W-:Y:S01]  /*bb20*/  UIMAD.WIDE.U32 UR8, UR41, UR10, UR8 ;  /* 0x0000000a290872a5 */ /* 0x000fe2000f8e0008 */
[--C-:B------:R-:W-:Y:S01]  /*bb30*/  IMAD.MOV R6, RZ, RZ, -R7.reuse ;  /* 0x000000ffff067224 */ /* 0x100fe200078e0a07 */
[----:B------:R-:W-:Y:S02]  /*bb40*/  SHF.R.S32.HI R4, RZ, 0x1f, R7 ;  /* 0x0000001fff047819 */ /* 0x000fe40000011407 */
[----:B------:R-:W-:Y:S01]  /*bb50*/  UIMAD UR41, UR41, UR11, UR9 ;  /* 0x0000000b292972a4 */ /* 0x000fe2000f8e0209 */
[----:B------:R-:W-:Y:S02]  /*bb60*/  IMAD R9, R65, R6, R11 ;  /* 0x0000000641097224 */ /* 0x000fe400078e020b */
[----:B------:R-:W-:Y:S01]  /*bb70*/  ULDC.64 UR10, c[0x0][0xb30] ;  /* 0x0002cc00000a7ab9 */ /* 0x000fe20000000a00 */
[----:B------:R-:W-:-:S02]  /*bb80*/  IMAD.U32 R5, RZ, RZ, UR9 ;  /* 0x00000009ff057e24 */ /* 0x000fc4000f8e00ff */
        /* <DEDUP_REMOVED lines=19> */
[----:B0-----:R1:W0:Y:S01]  /*bcc0*/  SHFL.IDX PT, R6, R0, RZ, 0x1c1f ;  /* 0x001c1fff00067589 */ /* 0x00122200000e0000 */
[----:B------:R-:W-:Y:S05]  /*bcd0*/  @P0 BRA `(.L_x_1695) ;  /* 0x0000000000800947 */ /* 0x000fea0003800000 */
[----:B------:R-:W-:Y:S02]  /*bce0*/  ULDC UR4, c[0x0][0xac8] ;  /* 0x0002b20000047ab9 */ /* 0x000fe40000000800 */
[----:B------:R-:W-:Y:S02]  /*bcf0*/  ISETP.GE.AND P1, PT, R64, UR4, PT ;  /* 0x0000000440007c0c */ /* 0x000fe4000bf26270 */
[----:B------:R-:W-:Y:S02]  /*bd00*/  ISETP.GE.AND P0, PT, R16, UR4, PT ;  /* 0x0000000410007c0c */ /* 0x000fe4000bf06270 */
[----:B------:R-:W-:Y:S02]  /*bd10*/  ISETP.GE.AND P4, PT, R62, UR4, PT ;  /* 0x000000043e007c0c */ /* 0x000fe4000bf86270 */
[----:B------:R-:W-:Y:S02]  /*bd20*/  ISETP.GE.AND P5, PT, R56, UR4, PT ;  /* 0x0000000438007c0c */ /* 0x000fe4000bfa6270 */
[----:B------:R-:W-:-:S05]  /*bd30*/  ISETP.GE.AND P3, PT, R157, UR4, PT ;  /* 0x000000049d007c0c */ /* 0x000fca000bf66270 */
[-C--:B0-----:R-:W-:Y:S02]  /*bd40*/  @!P1 LEA R8, P2, R64, R6.reuse, 0x2 ;  /* 0x0000000640089211 */ /* 0x081fe400078410ff */
[----:B--2---:R-:W-:Y:S02]  /*bd50*/  @!P0 IMAD.WIDE R4, R16, 0x4, R6 ;  /* 0x0000000410048825 */ /* 0x004fe400078e0206 */
        /* <DEDUP_REMOVED lines=12> */
[----:B0-----:R-:W-:Y:S01]  /*be20*/  @!P3 LEA R4, P6, R157, R6, 0x2 ;  /* 0x000000069d04b211 */ /* 0x001fe200078c10ff */
        /* <DEDUP_REMOVED lines=11> */
.L_x_1695:
[----:B------:R-:W-:Y:S05]  /*bee0*/  BSYNC B1 ;  /* 0x0000000000017941 */ /* 0x000fea0003800000 */
.L_x_1694:
[----:B------:R-:W-:Y:S01]  /*bef0*/  ISETP.GE.AND P0, PT, R25, R30, PT ;  /* 0x0000001e1900720c */ /* 0x000fe20003f06270 */
[----:B--23--:R2:W3:Y:S04]  /*bf00*/  SHFL.IDX PT, R7, R24, 0x1, 0x1c1f ;  /* 0x003c1f0018077f89 */ /* 0x00c4e800000e0000 */
[----:B0-----:R2:W0:Y:S08]  /*bf10*/  SHFL.IDX PT, R6, R0, 0x1, 0x1c1f ;  /* 0x003c1f0000067f89 */ /* 0x00143000000e0000 */
[----:B--2---:R-:W-:Y:S05]  /*bf20*/  @P0 BRA `(.L_x_1693) ;  /* 0x0000000c00280947 */ /* 0x004fea0003800000 */
[----:B------:R-:W-:Y:S02]  /*bf30*/  ULDC UR4, c[0x0][0xac8] ;  /* 0x0002b20000047ab9 */ /* 0x000fe40000000800 */
[----:B------:R-:W-:Y:S02]  /*bf40*/  ISETP.GE.AND P1, PT, R16, UR4, PT ;  /* 0x0000000410007c0c */ /* 0x000fe4000bf26270 */
[----:B------:R-:W-:Y:S02]  /*bf50*/  ISETP.GE.AND P4, PT, R64, UR4, PT ;  /* 0x0000000440007c0c */ /* 0x000fe4000bf86270 */
[----:B------:R-:W-:Y:S02]  /*bf60*/  ISETP.GE.AND P5, PT, R62, UR4, PT ;  /* 0x000000043e007c0c */ /* 0x000fe4000bfa6270 */
[----:B------:R-:W-:Y:S02]  /*bf70*/  ISETP.GE.AND P3, PT, R56, UR4, PT ;  /* 0x0000000438007c0c */ /* 0x000fe4000bf66270 */
[----:B------:R-:W-:-:S05]  /*bf80*/  ISETP.GE.AND P2, PT, R157, UR4, PT ;  /* 0x000000049d007c0c */ /* 0x000fca000bf46270 */
[----:B0--3--:R-:W-:Y:S02]  /*bf90*/  @!P1 IMAD.WIDE R4, R16, 0x4, R6 ;  /* 0x0000000410049825 */ /* 0x009fe400078e0206 */
[-C--:B------:R-:W-:Y:S02]  /*bfa0*/  @!P4 LEA R8, P0, R64, R6.reuse, 0x2 ;  /* 0x000000064008c211 */ /* 0x080fe400078010ff */
        /* <DEDUP_REMOVED lines=12> */
[-C--:B0-----:R-:W-:Y:S01]  /*c070*/  @!P1 LEA R4, P5, R156, R6.reuse, 0x2 ;  /* 0x000000069c049211 */ /* 0x081fe200078a10ff */
[----:B------:R2:W-:Y:S01]  /*c080*/  @!P3 ST.E.64 desc[UR54][R12.64], R34 ;  /* 0x000000220c00b985 */ /* 0x0005e2000c101b36 */
[----:B-1----:R-:W-:-:S02]  /*c090*/  @!P0 LEA R24, P6, R23, R6, 0x2 ;  /* 0x0000000617188211 */ /* 0x002fc400078c10ff */
        /* <DEDUP_REMOVED lines=11> */
.L_x_1690:
        /* <DEDUP_REMOVED lines=31> */
.L_x_1696:
[----:B------:R-:W-:Y:S01]  /*c340*/  USEL UR36, UR36, URZ, !UP0 ;  /* 0x0000003f24247287 */ /* 0x000fe2000c000000 */
[----:B------:R-:W-:Y:S01]  /*c350*/  BSSY B1, `(.L_x_1697) ;  /* 0x0000037000017945 */ /* 0x000fe20003800000 */
[----:B------:R-:W-:-:S03]  /*c360*/  USEL UR37, UR37, URZ, !UP0 ;  /* 0x0000003f25257287 */ /* 0x000fc6000c000000 */
[----:B------:R-:W-:Y:S09]  /*c370*/  @P0 BRA `(.L_x_1698) ;  /* 0x0000000000d00947 */ /* 0x000ff20003800000 */
[----:B------:R-:W0:Y:S01]  /*c380*/  LDC R9, c[0x0][0xbe8] ;  /* 0x0002fa00ff097b82 */ /* 0x000e220000000800 */
[----:B------:R-:W-:-:S05]  /*c390*/  IMAD.U32 R4, RZ, RZ, UR40 ;  /* 0x00000028ff047e24 */ /* 0x000fca000f8e00ff */
[----:B------:R-:W-:Y:S01]  /*c3a0*/  IADD3 R4, R4, -0x80, R7 ;  /* 0xffffff8004047810 */ /* 0x000fe20007ffe007 */
        /* <DEDUP_REMOVED lines=49> */
.L_x_1698:
[----:B------:R-:W-:Y:S05]  /*c6c0*/  BSYNC B1 ;  /* 0x0000000000017941 */ /* 0x000fea0003800000 */
.L_x_1697:
[----:B------:R-:W-:-:S06]  /*c6d0*/  UISETP.GT.AND UP0, UPT, UR46, 0x1, UPT ;  /* 0x000000012e00788c */ /* 0x000fcc000bf04270 */
[----:B------:R-:W-:-:S13]  /*c6e0*/  PLOP3.LUT P0, PT, PT, PT, UP0, 0x80, 0x0 ;  /* 0x000000000000781c */ /* 0x000fda0003f0f008 */
[----:B------:R-:W-:Y:S05]  /*c6f0*/  @P0 BRA `(.L_x_1693) ;  /* 0x0000000400340947 */ /* 0x000fea0003800000 */
[----:B------:R-:W1:Y:S01]  /*c700*/  LDC R11, c[0x0][0xbe8] ;  /* 0x0002fa00ff0b7b82 */ /* 0x000e620000000800 */
[----:B------:R-:W-:Y:S01]  /*c710*/  SHF.R.S32.HI R6, RZ, 0x1f, R8 ;  /* 0x0000001fff067819 */ /* 0x000fe20000011408 */
[----:B------:R-:W-:Y:S01]  /*c720*/  ULDC.64 UR10, c[0x0][0xaa0] ;  /* 0x0002a800000a7ab9 */ /* 0x000fe20000000a00 */
[----:B------:R-:W-:Y:S01]  /*c730*/  SHF.R.S32.HI R13, RZ, 0x1f, R19 ;  /* 0x0000001fff0d7819 */ /* 0x000fe20000011413 */
[----:B------:R-:W-:Y:S01]  /*c740*/  UIMAD UR7, UR16, UR10, URZ ;  /* 0x0000000a100772a4 */ /* 0x000fe2000f8e023f */
[----:B------:R-:W-:Y:S01]  /*c750*/  LEA.HI R6, R6, R8, RZ, 0x3 ;  /* 0x0000000806067211 */ /* 0x000fe200078f18ff */
[----:B------:R-:W-:Y:S02]  /*c760*/  UIMAD.WIDE.U32 UR8, UR4, UR10, URZ ;  /* 0x0000000a040872a5 */ /* 0x000fe4000f8e003f */
[----:B------:R-:W-:Y:S01]  /*c770*/  UIMAD UR7, UR4, UR11, UR7 ;  /* 0x0000000b040772a4 */ /* 0x000fe2000f8e0207 */
[----:B------:R-:W-:Y:S02]  /*c780*/  SHF.R.S32.HI R6, RZ, 0x3, R6 ;  /* 0x00000003ff067819 */ /* 0x000fe40000011406 */
[----:B------:R-:W-:Y:S01]  /*c790*/  ULDC.64 UR10, c[0x0][0xae8] ;  /* 0x0002ba00000a7ab9 */ /* 0x000fe20000000a00 */
[----:B------:R-:W-:-:S02]  /*c7a0*/  UIADD3 UR9, UR9, UR7, URZ ;  /* 0x0000000709097290 */ /* 0x000fc4000fffe03f */
[----:B------:R-:W-:Y:S02]  /*c7b0*/  IMAD R2, R18, 0x30, R6 ;  /* 0x0000003012027824 */ /* 0x000fe400078e0206 */
[----:B------:R-:W-:Y:S01]  /*c7c0*/  UIMAD.WIDE.U32 UR8, UR39, UR10, UR8 ;  /* 0x0000000a270872a5 */ /* 0x000fe2000f8e0008 */
[----:B------:R-:W-:Y:S02]  /*c7d0*/  VIADD R30, R6, UR40 ;  /* 0x00000028061e7c36 */ /* 0x000fe40008000000 */
[----:B0-----:R-:W-:Y:S01]  /*c7e0*/  VIADD R4, R2, UR40 ;  /* 0x0000002802047c36 */ /* 0x001fe20008000000 */
[----:B------:R-:W-:-:S03]  /*c7f0*/  UIMAD UR9, UR39, UR11, UR9 ;  /* 0x0000000b270972a4 */ /* 0x000fc6000f8e0209 */
[----:B------:R-:W-:Y:S01]  /*c800*/  ULDC.64 UR10, c[0x0][0xaf0] ;  /* 0x0002bc00000a7ab9 */ /* 0x000fe20000000a00 */
[----:B-1----:R-:W-:Y:S01]  /*c810*/  ISETP.NE.AND P0, PT, R11, 0x1, PT ;  /* 0x000000010b00780c */ /* 0x002fe20003f05270 */
[----:B------:R-:W-:Y:S01]  /*c820*/  UIMAD UR37, UR37, UR10, URZ ;  /* 0x0000000a252572a4 */ /* 0x000fe2000f8e023f */
[----:B------:R-:W-:-:S03]  /*c830*/  IMAD.MOV.U32 R5, RZ, RZ, R4 ;  /* 0x000000ffff057224 */ /* 0x000fc600078e0004 */
[----:B------:R-:W-:Y:S02]  /*c840*/  UIMAD UR4, UR36, UR11, UR37 ;  /* 0x0000000b240472a4 */ /* 0x000fe4000f8e0225 */
[----:B------:R-:W-:-:S03]  /*c850*/  UIMAD.WIDE.U32 UR36, UR36, UR10, UR8 ;  /* 0x0000000a242472a5 */ /* 0x000fc6000f8e0008 */
[----:B------:R-:W-:Y:S01]  /*c860*/  ULDC.64 UR8, c[0x0][0xae0] ;  /* 0x0002b80000087ab9 */ /* 0x000fe20000000a00 */
[----:B------:R-:W-:Y:S02]  /*c870*/  UIADD3 UR4, UR37, UR4, URZ ;  /* 0x0000000425047290 */ /* 0x000fe4000fffe03f */
        /* <DEDUP_REMOVED lines=11> */
[----:B------:R-:W-:Y:S02]  /*c930*/  IMAD.U32 R2, RZ, RZ, UR36 ;  /* 0x00000024ff027e24 */ /* 0x000fe4000f8e00ff */
        /* <DEDUP_REMOVED lines=41> */
.L_x_1693:
[----:B------:R-:W-:Y:S05]  /*cbd0*/  BSYNC B0 ;  /* 0x0000000000007941 */ /* 0x000fea0003800000 */
.L_x_1689:
[----:B------:R-:W-:Y:S02]  /*cbe0*/  ULDC UR4, c[0x0][0xc3c] ;  /* 0x00030f0000047ab9 */ /* 0x000fe40000000800 */
[----:B------:R-:W-:-:S13]  /*cbf0*/  ISETP.GE.AND P0, PT, R31, UR4, PT ;  /* 0x000000041f007c0c */ /* 0x000fda000bf06270 */
[----:B------:R-:W-:Y:S05]  /*cc00*/  @!P0 BRA `(.L_x_1699) ;  /* 0xffffff4000ac8947 */ /* 0x000fea000383ffff */
[----:B------:R-:W-:Y:S05]  /*cc10*/  EXIT ;  /* 0x000000000000794d */ /* 0x000fea0003800000 */
.L_x_1649:
[----:B------:R-:W-:-:S08]  /*cc20*/  NOP ;  /* 0x0000000000007918 */ /* 0x000fd00000000000 */
[----:B------:R-:W0:-:S00]  /*cc30*/  USETMAXREG.DEALLOC.CTAPOOL 0x20 ;  /* 0x00000020000079c8 */ /* 0x000e0000080e0500 */
[----:B0-----:R-:W-:Y:S01]  /*cc40*/  LOP3.LUT R0, R0, 0x3, RZ, 0xc0, !PT ;  /* 0x0000000300007812 */ /* 0x001fe200078ec0ff */
[----:B------:R-:W-:-:S05]  /*cc50*/  IMAD.MOV.U32 R6, RZ, RZ, RZ ;  /* 0x000000ffff067224 */ /* 0x000fca00078e00ff */
[----:B------:R-:W0:Y:S02]  /*cc60*/  SHFL.IDX PT, R0, R0, RZ, 0x1f ;  /* 0x00001fff00007589 */ /* 0x000e2400000e0000 */
[----:B0-----:R-:W-:-:S04]  /*cc70*/  ISETP.NE.AND P0, PT, R0, RZ, PT ;  /* 0x000000ff0000720c */ /* 0x001fc80003f05270 */
[----:B------:R-:W-:-:S05]  /*cc80*/  P2R R0, PR, RZ, 0x1 ;  /* 0x00000001ff007803 */ /* 0x000fca0000000000 */
[----:B------:R0:W-:Y:S04]  /*cc90*/  STL [R1+0x10], R0 ;  /* 0x0000100001007387 */ /* 0x0001e80000100800 */
[----:B------:R-:W-:Y:S05]  /*cca0*/  @!P0 BRA `(.L_x_1700) ;  /* 0x0000000000208947 */ /* 0x000fea0003800000 */
[----:B------:R-:W1:Y:S08]  /*ccb0*/  S2UR UR5, SR_CgaCtaId ;  /* 0x00000000000579c3 */ /* 0x000e700000008800 */
[----:B------:R-:W-:Y:S06]  /*ccc0*/  BAR.SYNC.DEFER_BLOCKING 0x5, 0x200 ;  /* 0x0148000000007b1d */ /* 0x000fec0000010000 */
[----:B------:R-:W-:-:S02]  /*ccd0*/  UMOV UR4, 0x400 ;  /* 0x0000040000047882 */ /* 0x000fc40000000000 */
[----:B-1----:R-:W-:-:S09]  /*cce0*/  ULEA UR4, UR5, UR4, 0x18 ;  /* 0x0000000405047291 */ /* 0x002fd2000f8ec03f */
[----:B------:R-:W1:Y:S02]  /*ccf0*/  LDS.128 R24, [UR4+0x132d0] ;  /* 0x0132d004ff187984 */ /* 0x000e640008000c00 */
[----:B-1----:R-:W-:Y:S01]  /*cd00*/  R2UR UR43, R27 ;  /* 0x000000001b2b72ca */ /* 0x002fe200000e0000 */
[----:B------:R-:W-:Y:S06]  /*cd10*/  BAR.ARV 0x4, 0x200 ;  /* 0x0108000000007b1d */ /* 0x000fec0000002000 */
[----:B------:R-:W-:Y:S08]  /*cd20*/  BRA `(.L_x_1701) ;  /* 0x0000000c00b87947 */ /* 0x000ff00003800000 */
.L_x_1700:
[----:B0-----:R-:W0:Y:S01]  /*cd30*/  S2R R0, SR_TID.X ;  /* 0x0000000000007919 */ /* 0x001e220000002100 */
        /* <DEDUP_REMOVED lines=43> */
.L_x_1704:
        /* <DEDUP_REMOVED lines=39> */
.L_x_1702:
        /* <DEDUP_REMOVED lines=17> */
.L_x_1705:
        /* <DEDUP_REMOVED lines=61> */
.L_x_1706:
        /* <DEDUP_REMOVED lines=64> */
.L_x_1707:
[----:B------:R-:W-:-:S05]  /*db40*/  LOP3.LUT R25, RZ, R2, RZ, 0x33, !PT ;  /* 0x00000002ff197212 */ /* 0x000fca00078e33ff */
[----:B------:R-:W-:Y:S01]  /*db50*/  IMAD.IADD R25, R6, 0x1, R25 ;  /* 0x0000000106197824 */ /* 0x000fe200078e0219 */
[----:B------:R-:W-:Y:S06]  /*db60*/  BRA `(.L_x_1708) ;  /* 0x00000000000c7947 */ /* 0x000fec0003800000 */
.L_x_1703:
[----:B------:R-:W-:Y:S02]  /*db70*/  IMAD.MOV.U32 R24, RZ, RZ, R9 ;  /* 0x000000ffff187224 */ /* 0x000fe400078e0009 */
[----:B------:R-:W-:Y:S02]  /*db80*/  IMAD.MOV.U32 R25, RZ, RZ, RZ ;  /* 0x000000ffff197224 */ /* 0x000fe400078e00ff */
[----:B------:R-:W-:-:S07]  /*db90*/  IMAD.MOV.U32 R26, RZ, RZ, RZ ;  /* 0x000000ffff1a7224 */ /* 0x000fce00078e00ff */
.L_x_1708:
[----:B------:R-:W-:Y:S01]  /*dba0*/  ISETP.NE.AND P0, PT, R0, RZ, PT ;  /* 0x000000ff0000720c */ /* 0x000fe20003f05270 */
[----:B------:R-:W-:-:S12]  /*dbb0*/  IMAD.U32 R27, RZ, RZ, UR43 ;  /* 0x0000002bff1b7e24 */ /* 0x000fd8000f8e00ff */
[----:B------:R-:W0:Y:S01]  /*dbc0*/  @!P0 S2R R3, SR_CgaCtaId ;  /* 0x0000000000038919 */ /* 0x000e220000008800 */
[----:B------:R-:W-:-:S04]  /*dbd0*/  @!P0 MOV R0, 0x400 ;  /* 0x0000040000008802 */ /* 0x000fc80000000f00 */
[----:B0-----:R-:W-:-:S05]  /*dbe0*/  @!P0 LEA R0, R3, R0, 0x18 ;  /* 0x0000000003008211 */ /* 0x001fca00078ec0ff */
[----:B------:R1:W-:Y:S01]  /*dbf0*/  @!P0 STS.128 [R0+0x132d0], R24 ;  /* 0x0132d01800008388 */ /* 0x0003e20000000c00 */
[----:B------:R-:W-:Y:S06]  /*dc00*/  BAR.ARV 0x5, 0x200 ;  /* 0x0148000000007b1d */ /* 0x000fec0000002000 */
.L_x_1701:
[----:B------:R-:W-:Y:S01]  /*dc10*/  ULDC UR4, c[0x0][0xc3c] ;  /* 0x00030f0000047ab9 */ /* 0x000fe20000000800 */
[----:B------:R2:W-:Y:S01]  /*dc20*/  STL [R1+0xc], RZ ;  /* 0x00000cff01007387 */ /* 0x0005e20000100800 */
[----:B------:R-:W-:Y:S01]  /*dc30*/  UISETP.GE.AND UP0, UPT, UR43, UR4, UPT ;  /* 0x000000042b00728c */ /* 0x000fe2000bf06270 */
[----:B------:R-:W-:Y:S02]  /*dc40*/  IMAD.MOV.U32 R19, RZ, RZ, 0x1 ;  /* 0x00000001ff137424 */ /* 0x000fe400078e00ff */
[----:B------:R-:W-:-:S03]  /*dc50*/  IMAD.MOV.U32 R18, RZ, RZ, RZ ;  /* 0x000000ffff127224 */ /* 0x000fc600078e00ff */
[----:B------:R-:W-:-:S13]  /*dc60*/  PLOP3.LUT P0, PT, PT, PT, UP0, 0x80, 0x0 ;  /* 0x000000000000781c */ /* 0x000fda0003f0f008 */
[----:B--2---:R-:W-:Y:S05]  /*dc70*/  @P0 BRA `(.L_x_1709) ;  /* 0x0000004400280947 */ /* 0x004fea0003800000 */
[----:B------:R-:W2:Y:S01]  /*dc80*/  S2R R11, SR_TID.X ;  /* 0x00000000000b7919 */ /* 0x000ea20000002100 */
[----:B------:R-:W3:Y:S01]  /*dc90*/  S2UR UR5, SR_CgaCtaId ;  /* 0x00000000000579c3 */ /* 0x000ee20000008800 */
        /* <DEDUP_REMOVED lines=8> */
[----:B---3--:R-:W-:-:S06]  /*dd20*/  ULEA UR4, UR5, UR4, 0x18 ;  /* 0x0000000405047291 */ /* 0x008fcc000f8ec03f */
[----:B------:R-:W-:Y:S01]  /*dd30*/  IMAD.U32 R16, RZ, RZ, UR4 ;  /* 0x00000004ff107e24 */ /* 0x000fe2000f8e00ff */
[C---:B--2---:R-:W-:Y:S01]  /*dd40*/  LOP3.LUT R10, R11.reuse, 0x7f, RZ, 0xc0, !PT ;  /* 0x0000007f0b0a7812 */ /* 0x044fe200078ec0ff */
[C---:B------:R-:W-:Y:S01]  /*dd50*/  IMAD.SHL.U32 R29, R11.reuse, 0x40, RZ ;  /* 0x000000400b1d7824 */ /* 0x040fe200078e00ff */
[----:B------:R-:W-:Y:S01]  /*dd60*/  SHF.R.U32.HI R4, RZ, 0x1, R11 ;  /* 0x00000001ff047819 */ /* 0x000fe2000001160b */
[----:B------:R-:W-:Y:S02]  /*dd70*/  IMAD.SHL.U32 R2, R11, 0x10, RZ ;  /* 0x000000100b027824 */ /* 0x000fe400078e00ff */
[----:B------:R-:W-:Y:S01]  /*dd80*/  IMAD.SHL.U32 R6, R10, 0x10, RZ ;  /* 0x000000100a067824 */ /* 0x000fe200078e00ff */
[----:B------:R-:W-:Y:S01]  /*dd90*/  LOP3.LUT R3, R29, 0x180, RZ, 0xc0, !PT ;  /* 0x000001801d037812 */ /* 0x000fe200078ec0ff */
[C---:B------:R-:W-:Y:S01]  /*dda0*/  IMAD.SHL.U32 R8, R11.reuse, 0x2, RZ ;  /* 0x000000020b087824 */ /* 0x040fe200078e00ff */
[----:B------:R-:W-:Y:S01]  /*ddb0*/  LOP3.LUT R5, R2, 0x1b0, RZ, 0xc0, !PT ;  /* 0x000001b002057812 */ /* 0x000fe200078ec0ff */
[----:B01----:R-:W-:Y:S01]  /*ddc0*/  IMAD.SHL.U32 R0, R11, 0x20, RZ ;  /* 0x000000200b007824 */ /* 0x003fe200078e00ff */
        /* <DEDUP_REMOVED lines=19> */
.L_x_1777:
[----:B------:R-:W-:Y:S01]  /*df00*/  ULDC.64 UR4, c[0x0][0xc88] ;  /* 0x0003220000047ab9 */ /* 0x000fe20000000a00 */
[----:B------:R-:W-:Y:S01]  /*df10*/  ULDC.64 UR6, c[0x0][0xa08] ;  /* 0x0002820000067ab9 */ /* 0x000fe20000000a00 */
[----:B------:R-:W-:-:S06]  /*df20*/  UIMAD.WIDE UR4, UR43, 0x4, UR4 ;  /* 0x000000042b0478a5 */ /* 0x000fcc000f8e0204 */
[----:B------:R-:W-:Y:S02]  /*df30*/  IMAD.U32 R2, RZ, RZ, UR4 ;  /* 0x00000004ff027e24 */ /* 0x000fe4000f8e00ff */
[----:B0-----:R-:W-:Y:S01]  /*df40*/  IMAD.U32 R3, RZ, RZ, UR5 ;  /* 0x00000005ff037e24 */ /* 0x001fe2000f8e00ff */
[----:B------:R-:W-:-:S04]  /*df50*/  ULDC.64 UR4, c[0x0][0xa28] ;  /* 0x00028a0000047ab9 */ /* 0x000fc80000000a00 */
[----:B--2---:R-:W2:Y:S01]  /*df60*/  LDG.E R2, desc[UR54][R2.64] ;  /* 0x0000003602027981 */ /* 0x004ea2000c1e1900 */
[----:B------:R-:W-:-:S04]  /*df70*/  UISETP.NE.U32.AND UP0, UPT, UR4, URZ, UPT ;  /* 0x0000003f0400728c */ /* 0x000fc8000bf05070 */
[----:B------:R-:W-:-:S06]  /*df80*/  UISETP.NE.AND.EX UP0, UPT, UR5, URZ, UPT, UP0 ;  /* 0x0000003f0500728c */ /* 0x000fcc000bf05300 */
[----:B------:R-:W-:Y:S01]  /*df90*/  PLOP3.LUT P2, PT, PT, PT, UP0, 0x80, 0x0 ;  /* 0x000000000000781c */ /* 0x000fe20003f4f008 */
[----:B-1----:R-:W0:Y:S01]  /*dfa0*/  LDC R10, c[0x0][0x288] ;  /* 0x0000a200ff0a7b82 */ /* 0x002e220000000800 */
        /* <DEDUP_REMOVED lines=19> */
[----:B-1----:R-:W-:Y:S02]  /*e0e0*/  IMAD.U32 R2, RZ, RZ, UR4 ;  /* 0x00000004ff027e24 */ /* 0x002fe4000f8e00ff */
[----:B------:R-:W-:Y:S01]  /*e0f0*/  IMAD.U32 R3, RZ, RZ, UR5 ;  /* 0x00000005ff037e24 */ /* 0x000fe2000f8e00ff */
[----:B------:R-:W-:Y:S01]  /*e100*/  ULDC.64 UR4, c[0x0][0xa18] ;  /* 0x0002860000047ab9 */ /* 0x000fe20000000a00 */
[----:B------:R-:W-:Y:S01]  /*e110*/  IMAD.U32 R5, RZ, RZ, UR7 ;  /* 0x00000007ff057e24 */ /* 0x000fe2000f8e00ff */
[----:B------:R-:W-:Y:S02]  /*e120*/  UISETP.NE.U32.AND UP0, UPT, UR4, URZ, UPT ;  /* 0x0000003f0400728c */ /* 0x000fe4000bf05070 */
[----:B------:R-:W5:Y:S02]  /*e130*/  @P1 LDG.E R9, desc[UR54][R2.64] ;  /* 0x0000003602091981 */ /* 0x000f64000c1e1900 */
[----:B------:R-:W-:-:S02]  /*e140*/  UISETP.NE.AND.EX UP0, UPT, UR5, URZ, UPT, UP0 ;  /* 0x0000003f0500728c */ /* 0x000fc4000bf05300 */
[----:B----4-:R-:W5:Y:S04]  /*e150*/  @P0 LDG.E R0, desc[UR54][R4.64] ;  /* 0x0000003604000981 */ /* 0x010f68000c1e1900 */
[----:B------:R-:W-:-:S05]  /*e160*/  PLOP3.LUT P3, PT, PT, PT, UP0, 0x80, 0x0 ;  /* 0x000000000000781c */ /* 0x000fca0003f6f008 */
[----:B------:R-:W-:-:S04]  /*e170*/  @UP0 UIADD3 UR4, UP1, UR47, UR4, URZ ;  /* 0x000000042f040290 */ /* 0x000fc8000ff3e03f */
[----:B------:R-:W-:Y:S02]  /*e180*/  @UP0 UIADD3.X UR5, UR48, UR5, URZ, UP1, !UPT ;  /* 0x0000000530050290 */ /* 0x000fe40008ffe43f */
[----:B------:R-:W-:-:S04]  /*e190*/  IMAD.U32 R6, RZ, RZ, UR4 ;  /* 0x00000004ff067e24 */ /* 0x000fc8000f8e00ff */
[----:B------:R-:W-:-:S05]  /*e1a0*/  IMAD.U32 R7, RZ, RZ, UR5 ;  /* 0x00000005ff077e24 */ /* 0x000fca000f8e00ff */
[----:B0-----:R0:W3:Y:S01]  /*e1b0*/  @P3 LDG.E R10, desc[UR54][R6.64] ;  /* 0x00000036060a3981 */ /* 0x0010e2000c1e1900 */
[----:B------:R-:W-:Y:S01]  /*e1c0*/  UMOV UR4, URZ ;  /* 0x0000003f00047c82 */ /* 0x000fe20008000000 */
[----:B0-----:R-:W0:Y:S01]  /*e1d0*/  LDC.64 R6, c[0x0][0x418] ;  /* 0x00010600ff067b82 */ /* 0x001e220000000a00 */
[----:B--2---:R-:W-:Y:S02]  /*e1e0*/  @P2 R2UR UR4, R8 ;  /* 0x00000000080422ca */ /* 0x004fe400000e0000 */
[----:B0-----:R-:W-:Y:S01]  /*e1f0*/  ISETP.NE.U32.AND P2, PT, R6, RZ, PT ;  /* 0x000000ff0600720c */ /* 0x001fe20003f45070 */
[----:B---3--:R0:W-:Y:S01]  /*e200*/  STL [R1], R10 ;  /* 0x0000000a01007387 */ /* 0x0081e20000100800 */
[----:B------:R-:W-:Y:S11]  /*e210*/  @P3 BRA `(.L_x_1710) ;  /* 0x0000000000143947 */ /* 0x000ff60003800000 */
[----:B------:R-:W-:Y:S05]  /*e220*/  @!P1 BRA `(.L_x_1710) ;  /* 0x0000000000109947 */ /* 0x000fea0003800000 */
[----:B------:R-:W0:Y:S04]  /*e230*/  LDG.E R11, desc[UR54][R2.64] ;  /* 0x00000036020b7981 */ /* 0x000e28000c1e1900 */
[----:B------:R-:W0:Y:S02]  /*e240*/  LDG.E R6, desc[UR54][R2.64+0x4] ;  /* 0x0000043602067981 */ /* 0x000e24000c1e1900 */
[----:B0-----:R-:W-:-:S05]  /*e250*/  IMAD.IADD R10, R6, 0x1, -R11 ;  /* 0x00000001060a7824 */ /* 0x001fca00078e0a0b */
[----:B------:R1:W-:Y:S02]  /*e260*/  STL [R1], R10 ;  /* 0x0000000a01007387 */ /* 0x0003e40000100800 */
.L_x_1710:
        /* <DEDUP_REMOVED lines=12> */
[C---:B------:R-:W-:Y:S02]  /*e330*/  LOP3.LUT R2, R26.reuse, 0xff000000, RZ, 0xc0, !PT ;  /* 0xff0000001a027812 */ /* 0x040fe400078ec0ff */
        /* <DEDUP_REMOVED lines=14> */
.L_x_1711:
[----:B------:R-:W-:Y:S05]  /*e420*/  @!P0 BRA `(.L_x_1712) ;  /* 0x00000000000c8947 */ /* 0x000fea0003800000 */
[----:B------:R-:W2:Y:S04]  /*e430*/  LDG.E R3, desc[UR54][R4.64] ;  /* 0x0000003604037981 */ /* 0x000ea8000c1e1900 */
[----:B------:R-:W2:Y:S02]  /*e440*/  LDG.E R2, desc[UR54][R4.64+0x4] ;  /* 0x0000043604027981 */ /* 0x000ea4000c1e1900 */
[----:B--2---:R-:W-:-:S07]  /*e450*/  IMAD.IADD R2, R2, 0x1, -R3 ;  /* 0x0000000102027824 */ /* 0x004fce00078e0a03 */
.L_x_1712:
[----:B--2---:R-:W2:Y:S01]  /*e460*/  LDC R3, c[0x0][0x448] ;  /* 0x00011200ff037b82 */ /* 0x004ea20000000800 */
[----:B------:R-:W-:Y:S02]  /*e470*/  LOP3.LUT R23, R0, 0xff, RZ, 0xc0, !PT ;  /* 0x000000ff00177812 */ /* 0x000fe400078ec0ff */
[----:B--2---:R-:W-:Y:S01]  /*e480*/  ISETP.NE.AND P0, PT, R3, 0x1, PT ;  /* 0x000000010300780c */ /* 0x004fe20003f05270 */
[----:B------:R-:W-:-:S04]  /*e490*/  IMAD R3, R25, 0xc0, RZ ;  /* 0x000000c019037824 */ /* 0x000fc800078e02ff */
[----:B------:R-:W-:-:S08]  /*e4a0*/  VIADD R3, R3, 0xbf ;  /* 0x000000bf03037836 */ /* 0x000fd00000000000 */
[----:B------:R-:W2:Y:S08]  /*e4b0*/  @P0 LDC R4, c[0x0][0x44c] ;  /* 0x00011300ff040b82 */ /* 0x000eb00000000800 */
[----:B------:R-:W3:Y:S01]  /*e4c0*/  @P0 LDC R5, c[0x0][0x450] ;  /* 0x00011400ff050b82 */ /* 0x000ee20000000800 */
[----:B--2---:R-:W-:-:S05]  /*e4d0*/  @P0 IMAD.HI.U32 R4, R3, R4, RZ ;  /* 0x0000000403040227 */ /* 0x004fca00078e00ff */
[----:B---3--:R-:W-:Y:S01]  /*e4e0*/  @P0 SHF.R.U32.HI R3, RZ, R5, R4 ;  /* 0x00000005ff030219 */ /* 0x008fe20000011604 */
[----:B-----5:R-:W-:-:S04]  /*e4f0*/  VIADD R4, R2, -UR4 ;  /* 0x8000000402047c36 */ /* 0x020fc80008000000 */
[C---:B------:R-:W-:Y:S01]  /*e500*/  VIADD R2, R4.reuse, 0x9f ;  /* 0x0000009f04027836 */ /* 0x040fe20000000000 */
[----:B------:R-:W-:-:S03]  /*e510*/  IADD3 R4, R4, 0xa0, -R10 ;  /* 0x000000a004047810 */ /* 0x000fc60007ffe80a */
[----:B------:R-:W-:-:S04]  /*e520*/  IMAD.HI R2, R2, 0x66666667, RZ ;  /* 0x6666666702027827 */ /* 0x000fc800078e02ff */
[----:B------:R-:W-:-:S04]  /*e530*/  IMAD.IADD R3, R4, 0x1, R3 ;  /* 0x0000000104037824 */ /* 0x000fc800078e0203 */
[----:B------:R-:W-:Y:S01]  /*e540*/  IMAD.HI R4, R3, 0x66666667, RZ ;  /* 0x6666666703047827 */ /* 0x000fe200078e02ff */
[----:B------:R-:W-:-:S04]  /*e550*/  SHF.R.U32.HI R3, RZ, 0x1f, R2 ;  /* 0x0000001fff037819 */ /* 0x000fc80000011602 */
[----:B------:R-:W-:Y:S02]  /*e560*/  SHF.R.U32.HI R5, RZ, 0x1f, R4 ;  /* 0x0000001fff057819 */ /* 0x000fe40000011604 */
[----:B------:R-:W-:Y:S02]  /*e570*/  LEA.HI.SX32 R3, R2, R3, 0x1a ;  /* 0x0000000302037211 */ /* 0x000fe400078fd2ff */
[----:B------:R-:W-:Y:S02]  /*e580*/  LEA.HI.SX32 R4, R4, R5, 0x1a ;  /* 0x0000000504047211 */ /* 0x000fe400078fd2ff */
[----:B------:R-:W-:Y:S01]  /*e590*/  SHF.R.U32.HI R5, RZ, 0x10, R0 ;  /* 0x00000010ff057819 */ /* 0x000fe20000011600 */
[----:B------:R-:W-:Y:S01]  /*e5a0*/  IMAD.MOV.U32 R0, RZ, RZ, RZ ;  /* 0x000000ffff007224 */ /* 0x000fe200078e00ff */
[----:B------:R-:W-:Y:S02]  /*e5b0*/  VIMNMX R4, R3, R4, PT ;  /* 0x0000000403047248 */ /* 0x000fe40003fe0100 */
[----:B------:R-:W-:-:S02]  /*e5c0*/  ISETP.NE.AND P0, PT, R5, RZ, PT ;  /* 0x000000ff0500720c */ /* 0x000fc40003f05270 */
[----:B------:R-:W-:-:S11]  /*e5d0*/  ISETP.GE.AND P1, PT, R4, 0x1, PT ;  /* 0x000000010400780c */ /* 0x000fd60003f26270 */
[----:B------:R-:W2:Y:S02]  /*e5e0*/  @!P0 LDC R5, c[0x0][0x9f0] ;  /* 0x00027c00ff058b82 */ /* 0x000ea40000000800 */
[----:B------:R-:W-:Y:S05]  /*e5f0*/  @!P1 BRA `(.L_x_1713) ;  /* 0x0000000000689947 */ /* 0x000fea0003800000 */
[-C--:B--2---:R-:W-:Y:S01]  /*e600*/  IABS R0, R5.reuse ;  /* 0x0000000500007213 */ /* 0x084fe20000000000 */
[----:B------:R-:W-:Y:S01]  /*e610*/  IMAD.MOV.U32 R2, RZ, RZ, RZ ;  /* 0x000000ffff027224 */ /* 0x000fe200078e00ff */
[----:B------:R-:W-:Y:S02]  /*e620*/  IABS R8, R5 ;  /* 0x0000000500087213 */ /* 0x000fe40000000000 */
[----:B------:R-:W2:Y:S08]  /*e630*/  I2F.RP R6, R0 ;  /* 0x0000000000067306 */ /* 0x000eb00000209400 */
[----:B--2---:R-:W2:Y:S02]  /*e640*/  MUFU.RCP R6, R6 ;  /* 0x0000000600067308 */ /* 0x004ea40000001000 */
[----:B--2---:R-:W-:-:S06]  /*e650*/  VIADD R3, R6, 0xffffffe ;  /* 0x0ffffffe06037836 */ /* 0x004fcc0000000000 */
[----:B------:R-:W2:Y:S02]  /*e660*/  F2I.FTZ.U32.TRUNC.NTZ R3, R3 ;  /* 0x0000000300037305 */ /* 0x000ea4000021f000 */
[----:B--2---:R-:W-:-:S04]  /*e670*/  IMAD.MOV R7, RZ, RZ, -R3 ;  /* 0x000000ffff077224 */ /* 0x004fc800078e0a03 */
[----:B------:R-:W-:-:S04]  /*e680*/  IMAD R7, R7, R0, RZ ;  /* 0x0000000007077224 */ /* 0x000fc800078e02ff */
[----:B------:R-:W-:Y:S01]  /*e690*/  IMAD.HI.U32 R7, R3, R7, R2 ;  /* 0x0000000703077227 */ /* 0x000fe200078e0002 */
[----:B------:R-:W-:-:S03]  /*e6a0*/  IADD3 R2, R5, -0x1, R4 ;  /* 0xffffffff05027810 */ /* 0x000fc60007ffe004 */
[----:B------:R-:W-:Y:S01]  /*e6b0*/  IMAD.MOV R3, RZ, RZ, -R8 ;  /* 0x000000ffff037224 */ /* 0x000fe200078e0a08 */
        /* <DEDUP_REMOVED lines=14> */
.L_x_1713:
[-C--:B------:R-:W-:Y:S01]  /*e7a0*/  IMAD R23, R23, R0.reuse, RZ ;  /* 0x0000000017177224 */ /* 0x080fe200078e02ff */
[----:B------:R-:W-:Y:S04]  /*e7b0*/  BSSY B7, `(.L_x_1714) ;  /* 0x000029a000077945 */ /* 0x000fe80003800000 */
[----:B------:R-:W-:-:S04]  /*e7c0*/  VIADDMNMX R2, R23, R0, R4, PT ;  /* 0x0000000017027246 */ /* 0x000fc80003800104 */
[----:B------:R-:W-:Y:S01]  /*e7d0*/  ISETP.GT.AND P0, PT, R2, R23, PT ;  /* 0x000000170200720c */ /* 0x000fe20003f04270 */
[----:B------:R3:W-:-:S12]  /*e7e0*/  STL [R1+0x4], R2 ;  /* 0x0000040201007387 */ /* 0x0007d80000100800 */
[----:B---3--:R-:W-:Y:S05]  /*e7f0*/  @P0 BRA `(.L_x_1715) ;  /* 0x0000000000440947 */ /* 0x008fea0003800000 */
[----:B------:R-:W3:Y:S02]  /*e800*/  S2R R2, SR_TID.X ;  /* 0x0000000000027919 */ /* 0x000ee40000002100 */
[----:B---3--:R-:W-:-:S04]  /*e810*/  LOP3.LUT R2, R2, 0x7f, RZ, 0xc0, !PT ;  /* 0x0000007f02027812 */ /* 0x008fc800078ec0ff */
[----:B------:R-:W-:-:S13]  /*e820*/  ISETP.NE.AND P0, PT, R2, RZ, PT ;  /* 0x000000ff0200720c */ /* 0x000fda0003f05270 */
[----:B------:R-:W-:Y:S05]  /*e830*/  @P0 BRA `(.L_x_1716) ;  /* 0x0000002800440947 */ /* 0x000fea0003800000 */
[----:B--2---:R-:W2:Y:S01]  /*e840*/  S2R R5, SR_LANEID ;  /* 0x0000000000057919 */ /* 0x004ea20000000000 */
        /* <DEDUP_REMOVED lines=10> */
[----:B---3--:R-:W-:Y:S01]  /*e8f0*/  IADD3 R24, R0, UR41, R7 ;  /* 0x0000002900187c10 */ /* 0x008fe2000fffe007 */
[----:B------:R-:W-:Y:S06]  /*e900*/  BRA `(.L_x_1716) ;  /* 0x0000002800107947 */ /* 0x000fec0003800000 */
.L_x_1715:
        /* <DEDUP_REMOVED lines=9> */
[----:B------:R-:W3:Y:S01]  /*e9a0*/  LDC.64 R2, c[0x4][R2] ;  /* 0x0100000002027b82 */ /* 0x000ee20000000a00 */
[----:B--2---:R-:W-:Y:S02]  /*e9b0*/  IMAD.U32 R5, RZ, RZ, UR7 ;  /* 0x00000007ff057e24 */ /* 0x004fe4000f8e00ff */
[----:B------:R-:W-:Y:S02]  /*e9c0*/  IMAD.U32 R6, RZ, RZ, UR8 ;  /* 0x00000008ff067e24 */ /* 0x000fe4000f8e00ff */
[----:B------:R-:W-:-:S02]  /*e9d0*/  IMAD.U32 R7, RZ, RZ, UR9 ;  /* 0x00000009ff077e24 */ /* 0x000fc4000f8e00ff */
[----:B01----:R-:W-:Y:S02]  /*e9e0*/  IMAD.U32 R10, RZ, RZ, UR4 ;  /* 0x00000004ff0a7e24 */ /* 0x003fe4000f8e00ff */
[----:B------:R-:W-:Y:S02]  /*e9f0*/  IMAD.U32 R11, RZ, RZ, UR5 ;  /* 0x00000005ff0b7e24 */ /* 0x000fe4000f8e00ff */
[----:B------:R-:W-:Y:S02]  /*ea00*/  IMAD.MOV.U32 R8, RZ, RZ, 0x70 ;  /* 0x00000070ff087424 */ /* 0x000fe400078e00ff */
[----:B------:R-:W-:Y:S02]  /*ea10*/  IMAD.MOV.U32 R12, RZ, RZ, 0x1 ;  /* 0x00000001ff0c7424 */ /* 0x000fe400078e00ff */
[----:B------:R-:W-:-:S07]  /*ea20*/  IMAD.MOV.U32 R13, RZ, RZ, RZ ;  /* 0x000000ffff0d7224 */ /* 0x000fce00078e00ff */
[----:B------:R-:W-:-:S07]  /*ea30*/  LEPC R20, `(.L_x_1718) ;  /* 0x000000001014794e */ /* 0x000fce0000000000 */
[----:B---3--:R-:W-:Y:S05]  /*ea40*/  CALL.ABS.NOINC R2 ;  /* 0x0000000002007343 */ /* 0x008fea0003c00000 */
.L_x_1718:
[----:B------:R-:W-:Y:S05]  /*ea50*/  BSYNC B6 ;  /* 0x0000000000067941 */ /* 0x000fea0003800000 */
.L_x_1717:
[----:B------:R-:W-:Y:S01]  /*ea60*/  VIADD R0, R16, 0x6000 ;  /* 0x0000600010007836 */ /* 0x000fe20000000000 */
[----:B------:R-:W-:Y:S04]  /*ea70*/  BSSY B6, `(.L_x_1719) ;  /* 0x0000014000067945 */ /* 0x000fe80003800000 */
[----:B------:R-:W-:-:S04]  /*ea80*/  LOP3.LUT P0, RZ, R0, 0x1bf, RZ, 0xc0, !PT ;  /* 0x000001bf00ff7812 */ /* 0x000fc8000780c0ff */
[----:B------:R-:W-:-:S09]  /*ea90*/  P2R R17, PR, RZ, 0x1 ;  /* 0x00000001ff117803 */ /* 0x000fd20000000000 */
        /* <DEDUP_REMOVED lines=17> */
.L_x_1720:
[----:B------:R-:W-:Y:S05]  /*ebb0*/  BSYNC B6 ;  /* 0x0000000000067941 */ /* 0x000fea0003800000 */
.L_x_1719:
        /* <DEDUP_REMOVED lines=20> */
.L_x_1722:
[----:B------:R-:W-:Y:S05]  /*ed00*/  BSYNC B6 ;  /* 0x0000000000067941 */ /* 0x000fea0003800000 */
.L_x_1721:
[----:B------:R-:W-:Y:S01]  /*ed10*/  ISETP.NE.AND P6, PT, R17, RZ, PT ;  /* 0x000000ff1100720c */ /* 0x000fe20003fc5270 */
[----:B------:R-:W-:-:S12]  /*ed20*/  BSSY B6, `(.L_x_1723) ;  /* 0x0000012000067945 */ /* 0x000fd80003800000 */
        /* <DEDUP_REMOVED lines=17> */
.L_x_1724:
[----:B------:R-:W-:Y:S05]  /*ee40*/  BSYNC B6 ;  /* 0x0000000000067941 */ /* 0x000fea0003800000 */
.L_x_1723:
        /* <DEDUP_REMOVED lines=8> */
[----:B------:R-:W3:Y:S01]  /*eed0*/  S2R R17, SR_TID.X ;  /* 0x0000000000117919 */ /* 0x000ee20000002100 */
[----:B------:R-:W-:-:S03]  /*eee0*/  ULDC.64 UR4, c[0x0][0xa08] ;  /* 0x0002820000047ab9 */ /* 0x000fc60000000a00 */
[----:B------:R4:W5:Y:S02]  /*eef0*/  @P0 LDG.E R22, desc[UR54][R2.64] ;  /* 0x0000003602160981 */ /* 0x000964000c1e1900 */
[----:B----4-:R-:W4:Y:S01]  /*ef00*/  LDC.64 R2, c[0x0][0x418] ;  /* 0x00010600ff027b82 */ /* 0x010f220000000a00 */
[----:B---3--:R-:W-:-:S04]  /*ef10*/  SHF.R.U32.HI R20, RZ, 0x5, R17 ;  /* 0x00000005ff147819 */ /* 0x008fc80000011611 */
[----:B------:R-:W-:Y:S02]  /*ef20*/  LOP3.LUT R20, R20, 0x3, RZ, 0xc0, !PT ;  /* 0x0000000314147812 */ /* 0x000fe400078ec0ff */
[----:B----4-:R-:W-:Y:S01]  /*ef30*/  LOP3.LUT P0, RZ, R2, UR4, RZ, 0xfc, !PT ;  /* 0x0000000402ff7c12 */ /* 0x010fe2000f80fcff */
[----:B------:R-:W-:-:S03]  /*ef40*/  UMOV UR4, 0xffffffff ;  /* 0xffffffff00047882 */ /* 0x000fc60000000000 */
[----:B------:R-:W-:Y:S02]  /*ef50*/  LOP3.LUT P0, RZ, R3, UR5, RZ, 0xfc, P0 ;  /* 0x0000000503ff7c12 */ /* 0x000fe4000800fcff */
[----:B-----5:R-:W-:Y:S02]  /*ef60*/  SHF.R.S32.HI R26, RZ, 0x1f, R22 ;  /* 0x0000001fff1a7819 */ /* 0x020fe40000011416 */
[----:B------:R-:W-:Y:S01]  /*ef70*/  SEL R17, R22, RZ, !P0 ;  /* 0x000000ff16117207 */ /* 0x000fe20004000000 */
[----:B------:R-:W-:Y:S08]  /*ef80*/  BRA.DIV UR4, `(.L_x_1725) ;  /* 0x0000003a040c7947 */ /* 0x000ff0000b800000 */
[----:B------:R3:W4:Y:S02]  /*ef90*/  SHFL.IDX PT, R14, R20, RZ, 0x1f ;  /* 0x00001fff140e7589 */ /* 0x00072400000e0000 */
.L_x_1796:
[----:B----4-:R-:W-:Y:S02]  /*efa0*/  ISETP.NE.AND P0, PT, R14, RZ, PT ;  /* 0x000000ff0e00720c */ /* 0x010fe40003f05270 */
[----:B------:R-:W-:-:S04]  /*efb0*/  PLOP3.LUT P1, PT, PT, PT, PT, 0x8, 0x0 ;  /* 0x000000000000781c */ /* 0x000fc80003f2e170 */
[----:B------:R-:W-:-:S07]  /*efc0*/  P2R R27, PR, RZ, 0x2 ;  /* 0x00000002ff1b7803 */ /* 0x000fce0000000000 */
[----:B------:R-:W-:Y:S05]  /*efd0*/  @P0 BRA `(.L_x_1726) ;  /* 0x0000000400480947 */ /* 0x000fea0003800000 */
[----:B------:R-:W4:Y:S01]  /*efe0*/  LDL R0, [R1+0x4] ;  /* 0x0000040001007983 */ /* 0x000f220000100800 */
[----:B------:R-:W-:Y:S01]  /*eff0*/  UMOV UR4, 0xffffffff ;  /* 0xffffffff00047882 */ /* 0x000fe20000000000 */
[----:B----4-:R-:W-:Y:S02]  /*f000*/  VIADD R0, R0, 0xffffffff ;  /* 0xffffffff00007836 */ /* 0x010fe40000000000 */
[----:B------:R-:W-:Y:S05]  /*f010*/  BRA.DIV UR4, `(.L_x_1727) ;  /* 0x0000003a04087947 */ /* 0x000fea000b800000 */
[----:B------:R-:W-:-:S13]  /*f020*/  ELECT P6, URZ, PT ;  /* 0x00000000003f782f */ /* 0x000fda00038c0000 */
.L_x_1799:
[----:B------:R-:W-:Y:S05]  /*f030*/  @!P6 BRA `(.L_x_1726) ;  /* 0x000000040030e947 */ /* 0x000fea0003800000 */
[----:B------:R-:W-:-:S04]  /*f040*/  ISETP.NE.U32.AND P0, PT, R2, RZ, PT ;  /* 0x000000ff0200720c */ /* 0x000fc80003f05070 */
[----:B------:R-:W-:-:S13]  /*f050*/  ISETP.NE.AND.EX P0, PT, R3, RZ, PT, P0 ;  /* 0x000000ff0300720c */ /* 0x000fda0003f05300 */
[----:B------:R-:W-:Y:S05]  /*f060*/  @!P0 BRA `(.L_x_1728) ;  /* 0x0000000000448947 */ /* 0x000fea0003800000 */
[----:B------:R-:W4:Y:S01]  /*f070*/  LDC R7, c[0x0][0x43c] ;  /* 0x00010f00ff077b82 */ /* 0x000f220000000800 */
[----:B------:R-:W-:Y:S01]  /*f080*/  ULDC.64 UR4, c[0x0][0x428] ;  /* 0x00010a0000047ab9 */ /* 0x000fe20000000a00 */
[----:B----4-:R-:W-:-:S13]  /*f090*/  ISETP.NE.AND P0, PT, R7, 0x1, PT ;  /* 0x000000010700780c */ /* 0x010fda0003f05270 */
[----:B--2---:R-:W2:Y:S02]  /*f0a0*/  @P0 LDC.64 R4, c[0x0][0x440] ;  /* 0x00011000ff040b82 */ /* 0x004ea40000000a00 */
        /* <DEDUP_REMOVED lines=13> */
.L_x_1728:
[----:B----4-:R-:W4:Y:S01]  /*f180*/  S2R R2, SR_TID.X ;  /* 0x0000000000027919 */ /* 0x010f220000002100 */
[----:B------:R-:W-:Y:S02]  /*f190*/  SHF.L.U32 R3, R19, 0x1f, RZ ;  /* 0x0000001f13037819 */ /* 0x000fe400000006ff */
[----:B----4-:R-:W-:Y:S01]  /*f1a0*/  LOP3.LUT R4, R2, 0x7f, RZ, 0xc0, !PT ;  /* 0x0000007f02047812 */ /* 0x010fe200078ec0ff */
[----:B------:R-:W-:-:S03]  /*f1b0*/  IMAD R2, R18, 0x8, R16 ;  /* 0x0000000812027824 */ /* 0x000fc600078e0210 */
[----:B------:R-:W-:Y:S01]  /*f1c0*/  ISETP.NE.AND P1, PT, R4, RZ, PT ;  /* 0x000000ff0400720c */ /* 0x000fe20003f25270 */
[----:B------:R-:W4:Y:S02]  /*f1d0*/  SYNCS.PHASECHK.TRANS64.TRYWAIT P0, [R2+URZ+0x13280], R3 ;  /* 0x01328003020075a7 */ /* 0x000f24000800017f */
[----:B----4-:R-:W-:Y:S10]  /*f1e0*/  @!P0 BRA `(.L_x_1729) ;  /* 0x0000003400b48947 */ /* 0x010ff40003800000 */
.L_x_1800:
[----:B------:R-:W-:Y:S05]  /*f1f0*/  @P1 BRA `(.L_x_1730) ;  /* 0x00000000001c1947 */ /* 0x000fea0003800000 */
[----:B------:R-:W0:Y:S01]  /*f200*/  S2R R4, SR_TID.X ;  /* 0x0000000000047919 */ /* 0x000e220000002100 */
[----:B--2---:R-:W-:-:S04]  /*f210*/  IMAD.MOV.U32 R5, RZ, RZ, 0x2800 ;  /* 0x00002800ff057424 */ /* 0x004fc800078e00ff */
[----:B------:R2:W-:Y:S01]  /*f220*/  SYNCS.ARRIVE.TRANS64 RZ, [R2+URZ+0x13270], R5 ;  /* 0x0132700502ff79a7 */ /* 0x0005e2000800003f */
[----:B0-----:R-:W-:-:S04]  /*f230*/  LOP3.LUT R4, R4, 0x1f, RZ, 0xc0, !PT ;  /* 0x0000001f04047812 */ /* 0x001fc800078ec0ff */
[----:B------:R-:W-:-:S13]  /*f240*/  ISETP.NE.AND P0, PT, R4, RZ, PT ;  /* 0x000000ff0400720c */ /* 0x000fda0003f05270 */
[----:B--2---:R-:W-:Y:S05]  /*f250*/  @!P0 BRA `(.L_x_1730) ;  /* 0x0000000000048947 */ /* 0x004fea0003800000 */
[----:B------:R-:W-:Y:S01]  /*f260*/  BPT.TRAP 0x1 ;  /* 0x000000040000795c */ /* 0x000fe20000300000 */
.L_x_1730:
[----:B------:R-:W-:Y:S01]  /*f270*/  IMAD R4, R18, 0x2800, R16 ;  /* 0x0000280012047824 */ /* 0x000fe200078e0210 */
[----:B------:R-:W-:Y:S01]  /*f280*/  R2UR UR33, R2 ;  /* 0x00000000022172ca */ /* 0x000fe200000e0000 */
[----:B--2---:R-:W-:Y:S01]  /*f290*/  IMAD.MOV.U32 R5, RZ, RZ, 0xa0 ;  /* 0x000000a0ff057424 */ /* 0x004fe200078e00ff */
        /* <DEDUP_REMOVED lines=12> */
[----:B------:R-:W0:Y:S02]  /*f360*/  SYNCS.PHASECHK.TRANS64.TRYWAIT P0, [R2+URZ+0x13240], R3 ;  /* 0x01324003020075a7 */ /* 0x000e24000800017f */
[----:B0-2---:R-:W-:Y:S05]  /*f370*/  @!P0 BRA `(.L_x_1731) ;  /* 0x0000003400648947 */ /* 0x005fea0003800000 */
.L_x_1801:
[----:B------:R-:W-:Y:S05]  /*f380*/  @P1 BRA `(.L_x_1732) ;  /* 0x00000000001c1947 */ /* 0x000fea0003800000 */
[----:B------:R-:W2:Y:S01]  /*f390*/  S2R R5, SR_TID.X ;  /* 0x0000000000057919 */ /* 0x000ea20000002100 */
[----:B0---4-:R-:W-:-:S04]  /*f3a0*/  IMAD.MOV.U32 R3, RZ, RZ, 0x2800 ;  /* 0x00002800ff037424 */ /* 0x011fc800078e00ff */
[----:B------:R0:W-:Y:S01]  /*f3b0*/  SYNCS.ARRIVE.TRANS64 RZ, [R2+URZ+0x13230], R3 ;  /* 0x0132300302ff79a7 */ /* 0x0001e2000800003f */
[----:B--2---:R-:W-:-:S04]  /*f3c0*/  LOP3.LUT R5, R5, 0x1f, RZ, 0xc0, !PT ;  /* 0x0000001f05057812 */ /* 0x004fc800078ec0ff */
[----:B------:R-:W-:-:S13]  /*f3d0*/  ISETP.NE.AND P0, PT, R5, RZ, PT ;  /* 0x000000ff0500720c */ /* 0x000fda0003f05270 */
[----:B0-----:R-:W-:Y:S05]  /*f3e0*/  @!P0 BRA `(.L_x_1732) ;  /* 0x0000000000048947 */ /* 0x001fea0003800000 */
[----:B------:R-:W-:Y:S01]  /*f3f0*/  BPT.TRAP 0x1 ;  /* 0x000000040000795c */ /* 0x000fe20000300000 */
.L_x_1732:
        /* <DEDUP_REMOVED lines=10> */
[----:B------:R-:W-:-:S03]  /*f4a0*/  PLOP3.LUT P0, PT, PT, PT, PT, 0x80, 0x0 ;  /* 0x000000000000781c */ /* 0x000fc60003f0f070 */
[----:B------:R-:W-:Y:S01]  /*f4b0*/  UIADD3 UR8, UR8, 0xe000, URZ ;  /* 0x0000e00008087890 */ /* 0x000fe2000fffe03f */
[----:B------:R-:W-:Y:S01]  /*f4c0*/  P2R R27, PR, RZ, 0x1 ;  /* 0x00000001ff1b7803 */ /* 0x000fe20000000000 */
[----:B------:R-:W-:-:S09]  /*f4d0*/  UIADD3 UR9, UR9, 0x13230, URZ ;  /* 0x0001323009097890 */ /* 0x000fd2000fffe03f */
[----:B------:R2:W-:Y:S02]  /*f4e0*/  UTMALDG.4D [UR8], [UR4], desc[UR6] ;  /* 0x00000608040075b4 */ /* 0x0005e40008019000 */
[----:B--2---:R-:W-:Y:S01]  /*f4f0*/  NOP ;  /* 0x0000000000007918 */ /* 0x004fe20000000000 */
.L_x_1726:
        /* <DEDUP_REMOVED lines=17> */
[----:B0---4-:R-:W-:Y:S01]  /*f610*/  MOV R2, 0x0 ;  /* 0x0000000000027802 */ /* 0x011fe20000000f00 */
[----:B------:R-:W-:Y:S01]  /*f620*/  ULDC.64 UR6, c[0x4][0x98] ;  /* 0x0100260000067ab9 */ /* 0x000fe20000000a00 */
[----:B------:R-:W-:Y:S01]  /*f630*/  ULDC.64 UR8, c[0x4][0xa0] ;  /* 0x0100280000087ab9 */ /* 0x000fe20000000a00 */
[----:B------:R-:W-:Y:S01]  /*f640*/  ULDC.64 UR4, c[0x4][0x28] ;  /* 0x01000a0000047ab9 */ /* 0x000fe20000000a00 */
[----:B------:R-:W-:Y:S02]  /*f650*/  IMAD.U32 R4, RZ, RZ, UR6 ;  /* 0x00000006ff047e24 */ /* 0x000fe4000f8e00ff */
[----:B------:R-:W0:Y:S01]  /*f660*/  LDC.64 R2, c[0x4][R2] ;  /* 0x0100000002027b82 */ /* 0x000e220000000a00 */
[----:B--2---:R-:W-:Y:S02]  /*f670*/  IMAD.U32 R5, RZ, RZ, UR7 ;  /* 0x00000007ff057e24 */ /* 0x004fe4000f8e00ff */
[----:B------:R-:W-:Y:S02]  /*f680*/  IMAD.U32 R6, RZ, RZ, UR8 ;  /* 0x00000008ff067e24 */ /* 0x000fe4000f8e00ff */
[----:B------:R-:W-:-:S02]  /*f690*/  IMAD.U32 R7, RZ, RZ, UR9 ;  /* 0x00000009ff077e24 */ /* 0x000fc4000f8e00ff */
[----:B-1----:R-:W-:Y:S02]  /*f6a0*/  IMAD.U32 R10, RZ, RZ, UR4 ;  /* 0x00000004ff0a7e24 */ /* 0x002fe4000f8e00ff */
[----:B------:R-:W-:Y:S02]  /*f6b0*/  IMAD.U32 R11, RZ, RZ, UR5 ;  /* 0x00000005ff0b7e24 */ /* 0x000fe4000f8e00ff */
[----:B------:R-:W-:Y:S02]  /*f6c0*/  IMAD.MOV.U32 R8, RZ, RZ, 0x70 ;  /* 0x00000070ff087424 */ /* 0x000fe400078e00ff */
[----:B------:R-:W-:Y:S02]  /*f6d0*/  IMAD.MOV.U32 R12, RZ, RZ, 0x1 ;  /* 0x00000001ff0c7424 */ /* 0x000fe400078e00ff */
[----:B------:R-:W-:-:S07]  /*f6e0*/  IMAD.MOV.U32 R13, RZ, RZ, RZ ;  /* 0x000000ffff0d7224 */ /* 0x000fce00078e00ff */
[----:B---3--:R-:W-:-:S07]  /*f6f0*/  LEPC R20, `(.L_x_1734) ;  /* 0x000000001014794e */ /* 0x008fce0000000000 */
[----:B0-----:R-:W-:Y:S05]  /*f700*/  CALL.ABS.NOINC R2 ;  /* 0x0000000002007343 */ /* 0x001fea0003c00000 */
.L_x_1734:
[----:B------:R-:W-:Y:S05]  /*f710*/  BSYNC B6 ;  /* 0x0000000000067941 */ /* 0x000fea0003800000 */
.L_x_1733:
[----:B------:R1:W5:Y:S01]  /*f720*/  LDL R21, [R1] ;  /* 0x0000000001157983 */ /* 0x0003620000100800 */
[----:B------:R-:W2:Y:S01]  /*f730*/  LDC R7, c[0x0][0x448] ;  /* 0x00011200ff077b82 */ /* 0x000ea20000000800 */
[----:B------:R-:W-:Y:S02]  /*f740*/  ULDC.64 UR6, c[0x0][0x2d8] ;  /* 0x0000b60000067ab9 */ /* 0x000fe40000000a00 */
[----:B------:R1:W5:Y:S01]  /*f750*/  LDL R9, [R1+0x8] ;  /* 0x0000080001097983 */ /* 0x0003620000100800 */
[----:B0---4-:R-:W3:Y:S01]  /*f760*/  S2R R2, SR_TID.X ;  /* 0x0000000000027919 */ /* 0x011ee20000002100 */
[----:B------:R-:W-:Y:S01]  /*f770*/  UMOV UR4, UR48 ;  /* 0x0000003000047c82 */ /* 0x000fe20008000000 */
[----:B------:R-:W-:Y:S01]  /*f780*/  UMOV UR5, UR37 ;  /* 0x0000002500057c82 */ /* 0x000fe20008000000 */
[----:B------:R-:W-:Y:S01]  /*f790*/  ULDC.64 UR8, c[0x0][0x2e0] ;  /* 0x0000b80000087ab9 */ /* 0x000fe20000000a00 */
[----:B------:R-:W-:Y:S01]  /*f7a0*/  ULDC.64 UR10, c[0x0][0x280] ;  /* 0x0000a000000a7ab9 */ /* 0x000fe20000000a00 */
[----:B--2---:R-:W-:-:S13]  /*f7b0*/  ISETP.NE.AND P1, PT, R7, 0x1, PT ;  /* 0x000000010700780c */ /* 0x004fda0003f25270 */
[----:B------:R-:W0:Y:S01]  /*f7c0*/  @P1 LDC R3, c[0x0][0x44c] ;  /* 0x00011300ff031b82 */ /* 0x000e220000000800 */
[C---:B---3--:R-:W-:Y:S01]  /*f7d0*/  LOP3.LUT R20, R2.reuse, 0x7f, RZ, 0xc0, !PT ;  /* 0x0000007f02147812 */ /* 0x048fe200078ec0ff */
[----:B------:R-:W-:-:S03]  /*f7e0*/  IMAD.SHL.U32 R2, R2, 0x20, RZ ;  /* 0x0000002002027824 */ /* 0x000fc600078e00ff */
[----:B------:R-:W-:-:S03]  /*f7f0*/  SHF.R.U32.HI R20, RZ, 0x2, R20 ;  /* 0x00000002ff147819 */ /* 0x000fc60000011614 */
[----:B------:R-:W2:Y:S01]  /*f800*/  @P1 LDC R5, c[0x0][0x450] ;  /* 0x00011400ff051b82 */ /* 0x000ea20000000800 */
[----:B------:R-:W-:Y:S01]  /*f810*/  LOP3.LUT R2, R20, 0x60, R2, 0xf8, !PT ;  /* 0x0000006014027812 */ /* 0x000fe200078ef802 */
[----:B------:R-:W-:-:S04]  /*f820*/  UIMAD.WIDE.U32 UR4, UR36, UR6, UR4 ;  /* 0x00000006240472a5 */ /* 0x000fc8000f8e0004 */
[----:B------:R-:W-:Y:S01]  /*f830*/  IMAD R6, R25, 0xc0, R2 ;  /* 0x000000c019067824 */ /* 0x000fe200078e0202 */
[----:B------:R-:W-:Y:S02]  /*f840*/  UIMAD UR6, UR46, UR8, URZ ;  /* 0x000000082e0672a4 */ /* 0x000fe4000f8e023f */
[----:B------:R-:W-:Y:S01]  /*f850*/  UIMAD UR5, UR36, UR7, UR5 ;  /* 0x00000007240572a4 */ /* 0x000fe2000f8e0205 */
[----:B0-----:R-:W-:Y:S01]  /*f860*/  @P1 IMAD.HI.U32 R0, R6, R3, RZ ;  /* 0x0000000306001227 */ /* 0x001fe200078e00ff */
[----:B------:R-:W-:-:S03]  /*f870*/  UIMAD UR6, UR45, UR9, UR6 ;  /* 0x000000092d0672a4 */ /* 0x000fc6000f8e0206 */
[----:B------:R-:W-:Y:S01]  /*f880*/  IMAD.MOV.U32 R3, RZ, RZ, R6 ;  /* 0x000000ffff037224 */ /* 0x000fe200078e0006 */
[----:B------:R-:W-:Y:S01]  /*f890*/  UIMAD.WIDE.U32 UR4, UR45, UR8, UR4 ;  /* 0x000000082d0472a5 */ /* 0x000fe2000f8e0004 */
[----:B--2---:R-:W-:-:S03]  /*f8a0*/  @P1 SHF.R.U32.HI R3, RZ, R5, R0 ;  /* 0x00000005ff031219 */ /* 0x004fc60000011600 */
[----:B------:R-:W-:Y:S01]  /*f8b0*/  UIADD3 UR5, UR5, UR6, URZ ;  /* 0x0000000605057290 */ /* 0x000fe2000fffe03f */
[----:B------:R-:W-:Y:S01]  /*f8c0*/  ULDC.64 UR8, c[0x0][0x2c8] ;  /* 0x0000b20000087ab9 */ /* 0x000fe20000000a00 */
        /* <DEDUP_REMOVED lines=14> */
[----:B------:R-:W0:Y:S02]  /*f9b0*/  @P1 LDC R2, c[0x0][0x44c] ;  /* 0x00011300ff021b82 */ /* 0x000e240000000800 */
[----:B------:R-:W-:-:S06]  /*f9c0*/  IADD3.X R5, R3, UR11, R5, P0, !PT ;  /* 0x0000000b03057c10 */ /* 0x000fcc00087fe405 */
[----:B------:R-:W2:Y:S01]  /*f9d0*/  @P1 LDC R3, c[0x0][0x450] ;  /* 0x00011400ff031b82 */ /* 0x000ea20000000800 */
[----:B------:R-:W-:Y:S01]  /*f9e0*/  VIADD R6, R6, 0x80 ;  /* 0x0000008006067836 */ /* 0x000fe20000000000 */
[----:B------:R-:W1:Y:S03]  /*f9f0*/  S2R R20, SR_TID.X ;  /* 0x0000000000147919 */ /* 0x000e660000002100 */
[----:B0-----:R-:W-:-:S04]  /*fa00*/  @P1 IMAD.HI.U32 R8, R6, R2, RZ ;  /* 0x0000000206081227 */ /* 0x001fc800078e00ff */
[----:B------:R-:W-:Y:S01]  /*fa10*/  IMAD.MOV.U32 R2, RZ, RZ, R6 ;  /* 0x000000ffff027224 */ /* 0x000fe200078e0006 */
[----:B--2---:R-:W-:-:S05]  /*fa20*/  @P1 SHF.R.U32.HI R2, RZ, R3, R8 ;  /* 0x00000003ff021219 */ /* 0x004fca0000011608 */
[----:B------:R-:W-:-:S04]  /*fa30*/  IMAD.MOV R3, RZ, RZ, -R2 ;  /* 0x000000ffff037224 */ /* 0x000fc800078e0a02 */
[----:B------:R-:W-:Y:S01]  /*fa40*/  IMAD R6, R7, R3, R6 ;  /* 0x0000000307067224 */ /* 0x000fe200078e0206 */
[----:B------:R-:W-:-:S05]  /*fa50*/  SHF.R.S32.HI R3, RZ, 0x1f, R2 ;  /* 0x0000001fff037819 */ /* 0x000fca0000011402 */
[----:B------:R-:W-:-:S04]  /*fa60*/  IMAD R3, R3, UR6, RZ ;  /* 0x0000000603037c24 */ /* 0x000fc8000f8e02ff */
[C---:B------:R-:W-:Y:S02]  /*fa70*/  IMAD R8, R2.reuse, UR7, R3 ;  /* 0x0000000702087c24 */ /* 0x040fe4000f8e0203 */
[----:B------:R-:W-:Y:S01]  /*fa80*/  IMAD.WIDE.U32 R2, R2, R4, UR4 ;  /* 0x0000000402027e25 */ /* 0x000fe2000f8e0004 */
[----:B------:R-:W-:Y:S01]  /*fa90*/  SHF.R.S32.HI R4, RZ, 0x1f, R6 ;  /* 0x0000001fff047819 */ /* 0x000fe20000011406 */
[----:B------:R-:W-:Y:S02]  /*faa0*/  ULDC UR4, c[0x0][0x2b8] ;  /* 0x0000ae0000047ab9 */ /* 0x000fe40000000800 */
[----:B------:R-:W-:Y:S02]  /*fab0*/  IMAD.IADD R3, R3, 0x1, R8 ;  /* 0x0000000103037824 */ /* 0x000fe400078e0208 */
[----:B------:R-:W-:Y:S02]  /*fac0*/  IMAD R4, R4, UR8, RZ ;  /* 0x0000000804047c24 */ /* 0x000fe4000f8e02ff */
[----:B------:R-:W-:-:S04]  /*fad0*/  IMAD.WIDE.U32 R2, R6, UR8, R2 ;  /* 0x0000000806027c25 */ /* 0x000fc8000f8e0002 */
[----:B-1----:R-:W-:Y:S02]  /*fae0*/  IMAD.SHL.U32 R10, R20, 0x10, RZ ;  /* 0x00000010140a7824 */ /* 0x002fe400078e00ff */
[----:B------:R-:W-:Y:S01]  /*faf0*/  IMAD R6, R6, UR9, R4 ;  /* 0x0000000906067c24 */ /* 0x000fe2000f8e0204 */
[----:B------:R-:W-:Y:S02]  /*fb00*/  IADD3 R4, P0, R2, UR10, RZ ;  /* 0x0000000a02047c10 */ /* 0x000fe4000ff1e0ff */
[----:B------:R-:W-:Y:S02]  /*fb10*/  LOP3.LUT R10, R10, 0x30, RZ, 0xc0, !PT ;  /* 0x000000300a0a7812 */ /* 0x000fe400078ec0ff */
[----:B------:R-:W-:Y:S02]  /*fb20*/  IADD3.X R6, R3, UR11, R6, P0, !PT ;  /* 0x0000000b03067c10 */ /* 0x000fe400087fe406 */
[----:B------:R-:W-:Y:S01]  /*fb30*/  ISETP.GE.AND P0, PT, R10, UR4, PT ;  /* 0x000000040a007c0c */ /* 0x000fe2000bf06270 */
[----:B------:R-:W-:Y:S01]  /*fb40*/  UMOV UR4, 0xffffffff ;  /* 0xffffffff00047882 */ /* 0x000fe20000000000 */
[----:B------:R-:W-:-:S04]  /*fb50*/  LOP3.LUT R20, R20, 0x7f, RZ, 0xc0, !PT ;  /* 0x0000007f14147812 */ /* 0x000fc800078ec0ff */
[----:B------:R-:W-:Y:S01]  /*fb60*/  SHF.R.U32.HI R20, RZ, 0x2, R20 ;  /* 0x00000002ff147819 */ /* 0x000fe20000011614 */
[----:B------:R-:W-:Y:S06]  /*fb70*/  BRA.DIV UR4, `(.L_x_1735) ;  /* 0x0000002e04787947 */ /* 0x000fec000b800000 */
[----:B------:R-:W0:Y:S01]  /*fb80*/  SHFL.IDX PT, R3, R0, RZ, 0x1c1f ;  /* 0x001c1fff00037589 */ /* 0x000e2200000e0000 */
[----:B-----5:R-:W-:Y:S02]  /*fb90*/  IMAD R7, R21, R7, RZ ;  /* 0x0000000715077224 */ /* 0x020fe400078e02ff */
[----:B------:R-:W-:Y:S01]  /*fba0*/  IMAD R25, R25, 0xc0, R20 ;  /* 0x000000c019197824 */ /* 0x000fe200078e0214 */
[----:B------:R-:W1:Y:S04]  /*fbb0*/  SHFL.IDX PT, R2, R5, RZ, 0x1c1f ;  /* 0x001c1fff05027589 */ /* 0x000e6800000e0000 */
[----:B------:R-:W-:Y:S01]  /*fbc0*/  ISETP.GE.AND P1, PT, R25, R7, PT ;  /* 0x000000071900720c */ /* 0x000fe20003f26270 */
[----:B------:R-:W2:-:S12]  /*fbd0*/  SHFL.IDX PT, R14, R0, 0x1, 0x1c1f ;  /* 0x003c1f00000e7f89 */ /* 0x000e9800000e0000 */
[----:B0-----:R-:W-:-:S05]  /*fbe0*/  @!P1 IADD3 R8, P2, R10, R3, RZ ;  /* 0x000000030a089210 */ /* 0x001fca0007f5e0ff */
[----:B-1----:R-:W-:Y:S02]  /*fbf0*/  @!P1 IMAD.X R3, RZ, RZ, R2, P2 ;  /* 0x000000ffff039224 */ /* 0x002fe400010e0602 */
[----:B------:R-:W-:Y:S02]  /*fc00*/  @!P1 IMAD.MOV.U32 R2, RZ, RZ, R8 ;  /* 0x000000ffff029224 */ /* 0x000fe400078e0008 */
[----:B------:R-:W-:-:S03]  /*fc10*/  VIADD R8, R25, 0x20 ;  /* 0x0000002019087836 */ /* 0x000fc60000000000 */
[----:B------:R0:W-:Y:S02]  /*fc20*/  @!P1 LDGSTS.E.BYPASS.LTC128B.128 [R9+0xb000], desc[UR54][R2.64], !P0 ;  /* 0x0b00000002099fae */ /* 0x0001e4000c101d76 */
[----:B------:R-:W-:Y:S02]  /*fc30*/  ISETP.GE.AND P1, PT, R8, R7, PT ;  /* 0x000000070800720c */ /* 0x000fe40003f26270 */
[----:B0-----:R-:W0:Y:S11]  /*fc40*/  SHFL.IDX PT, R2, R5, 0x1, 0x1c1f ;  /* 0x003c1f0005027f89 */ /* 0x001e3600000e0000 */
[----:B--2---:R-:W-:-:S02]  /*fc50*/  @!P1 IADD3 R8, P2, R10, R14, RZ ;  /* 0x0000000e0a089210 */ /* 0x004fc40007f5e0ff */
[----:B------:R-:W1:Y:S03]  /*fc60*/  SHFL.IDX PT, R14, R0, 0x2, 0x1c1f ;  /* 0x005c1f00000e7f89 */ /* 0x000e6600000e0000 */
[----:B0-----:R-:W-:Y:S02]  /*fc70*/  @!P1 IMAD.X R3, RZ, RZ, R2, P2 ;  /* 0x000000ffff039224 */ /* 0x001fe400010e0602 */
[----:B------:R-:W-:Y:S02]  /*fc80*/  @!P1 IMAD.MOV.U32 R2, RZ, RZ, R8 ;  /* 0x000000ffff029224 */ /* 0x000fe400078e0008 */
[----:B------:R-:W-:-:S03]  /*fc90*/  VIADD R8, R25, 0x40 ;  /* 0x0000004019087836 */ /* 0x000fc60000000000 */
[----:B------:R0:W-:Y:S02]  /*fca0*/  @!P1 LDGSTS.E.BYPASS.LTC128B.128 [R9+0xb800], desc[UR54][R2.64], !P0 ;  /* 0x0b80000002099fae */ /* 0x0001e4000c101d76 */
[----:B------:R-:W-:Y:S02]  /*fcb0*/  ISETP.GE.AND P1, PT, R8, R7, PT ;  /* 0x000000070800720c */ /* 0x000fe40003f26270 */
[----:B0-----:R-:W0:Y:S11]  /*fcc0*/  SHFL.IDX PT, R2, R5, 0x2, 0x1c1f ;  /* 0x005c1f0005027f89 */ /* 0x001e3600000e0000 */
[----:B-1----:R-:W-:Y:S01]  /*fcd0*/  @!P1 IADD3 R8, P2, R10, R14, RZ ;  /* 0x0000000e0a089210 */ /* 0x002fe20007f5e0ff */
[----:B------:R-:W-:Y:S04]  /*fce0*/  SHFL.IDX PT, R5, R5, 0x3, 0x1c1f ;  /* 0x007c1f0005057f89 */ /* 0x000fe800000e0000 */
[----:B------:R-:W-:Y:S01]  /*fcf0*/  SHFL.IDX PT, R14, R4, 0x1, 0x1c1f ;  /* 0x003c1f00040e7f89 */ /* 0x000fe200000e0000 */
[----:B0-----:R-:W-:-:S02]  /*fd00*/  @!P1 IMAD.X R3, RZ, RZ, R2, P2 ;  /* 0x000000ffff039224 */ /* 0x001fc400010e0602 */
[----:B------:R-:W-:Y:S02]  /*fd10*/  @!P1 IMAD.MOV.U32 R2, RZ, RZ, R8 ;  /* 0x000000ffff029224 */ /* 0x000fe400078e0008 */
[----:B------:R-:W-:-:S03]  /*fd20*/  VIADD R8, R25, 0x80 ;  /* 0x0000008019087836 */ /* 0x000fc60000000000 */
[----:B------:R0:W-:Y:S02]  /*fd30*/  @!P1 LDGSTS.E.BYPASS.LTC128B.128 [R9+0xc000], desc[UR54][R2.64], !P0 ;  /* 0x0c00000002099fae */ /* 0x0001e4000c101d76 */
[----:B------:R-:W-:Y:S01]  /*fd40*/  ISETP.GE.AND P2, PT, R8, R7, PT ;  /* 0x000000070800720c */ /* 0x000fe20003f46270 */
[----:B------:R-:W-:-:S05]  /*fd50*/  VIADD R8, R25, 0x60 ;  /* 0x0000006019087836 */ /* 0x000fca0000000000 */
[----:B------:R-:W-:Y:S02]  /*fd60*/  ISETP.GE.AND P1, PT, R8, R7, PT ;  /* 0x000000070800720c */ /* 0x000fe40003f26270 */
[----:B------:R-:W-:Y:S04]  /*fd70*/  SHFL.IDX PT, R8, R4, RZ, 0x1c1f ;  /* 0x001c1fff04087589 */ /* 0x000fe800000e0000 */
[----:B0-----:R-:W0:Y:S04]  /*fd80*/  SHFL.IDX PT, R2, R0, 0x3, 0x1c1f ;  /* 0x007c1f0000027f89 */ /* 0x001e2800000e0000 */
[----:B------:R-:W1:Y:S04]  /*fd90*/  SHFL.IDX PT, R0, R6, RZ, 0x1c1f ;  /* 0x001c1fff06007589 */ /* 0x000e6800000e0000 */
[----:B------:R-:W2:Y:S01]  /*fda0*/  SHFL.IDX PT, R6, R6, 0x1, 0x1c1f ;  /* 0x003c1f0006067f89 */ /* 0x000ea200000e0000 */
[----:B0-----:R-:W-:-:S05]  /*fdb0*/  @!P1 IADD3 R2, P3, R10, R2, RZ ;  /* 0x000000020a029210 */ /* 0x001fca0007f7e0ff */
[----:B------:R-:W-:-:S05]  /*fdc0*/  @!P1 IMAD.X R3, RZ, RZ, R5, P3 ;  /* 0x000000ffff039224 */ /* 0x000fca00018e0605 */
[----:B------:R0:W-:Y:S02]  /*fdd0*/  @!P1 LDGSTS.E.BYPASS.LTC128B.128 [R9+0xc800], desc[UR54][R2.64], !P0 ;  /* 0x0c80000002099fae */ /* 0x0001e4000c101d76 */
[----:B0-----:R-:W-:-:S05]  /*fde0*/  @!P2 IADD3 R2, P1, R10, R8, RZ ;  /* 0x000000080a02a210 */ /* 0x001fca0007f3e0ff */
[----:B-1----:R-:W-:-:S05]  /*fdf0*/  @!P2 IMAD.X R3, RZ, RZ, R0, P1 ;  /* 0x000000ffff03a224 */ /* 0x002fca00008e0600 */
[----:B--2---:R0:W-:Y:S03]  /*fe00*/  @!P2 LDGSTS.E.BYPASS.LTC128B.128 [R9+0xd000], desc[UR54][R2.64], !P0 ;  /* 0x0d0000000209afae */ /* 0x0041e6000c101d76 */
.L_x_1814:
        /* <DEDUP_REMOVED lines=10> */
.L_x_1736:
        /* <DEDUP_REMOVED lines=21> */
.L_x_1815:
[----:B------:R-:W-:Y:S05]  /*10000*/  BSYNC B0 ;  /* 0x0000000000007941 */ /* 0x000fea0003800000 */
.L_x_1737:
[----:B------:R-:W-:Y:S05]  /*10010*/  @!P1 BRA `(.L_x_1739) ;  /* 0x0000000800e49947 */ /* 0x000fea0003800000 */
[----:B------:R-:W-:Y:S02]  /*10020*/  IMAD.MOV.U32 R7, RZ, RZ, R18 ;  /* 0x000000ffff077224 */ /* 0x000fe400078e0012 */
[----:B------:R-:W-:-:S07]  /*10030*/  IMAD.MOV.U32 R6, RZ, RZ, R19 ;  /* 0x000000ffff067224 */ /* 0x000fce00078e0013 */
.L_x_1759:
[----:B------:R-:W-:Y:S01]  /*10040*/  ISETP.NE.AND P1, PT, R27, RZ, PT ;  /* 0x000000ff1b00720c */ /* 0x000fe20003f25270 */
        /* <DEDUP_REMOVED lines=31> */
.L_x_1742:
[----:B------:R-:W0:Y:S01]  /*10240*/  S2R R2, SR_TID.X ;  /* 0x0000000000027919 */ /* 0x000e220000002100 */
[----:B------:R-:W-:Y:S01]  /*10250*/  IMAD R9, R18, 0x8, R16 ;  /* 0x0000000812097824 */ /* 0x000fe200078e0210 */
[----:B------:R-:W-:Y:S01]  /*10260*/  BSSY B1, `(.L_x_1743) ;  /* 0x0000006000017945 */ /* 0x000fe20003800000 */
[----:B0-----:R-:W-:Y:S02]  /*10270*/  LOP3.LUT R3, R2, 0x7f, RZ, 0xc0, !PT ;  /* 0x0000007f02037812 */ /* 0x001fe400078ec0ff */
[----:B------:R-:W-:Y:S02]  /*10280*/  SHF.L.U32 R2, R19, 0x1f, RZ ;  /* 0x0000001f13027819 */ /* 0x000fe400000006ff */
[----:B------:R-:W-:Y:S02]  /*10290*/  ISETP.NE.AND P1, PT, R3, RZ, PT ;  /* 0x000000ff0300720c */ /* 0x000fe40003f25270 */
[----:B------:R-:W0:Y:S02]  /*102a0*/  SYNCS.PHASECHK.TRANS64.TRYWAIT P0, [R9+URZ+0x13280], R2 ;  /* 0x01328002090075a7 */ /* 0x000e24000800017f */
[----:B0-----:R-:W-:Y:S09]  /*102b0*/  @!P0 BRA `(.L_x_1744) ;  /* 0x0000002c00748947 */ /* 0x001ff20003800000 */
.L_x_1816:
[----:B------:R-:W-:Y:S05]  /*102c0*/  BSYNC B1 ;  /* 0x0000000000017941 */ /* 0x000fea0003800000 */
.L_x_1743:
[----:B------:R-:W-:Y:S04]  /*102d0*/  BSSY B1, `(.L_x_1745) ;  /* 0x0000009000017945 */ /* 0x000fe80003800000 */
[----:B------:R-:W-:Y:S05]  /*102e0*/  @P1 BRA `(.L_x_1746) ;  /* 0x00000000001c1947 */ /* 0x000fea0003800000 */
[----:B------:R-:W2:Y:S01]  /*102f0*/  S2R R3, SR_TID.X ;  /* 0x0000000000037919 */ /* 0x000ea20000002100 */
[----:B-1----:R-:W-:-:S04]  /*10300*/  IMAD.MOV.U32 R4, RZ, RZ, 0x2800 ;  /* 0x00002800ff047424 */ /* 0x002fc800078e00ff */
[----:B------:R3:W-:Y:S01]  /*10310*/  SYNCS.ARRIVE.TRANS64 RZ, [R9+URZ+0x13270], R4 ;  /* 0x0132700409ff79a7 */ /* 0x0007e2000800003f */
[----:B--2---:R-:W-:-:S04]  /*10320*/  LOP3.LUT R3, R3, 0x1f, RZ, 0xc0, !PT ;  /* 0x0000001f03037812 */ /* 0x004fc800078ec0ff */
[----:B------:R-:W-:-:S13]  /*10330*/  ISETP.NE.AND P0, PT, R3, RZ, PT ;  /* 0x000000ff0300720c */ /* 0x000fda0003f05270 */
[----:B---3--:R-:W-:Y:S05]  /*10340*/  @!P0 BRA `(.L_x_1746) ;  /* 0x0000000000048947 */ /* 0x008fea0003800000 */
[----:B------:R-:W-:Y:S01]  /*10350*/  BPT.TRAP 0x1 ;  /* 0x000000040000795c */ /* 0x000fe20000300000 */
.L_x_1746:
[----:B------:R-:W-:Y:S05]  /*10360*/  BSYNC B1 ;  /* 0x0000000000017941 */ /* 0x000fea0003800000 */
.L_x_1745:
[----:B-1----:R-:W-:Y:S01]  /*10370*/  IMAD.MOV.U32 R5, RZ, RZ, RZ ;  /* 0x000000ffff057224 */ /* 0x002fe200078e00ff */
[----:B------:R-:W-:Y:S01]  /*10380*/  UIADD3 UR4, UP0, UR50, 0x470, URZ ;  /* 0x0000047032047890 */ /* 0x000fe2000ff1e03f */
[----:B------:R-:W-:Y:S01]  /*10390*/  IMAD.MOV.U32 R3, RZ, RZ, 0xa0 ;  /* 0x000000a0ff037424 */ /* 0x000fe200078e00ff */
[----:B------:R-:W-:Y:S01]  /*103a0*/  PLOP3.LUT P0, PT, PT, PT, PT, 0x80, 0x0 ;  /* 0x000000000000781c */ /* 0x000fe20003f0f070 */
[----:B------:R-:W-:Y:S01]  /*103b0*/  IMAD R4, R18, 0x2800, R16 ;  /* 0x0000280012047824 */ /* 0x000fe200078e0210 */
[----:B------:R-:W-:Y:S01]  /*103c0*/  R2UR UR10, R5 ;  /* 0x00000000050a72ca */ /* 0x000fe200000e0000 */
[----:B------:R-:W-:Y:S01]  /*103d0*/  IMAD R8, R8, R3, UR40 ;  /* 0x0000002808087e24 */ /* 0x000fe2000f8e0203 */
[----:B------:R-:W-:Y:S01]  /*103e0*/  UIADD3.X UR5, URZ, UR51, URZ, UP0, !UPT ;  /* 0x000000333f057290 */ /* 0x000fe200087fe43f */
[----:B------:R-:W-:Y:S01]  /*103f0*/  VIADD R3, R9, 0x13270 ;  /* 0x0001327009037836 */ /* 0x000fe20000000000 */
[----:B------:R-:W-:Y:S01]  /*10400*/  UMOV UR6, 0x0 ;  /* 0x0000000000067882 */ /* 0x000fe20000000000 */
[----:B------:R-:W-:Y:S01]  /*10410*/  VIADD R10, R4, 0x6000 ;  /* 0x00006000040a7836 */ /* 0x000fe20000000000 */
[----:B------:R-:W-:-:S09]  /*10420*/  UMOV UR7, 0x14f00000 ;  /* 0x14f0000000077882 */ /* 0x000fd20000000000 */
.L_x_1747:
        /* <DEDUP_REMOVED lines=13> */
.L_x_1817:
[----:B------:R-:W-:Y:S05]  /*10500*/  BSYNC B1 ;  /* 0x0000000000017941 */ /* 0x000fea0003800000 */
.L_x_1748:
        /* <DEDUP_REMOVED lines=11> */
.L_x_1751:
[----:B------:R-:W-:Y:S05]  /*105c0*/  BSYNC B1 ;  /* 0x0000000000017941 */ /* 0x000fea0003800000 */
.L_x_1750:
        /* <DEDUP_REMOVED lines=8> */
.L_x_1752:
        /* <DEDUP_REMOVED lines=10> */
.L_x_1741:
[----:B------:R-:W-:Y:S05]  /*106f0*/  BSYNC B0 ;  /* 0x0000000000007941 */ /* 0x000fea0003800000 */
.L_x_1740:
[----:B------:R-:W-:-:S06]  /*10700*/  UISETP.NE.AND UP0, UPT, UR39, 0x3, UPT ;  /* 0x000000032700788c */ /* 0x000fcc000bf05270 */
[----:B------:R-:W-:-:S13]  /*10710*/  PLOP3.LUT P0, PT, PT, PT, UP0, 0x80, 0x0 ;  /* 0x000000000000781c */ /* 0x000fda0003f0f008 */
[----:B------:R-:W-:Y:S05]  /*10720*/  @!P0 BRA `(.L_x_1753) ;  /* 0x0000000000048947 */ /* 0x000fea0003800000 */
[----:B------:R-:W-:Y:S01]  /*10730*/  BPT.TRAP 0x1 ;  /* 0x000000040000795c */ /* 0x000fe20000300000 */
.L_x_1753:
        /* <DEDUP_REMOVED lines=8> */
.L_x_1818:
[----:B------:R-:W-:Y:S05]  /*107c0*/  BSYNC B0 ;  /* 0x0000000000007941 */ /* 0x000fea0003800000 */
.L_x_1754:
[----:B------:R-:W-:Y:S05]  /*107d0*/  @!P1 BRA `(.L_x_1756) ;  /* 0x0000000000049947 */ /* 0x000fea0003800000 */
[----:B------:R-:W-:Y:S01]  /*107e0*/  BPT.TRAP 0x1 ;  /* 0x000000040000795c */ /* 0x000fe20000300000 */
.L_x_1756:
[----:B0-----:R-:W-:Y:S01]  /*107f0*/  SHF.L.U32 R2, R6, 0x1f, RZ ;  /* 0x0000001f06027819 */ /* 0x001fe200000006ff */
[----:B------:R-:W-:-:S03]  /*10800*/  IMAD R10, R7, 0x2800, RZ ;  /* 0x00002800070a7824 */ /* 0x000fc600078e02ff */
[----:B------:R-:W0:Y:S02]  /*10810*/  SYNCS.PHASECHK.TRANS64.TRYWAIT P0, [R3+URZ+0x13260], R2 ;  /* 0x01326002030075a7 */ /* 0x000e24000800017f */
[----:B0-----:R-:W-:Y:S05]  /*10820*/  @!P0 BRA `(.L_x_1757) ;  /* 0x0000002800548947 */ /* 0x001fea0003800000 */
.L_x_1819:
        /* <DEDUP_REMOVED lines=43> */
.L_x_1758:
        /* <DEDUP_REMOVED lines=13> */
.L_x_1739:
        /* <DEDUP_REMOVED lines=17> */
.L_x_1761:
[----:B------:R-:W-:Y:S05]  /*10cc0*/  BSYNC B0 ;  /* 0x0000000000007941 */ /* 0x000fea0003800000 */
.L_x_1760:
[----:B------:R-:W-:-:S06]  /*10cd0*/  UISETP.NE.AND UP0, UPT, UR39, 0x3, UPT ;  /* 0x000000032700788c */ /* 0x000fcc000bf05270 */
[----:B------:R-:W-:-:S13]  /*10ce0*/  PLOP3.LUT P1, PT, PT, PT, UP0, 0x80, 0x0 ;  /* 0x000000000000781c */ /* 0x000fda0003f2f008 */
[----:B------:R-:W-:Y:S05]  /*10cf0*/  @!P1 BRA `(.L_x_1762) ;  /* 0x0000000000049947 */ /* 0x000fea0003800000 */
[----:B------:R-:W-:Y:S01]  /*10d00*/  BPT.TRAP 0x1 ;  /* 0x000000040000795c */ /* 0x000fe20000300000 */
.L_x_1762:
        /* <DEDUP_REMOVED lines=8> */
.L_x_1820:
[----:B------:R-:W-:Y:S05]  /*10d90*/  BSYNC B0 ;  /* 0x0000000000007941 */ /* 0x000fea0003800000 */
.L_x_1763:
[----:B------:R-:W-:Y:S05]  /*10da0*/  @!P2 BRA `(.L_x_1765) ;  /* 0x000000000004a947 */ /* 0x000fea0003800000 */
[----:B------:R-:W-:Y:S01]  /*10db0*/  BPT.TRAP 0x1 ;  /* 0x000000040000795c */ /* 0x000fe20000300000 */
.L_x_1765:
[----:B------:R-:W-:Y:S01]  /*10dc0*/  SHF.L.U32 R5, R19, 0x1f, RZ ;  /* 0x0000001f13057819 */ /* 0x000fe200000006ff */
[----:B0-----:R-:W-:-:S03]  /*10dd0*/  IMAD R3, R18, 0x2800, RZ ;  /* 0x0000280012037824 */ /* 0x001fc600078e02ff */
[----:B------:R-:W0:Y:S02]  /*10de0*/  SYNCS.PHASECHK.TRANS64.TRYWAIT P1, [R2+URZ+0x13260], R5 ;  /* 0x01326005020075a7 */ /* 0x000e24000802017f */
[----:B0-----:R-:W-:Y:S05]  /*10df0*/  @!P1 BRA `(.L_x_1766) ;  /* 0x0000002400089947 */ /* 0x001fea0003800000 */
.L_x_1821:
        /* <DEDUP_REMOVED lines=43> */
.L_x_1767:
        /* <DEDUP_REMOVED lines=10> */
.L_x_1716:
[----:B------:R-:W-:Y:S05]  /*11150*/  BSYNC B7 ;  /* 0x0000000000077941 */ /* 0x000fea0003800000 */
.L_x_1714:
[----:B------:R-:W3:Y:S02]  /*11160*/  LDL R0, [R1+0x10] ;  /* 0x0000100001007983 */ /* 0x000ee40000100800 */
[----:B---3--:R-:W-:-:S13]  /*11170*/  ISETP.NE.AND P0, PT, R0, RZ, PT ;  /* 0x000000ff0000720c */ /* 0x008fda0003f05270 */
[----:B------:R-:W-:Y:S05]  /*11180*/  @!P0 BRA `(.L_x_1768) ;  /* 0x0000000000248947 */ /* 0x000fea0003800000 */
[----:B------:R-:W3:Y:S08]  /*11190*/  S2UR UR5, SR_CgaCtaId ;  /* 0x00000000000579c3 */ /* 0x000ef00000008800 */
[----:B------:R-:W-:Y:S06]  /*111a0*/  BAR.SYNC.DEFER_BLOCKING 0x5, 0x200 ;  /* 0x0148000000007b1d */ /* 0x000fec0000010000 */
[----:B------:R-:W-:-:S02]  /*111b0*/  UMOV UR4, 0x400 ;  /* 0x0000040000047882 */ /* 0x000fc40000000000 */
[----:B---3--:R-:W-:-:S06]  /*111c0*/  ULEA UR4, UR5, UR4, 0x18 ;  /* 0x0000000405047291 */ /* 0x008fcc000f8ec03f */
[----:B------:R-:W-:-:S05]  /*111d0*/  IMAD.U32 R16, RZ, RZ, UR4 ;  /* 0x00000004ff107e24 */ /* 0x000fca000f8e00ff */
[----:B------:R-:W3:Y:S02]  /*111e0*/  LDS.128 R24, [R16+0x132d0] ;  /* 0x0132d00010187984 */ /* 0x000ee40000000c00 */
[----:B---3--:R-:W-:Y:S01]  /*111f0*/  R2UR UR43, R27 ;  /* 0x000000001b2b72ca */ /* 0x008fe200000e0000 */
[----:B------:R-:W-:Y:S06]  /*11200*/  BAR.ARV 0x4, 0x200 ;  /* 0x0108000000007b1d */ /* 0x000fec0000002000 */
[----:B------:R-:W-:Y:S08]  /*11210*/  BRA `(.L_x_1769) ;  /* 0x0000000c00b07947 */ /* 0x000ff00003800000 */
.L_x_1768:
        /* <DEDUP_REMOVED lines=9> */
[----:B--2---:R-:W2:Y:S01]  /*112b0*/  @!P1 LDC.64 R4, c[0x0][0xc78] ;  /* 0x00031e00ff049b82 */ /* 0x004ea20000000a00 */
[----:B0-----:R-:W-:-:S05]  /*112c0*/  @!P1 IMAD.WIDE R2, R7, 0x4, R2 ;  /* 0x0000000407029825 */ /* 0x001fca00078e0202 */
[----:B------:R2:W3:Y:S02]  /*112d0*/  @!P1 LDG.E R0, desc[UR54][R2.64] ;  /* 0x0000003602009981 */ /* 0x0004e4000c1e1900 */
[----:B--2---:R-:W-:-:S04]  /*112e0*/  @!P1 IMAD.WIDE R2, R7, 0x4, R4 ;  /* 0x0000000407029825 */ /* 0x004fc800078e0204 */
[----:B------:R-:W-:-:S06]  /*112f0*/  IMAD.MOV.U32 R5, RZ, RZ, RZ ;  /* 0x000000ffff057224 */ /* 0x000fcc00078e00ff */
[----:B------:R-:W3:Y:S01]  /*11300*/  @!P1 LDG.E R5, desc[UR54][R2.64] ;  /* 0x0000003602059981 */ /* 0x000ee2000c1e1900 */
[C---:B------:R-:W-:Y:S02]  /*11310*/  ISETP.NE.AND P1, PT, R9.reuse, RZ, PT ;  /* 0x000000ff0900720c */ /* 0x040fe40003f25270 */
[C---:B------:R-:W-:Y:S02]  /*11320*/  ISETP.GE.U32.AND P2, PT, R9.reuse, 0x2, PT ;  /* 0x000000020900780c */ /* 0x040fe40003f46070 */
[C---:B------:R-:W-:Y:S02]  /*11330*/  ISETP.GE.U32.AND P3, PT, R9.reuse, 0x4, PT ;  /* 0x000000040900780c */ /* 0x040fe40003f66070 */
[C---:B------:R-:W-:Y:S02]  /*11340*/  ISETP.GE.U32.AND P4, PT, R9.reuse, 0x8, PT ;  /* 0x000000080900780c */ /* 0x040fe40003f86070 */
[----:B------:R-:W-:Y:S02]  /*11350*/  ISETP.GE.U32.AND P5, PT, R9, 0x10, PT ;  /* 0x000000100900780c */ /* 0x000fe40003fa6070 */
[----:B------:R-:W0:Y:S01]  /*11360*/  LDC R9, c[0x0][0xc38] ;  /* 0x00030e00ff097b82 */ /* 0x000e220000000800 */
[----:B---3--:R-:W-:-:S05]  /*11370*/  IMAD R4, R5, R0, RZ ;  /* 0x0000000005047224 */ /* 0x008fca00078e02ff */
        /* <DEDUP_REMOVED lines=17> */
[----:B------:R-:W0:Y:S02]  /*11490*/  SHFL.IDX PT, R6, R2, 0x1f, 0x1f ;  /* 0x03e01f0002067f89 */ /* 0x000e2400000e0000 */
[----:B0-----:R-:W-:Y:S02]  /*114a0*/  IMAD R3, R6, R9, RZ ;  /* 0x0000000906037224 */ /* 0x001fe400078e02ff */
[----:B------:R-:W-:-:S02]  /*114b0*/  IMAD.MOV.U32 R6, RZ, RZ, RZ ;  /* 0x000000ffff067224 */ /* 0x000fc400078e00ff */
[----:B------:R-:W-:-:S05]  /*114c0*/  IMAD.IADD R8, R8, 0x1, R3 ;  /* 0x0000000108087824 */ /* 0x000fca00078e0203 */
[----:B------:R-:W-:-:S13]  /*114d0*/  ISETP.GT.AND P6, PT, R8, R7, PT ;  /* 0x000000070800720c */ /* 0x000fda0003fc4270 */
[----:B------:R-:W-:Y:S05]  /*114e0*/  @P6 BRA `(.L_x_1770) ;  /* 0x0000000000986947 */ /* 0x000fea0003800000 */
.L_x_1772:
        /* <DEDUP_REMOVED lines=10> */
[----:B------:R-:W2:Y:S01]  /*11590*/  @!P6 LDC.64 R4, c[0x0][0xc78] ;  /* 0x00031e00ff04eb82 */ /* 0x000ea20000000a00 */
[----:B0-----:R-:W-:-:S05]  /*115a0*/  @!P6 IMAD.WIDE R2, R9, 0x4, R2 ;  /* 0x000000040902e825 */ /* 0x001fca00078e0202 */
[----:B------:R2:W3:Y:S02]  /*115b0*/  @!P6 LDG.E R0, desc[UR54][R2.64] ;  /* 0x000000360200e981 */ /* 0x0004e4000c1e1900 */
[----:B--2---:R-:W-:-:S04]  /*115c0*/  @!P6 IMAD.WIDE R2, R9, 0x4, R4 ;  /* 0x000000040902e825 */ /* 0x004fc800078e0204 */
[----:B------:R-:W-:-:S06]  /*115d0*/  IMAD.MOV.U32 R5, RZ, RZ, RZ ;  /* 0x000000ffff057224 */ /* 0x000fcc00078e00ff */
[----:B------:R-:W3:Y:S02]  /*115e0*/  @!P6 LDG.E R5, desc[UR54][R2.64] ;  /* 0x000000360205e981 */ /* 0x000ee4000c1e1900 */
[----:B---3--:R-:W-:-:S05]  /*115f0*/  IMAD R13, R5, R0, RZ ;  /* 0x00000000050d7224 */ /* 0x008fca00078e02ff */
[----:B------:R-:W0:Y:S02]  /*11600*/  SHFL.UP PT, R4, R13, 0x1, RZ ;  /* 0x042000000d047989 */ /* 0x000e2400000e00ff */
[----:B0-----:R-:W-:-:S05]  /*11610*/  SEL R4, R4, RZ, P1 ;  /* 0x000000ff04047207 */ /* 0x001fca0000800000 */
[----:B------:R-:W-:-:S05]  /*11620*/  IMAD.IADD R4, R13, 0x1, R4 ;  /* 0x000000010d047824 */ /* 0x000fca00078e0204 */
[----:B------:R-:W0:Y:S02]  /*11630*/  SHFL.UP PT, R9, R4, 0x2, RZ ;  /* 0x0440000004097989 */ /* 0x000e2400000e00ff */
[----:B0-----:R-:W-:-:S05]  /*11640*/  SEL R9, R9, RZ, P2 ;  /* 0x000000ff09097207 */ /* 0x001fca0001000000 */
[----:B-1----:R-:W-:-:S05]  /*11650*/  IMAD.IADD R10, R4, 0x1, R9 ;  /* 0x00000001040a7824 */ /* 0x002fca00078e0209 */
        /* <DEDUP_REMOVED lines=15> */
.L_x_1770:
        /* <DEDUP_REMOVED lines=12> */
[----:B0-----:R-:W-:-:S05]  /*11810*/  IMAD.U32 R5, RZ, RZ, UR5 ;  /* 0x00000005ff057e24 */ /* 0x001fca000f8e00ff */
[----:B------:R4:W0:Y:S02]  /*11820*/  SHFL.IDX PT, R6, R2, R5, 0x1f ;  /* 0x00001f0502067589 */ /* 0x00082400000e0000 */
.L_x_1773:
[----:B--2---:R-:W-:Y:S01]  /*11830*/  ISETP.NE.AND P0, PT, R4, 0x1, PT ;  /* 0x000000010400780c */ /* 0x004fe20003f05270 */
[----:B0-----:R-:W-:Y:S01]  /*11840*/  IMAD R24, R6, R9, R3 ;  /* 0x0000000906187224 */ /* 0x001fe200078e0203 */
[----:B------:R-:W-:-:S03]  /*11850*/  UIADD3 UR43, UR4, UR43, URZ ;  /* 0x0000002b042b7290 */ /* 0x000fc6000fffe03f */
[----:B----4-:R-:W-:-:S08]  /*11860*/  IMAD.IADD R5, R7, 0x1, -R24 ;  /* 0x0000000107057824 */ /* 0x010fd000078e0a18 */
[----:B------:R-:W-:Y:S05]  /*11870*/  @!P0 BRA `(.L_x_1774) ;  /* 0x0000000000dc8947 */ /* 0x000fea0003800000 */
[----:B---3--:R-:W-:Y:S02]  /*11880*/  IABS R6, R0 ;  /* 0x0000000000067213 */ /* 0x008fe40000000000 */
[----:B------:R-:W-:Y:S02]  /*11890*/  IABS R7, R4 ;  /* 0x0000000400077213 */ /* 0x000fe40000000000 */
[----:B------:R-:W0:Y:S08]  /*118a0*/  I2F.RP R8, R6 ;  /* 0x0000000600087306 */ /* 0x000e300000209400 */
[----:B-1----:R-:W1:Y:S08]  /*118b0*/  I2F.RP R10, R7 ;  /* 0x00000007000a7306 */ /* 0x002e700000209400 */
[----:B0-----:R-:W0:Y:S08]  /*118c0*/  MUFU.RCP R8, R8 ;  /* 0x0000000800087308 */ /* 0x001e300000001000 */
[----:B-1----:R-:W-:Y:S01]  /*118d0*/  MUFU.RCP R10, R10 ;  /* 0x0000000a000a7308 */ /* 0x002fe20000001000 */
[----:B0-----:R-:W-:-:S07]  /*118e0*/  VIADD R2, R8, 0xffffffe ;  /* 0x0ffffffe08027836 */ /* 0x001fce0000000000 */
        /* <DEDUP_REMOVED lines=48> */
.L_x_1774:
[----:B------:R-:W-:Y:S02]  /*11bf0*/  ULDC.64 UR4, c[0x0][0xc90] ;  /* 0x0003240000047ab9 */ /* 0x000fe40000000a00 */
[----:B------:R-:W-:-:S06]  /*11c00*/  UIMAD.WIDE UR4, UR43, 0x4, UR4 ;  /* 0x000000042b0478a5 */ /* 0x000fcc000f8e0204 */
[----:B------:R-:W-:Y:S02]  /*11c10*/  IMAD.U32 R2, RZ, RZ, UR4 ;  /* 0x00000004ff027e24 */ /* 0x000fe4000f8e00ff */
[----:B------:R-:W-:-:S05]  /*11c20*/  IMAD.U32 R3, RZ, RZ, UR5 ;  /* 0x00000005ff037e24 */ /* 0x000fca000f8e00ff */
[----:B------:R0:W3:Y:S02]  /*11c30*/  LDG.E R6, desc[UR54][R2.64] ;  /* 0x0000003602067981 */ /* 0x0000e4000c1e1900 */
[----:B0-----:R-:W-:Y:S02]  /*11c40*/  IMAD.MOV.U32 R2, RZ, RZ, RZ ;  /* 0x000000ffff027224 */ /* 0x001fe400078e00ff */
[----:B---3--:R-:W-:-:S05]  /*11c50*/  IMAD R4, R0, R6, RZ ;  /* 0x0000000600047224 */ /* 0x008fca00078e02ff */
[----:B------:R-:W-:-:S04]  /*11c60*/  IABS R7, R4 ;  /* 0x0000000400077213 */ /* 0x000fc80000000000 */
[----:B------:R-:W0:Y:S08]  /*11c70*/  I2F.RP R8, R7 ;  /* 0x0000000700087306 */ /* 0x000e300000209400 */
[----:B0-----:R-:W1:Y:S02]  /*11c80*/  MUFU.RCP R8, R8 ;  /* 0x0000000800087308 */ /* 0x001e640000001000 */
[----:B-1----:R-:W-:-:S06]  /*11c90*/  VIADD R10, R8, 0xffffffe ;  /* 0x0ffffffe080a7836 */ /* 0x002fcc0000000000 */
        /* <DEDUP_REMOVED lines=51> */
.L_x_1775:
[----:B------:R-:W-:-:S05]  /*11fd0*/  LOP3.LUT R3, RZ, R3, RZ, 0x33, !PT ;  /* 0x00000003ff037212 */ /* 0x000fca00078e33ff */
[----:B------:R-:W-:Y:S01]  /*11fe0*/  IMAD.IADD R25, R0, 0x1, R3 ;  /* 0x0000000100197824 */ /* 0x000fe200078e0203 */
[----:B------:R-:W-:Y:S06]  /*11ff0*/  BRA `(.L_x_1776) ;  /* 0x0000000000107947 */ /* 0x000fec0003800000 */
.L_x_1771:
[----:B------:R-:W-:Y:S01]  /*12000*/  IMAD.MOV.U32 R24, RZ, RZ, R7 ;  /* 0x000000ffff187224 */ /* 0x000fe200078e0007 */
[----:B------:R-:W-:Y:S01]  /*12010*/  ULDC UR43, c[0x0][0xc3c] ;  /* 0x00030f00002b7ab9 */ /* 0x000fe20000000800 */
[----:B------:R-:W-:Y:S02]  /*12020*/  IMAD.MOV.U32 R25, RZ, RZ, RZ ;  /* 0x000000ffff197224 */ /* 0x000fe400078e00ff */
[----:B------:R-:W-:-:S07]  /*12030*/  IMAD.MOV.U32 R26, RZ, RZ, RZ ;  /* 0x000000ffff1a7224 */ /* 0x000fce00078e00ff */
.L_x_1776:
        /* <DEDUP_REMOVED lines=10> */
.L_x_1769:
[----:B------:R-:W-:Y:S02]  /*120e0*/  ULDC UR4, c[0x0][0xc3c] ;  /* 0x00030f0000047ab9 */ /* 0x000fe40000000800 */
[----:B------:R-:W-:-:S06]  /*120f0*/  UISETP.GE.AND UP0, UPT, UR43, UR4, UPT ;  /* 0x000000042b00728c */ /* 0x000fcc000bf06270 */
[----:B------:R-:W-:-:S13]  /*12100*/  PLOP3.LUT P0, PT, PT, PT, UP0, 0x80, 0x0 ;  /* 0x000000000000781c */ /* 0x000fda0003f0f008 */
[----:B------:R-:W-:Y:S05]  /*12110*/  @!P0 BRA `(.L_x_1777) ;  /* 0xffffffbc00788947 */ /* 0x000fea000383ffff */
.L_x_1709:
[----:B01----:R-:W3:Y:S01]  /*12120*/  LDL.LU R0, [R1+0xc] ;  /* 0x00000c0001007983 */ /* 0x003ee20000300800 */
[----:B------:R-:W-:Y:S01]  /*12130*/  BSSY B0, `(.L_x_1778) ;  /* 0x000000b000007945 */ /* 0x000fe20003800000 */
[----:B--2---:R-:W0:Y:S01]  /*12140*/  S2R R5, SR_CgaCtaId ;  /* 0x0000000000057919 */ /* 0x004e220000008800 */
        /* <DEDUP_REMOVED lines=9> */
.L_x_1822:
[----:B------:R-:W-:Y:S05]  /*121e0*/  BSYNC B0 ;  /* 0x0000000000007941 */ /* 0x000fea0003800000 */
.L_x_1778:
[----:B------:R-:W-:-:S03]  /*121f0*/  UMOV UR4, 0xffffffff ;  /* 0xffffffff00047882 */ /* 0x000fc60000000000 */
[----:B------:R-:W-:Y:S05]  /*12200*/  BRA.DIV UR4, `(.L_x_1780) ;  /* 0x00000012042c7947 */ /* 0x000fea000b800000 */
[----:B0-----:R-:W0:Y:S02]  /*12210*/  S2R R0, SR_TID.X ;  /* 0x0000000000007919 */ /* 0x001e240000002100 */
[----:B0-----:R-:W-:-:S04]  /*12220*/  SHF.R.U32.HI R0, RZ, 0x5, R0 ;  /* 0x00000005ff007819 */ /* 0x001fc80000011600 */
[----:B------:R-:W-:-:S05]  /*12230*/  LOP3.LUT R0, R0, 0x3, RZ, 0xc0, !PT ;  /* 0x0000000300007812 */ /* 0x000fca00078ec0ff */
[----:B------:R0:W1:Y:S02]  /*12240*/  SHFL.IDX PT, R14, R0, RZ, 0x1f ;  /* 0x00001fff000e7589 */ /* 0x00006400000e0000 */
.L_x_1825:
[----:B-1----:R-:W-:Y:S01]  /*12250*/  ISETP.NE.AND P0, PT, R14, RZ, PT ;  /* 0x000000ff0e00720c */ /* 0x002fe20003f05270 */
[----:B------:R-:W-:-:S12]  /*12260*/  BSSY B0, `(.L_x_1781) ;  /* 0x000002b000007945 */ /* 0x000fd80003800000 */
[----:B------:R-:W-:Y:S05]  /*12270*/  @P0 BRA `(.L_x_1782) ;  /* 0x0000000000a40947 */ /* 0x000fea0003800000 */
[----:B------:R-:W-:-:S03]  /*12280*/  UMOV UR4, 0xffffffff ;  /* 0xffffffff00047882 */ /* 0x000fc60000000000 */
[----:B------:R-:W-:Y:S05]  /*12290*/  BRA.DIV UR4, `(.L_x_1783) ;  /* 0x00000012043c7947 */ /* 0x000fea000b800000 */
[----:B------:R-:W-:-:S13]  /*122a0*/  ELECT P6, URZ, PT ;  /* 0x00000000003f782f */ /* 0x000fda00038c0000 */
.L_x_1828:
[----:B------:R-:W-:Y:S05]  /*122b0*/  @!P6 BRA `(.L_x_1782) ;  /* 0x000000000094e947 */ /* 0x000fea0003800000 */
[----:B------:R-:W-:-:S06]  /*122c0*/  ULOP3.LUT UR4, UR38, 0x2, URZ, 0xfc, !UPT ;  /* 0x0000000226047892 */ /* 0x000fcc000f8efc3f */
[----:B0-----:R-:W-:-:S05]  /*122d0*/  IMAD.U32 R0, RZ, RZ, UR4 ;  /* 0x00000004ff007e24 */ /* 0x001fca000f8e00ff */
[----:B------:R-:W-:-:S13]  /*122e0*/  ISETP.NE.AND P0, PT, R0, 0x3, PT ;  /* 0x000000030000780c */ /* 0x000fda0003f05270 */
[----:B------:R-:W-:Y:S05]  /*122f0*/  @!P0 BRA `(.L_x_1784) ;  /* 0x0000000000048947 */ /* 0x000fea0003800000 */
[----:B------:R-:W-:Y:S01]  /*12300*/  BPT.TRAP 0x1 ;  /* 0x000000040000795c */ /* 0x000fe20000300000 */
.L_x_1784:
        /* <DEDUP_REMOVED lines=12> */
.L_x_1829:
[----:B------:R-:W1:Y:S02]  /*123d0*/  SYNCS.PHASECHK.TRANS64.TRYWAIT P1, [R3+URZ], R0 ;  /* 0x00000000030075a7 */ /* 0x000e64000802017f */
[----:B-1----:R-:W-:Y:S05]  /*123e0*/  @!P1 BRA `(.L_x_1786) ;  /* 0x00000010001c9947 */ /* 0x002fea0003800000 */
.L_x_1830:
[----:B------:R-:W-:Y:S05]  /*123f0*/  @!P0 BRA `(.L_x_1787) ;  /* 0x0000000000048947 */ /* 0x000fea0003800000 */
[----:B------:R-:W-:Y:S01]  /*12400*/  BPT.TRAP 0x1 ;  /* 0x000000040000795c */ /* 0x000fe20000300000 */
.L_x_1787:
[----:B-1----:R-:W-:-:S04]  /*12410*/  IMAD R3, R18, 0x8, R7 ;  /* 0x0000000812037824 */ /* 0x002fc800078e0207 */
[----:B------:R-:W1:Y:S02]  /*12420*/  SYNCS.PHASECHK.TRANS64.TRYWAIT P1, [R3+URZ+0x13260], R4 ;  /* 0x01326004030075a7 */ /* 0x000e64000802017f */
[----:B-1----:R-:W-:Y:S05]  /*12430*/  @!P1 BRA `(.L_x_1788) ;  /* 0x00000010001c9947 */ /* 0x002fea0003800000 */
.L_x_1831:
[----:B------:R-:W-:Y:S05]  /*12440*/  @!P0 BRA `(.L_x_1789) ;  /* 0x0000000000048947 */ /* 0x000fea0003800000 */
[----:B------:R-:W-:Y:S01]  /*12450*/  BPT.TRAP 0x1 ;  /* 0x000000040000795c */ /* 0x000fe20000300000 */
.L_x_1789:
[----:B0-----:R-:W-:-:S04]  /*12460*/  IMAD R5, R6, 0x8, R7 ;  /* 0x0000000806057824 */ /* 0x001fc800078e0207 */
[----:B------:R-:W0:Y:S02]  /*12470*/  SYNCS.PHASECHK.TRANS64.TRYWAIT P1, [R5+URZ+0x13260], R0 ;  /* 0x01326000050075a7 */ /* 0x000e24000802017f */
[----:B0-----:R-:W-:Y:S05]  /*12480*/  @!P1 BRA `(.L_x_1790) ;  /* 0x00000010001c9947 */ /* 0x001fea0003800000 */
.L_x_1832:
[----:B------:R-:W-:Y:S05]  /*12490*/  @!P0 BRA `(.L_x_1791) ;  /* 0x0000000000048947 */ /* 0x000fea0003800000 */
[----:B------:R-:W-:Y:S01]  /*124a0*/  BPT.TRAP 0x1 ;  /* 0x000000040000795c */ /* 0x000fe20000300000 */
.L_x_1791:
[----:B------:R-:W2:Y:S02]  /*124b0*/  SYNCS.PHASECHK.TRANS64.TRYWAIT P0, [R3+URZ+0x13280], R4 ;  /* 0x01328004030075a7 */ /* 0x000ea4000800017f */
[----:B--2---:R-:W-:Y:S05]  /*124c0*/  @!P0 BRA `(.L_x_1792) ;  /* 0x0000001000208947 */ /* 0x004fea0003800000 */
.L_x_1793:
[----:B---3--:R3:W4:Y:S02]  /*124d0*/  SYNCS.PHASECHK.TRANS64.TRYWAIT P0, [R5+URZ+0x13280], R0 ;  /* 0x01328000050075a7 */ /* 0x008724000800017f */
[----:B----4-:R-:W-:Y:S05]  /*124e0*/  @!P0 NANOSLEEP.SYNCS 0x989680 ;  /* 0x009896800000895d */ /* 0x010fea0003900000 */
[----:B------:R-:W4:Y:S02]  /*124f0*/  @!P0 SYNCS.PHASECHK.TRANS64 P0, [R5+URZ+0x13280], R0 ;  /* 0x01328000050085a7 */ /* 0x000f24000800007f */
[----:B----4-:R-:W-:Y:S05]  /*12500*/  @!P0 BRA `(.L_x_1793) ;  /* 0xfffffffc00f08947 */ /* 0x010fea000383ffff */
.L_x_1782:
[----:B------:R-:W-:Y:S05]  /*12510*/  BSYNC B0 ;  /* 0x0000000000007941 */ /* 0x000fea0003800000 */
.L_x_1781:
[----:B------:R-:W-:Y:S05]  /*12520*/  EXIT ;  /* 0x000000000000794d */ /* 0x000fea0003800000 */
.L_x_1657:
[----:B0-----:R-:W-:-:S04]  /*12530*/  IMAD.U32 R3, RZ, RZ, UR45 ;  /* 0x0000002dff037e24 */ /* 0x001fc8000f8e00ff */
[----:B------:R0:W1:Y:S03]  /*12540*/  SYNCS.PHASECHK.TRANS64.TRYWAIT P0, [R3+URZ+0x13200], R0 ;  /* 0x01320000030075a7 */ /* 0x000066000800017f */
[----:B-1----:R-:W-:Y:S05]  /*12550*/  @!P0 NANOSLEEP.SYNCS 0x989680 ;  /* 0x009896800000895d */ /* 0x002fea0003900000 */
[----:B------:R-:W1:Y:S02]  /*12560*/  @!P0 SYNCS.PHASECHK.TRANS64 P0, [R3+URZ+0x13200], R0 ;  /* 0x01320000030085a7 */ /* 0x000e64000800007f */
[----:B-1----:R-:W-:Y:S05]  /*12570*/  @!P0 BRA `(.L_x_1657) ;  /* 0xfffffffc00ec8947 */ /* 0x002fea000383ffff */
[----:B------:R-:W-:Y:S05]  /*12580*/  BRA `(.L_x_1794) ;  /* 0xfffffef8001c7947 */ /* 0x000fea000383ffff */
.L_x_1661:
[----:B-1----:R1:W2:Y:S02]  /*12590*/  SYNCS.PHASECHK.TRANS64.TRYWAIT P0, [R3+URZ+0x13230], R0 ;  /* 0x01323000030075a7 */ /* 0x0022a4000800017f */
[----:B--2---:R-:W-:Y:S05]  /*125a0*/  @!P0 NANOSLEEP.SYNCS 0x989680 ;  /* 0x009896800000895d */ /* 0x004fea0003900000 */
[----:B------:R-:W2:Y:S02]  /*125b0*/  @!P0 SYNCS.PHASECHK.TRANS64 P0, [R3+URZ+0x13230], R0 ;  /* 0x01323000030085a7 */ /* 0x000ea4000800007f */
[----:B--2---:R-:W-:Y:S05]  /*125c0*/  @!P0 BRA `(.L_x_1661) ;  /* 0xfffffffc00f08947 */ /* 0x004fea000383ffff */
[----:B------:R-:W-:Y:S05]  /*125d0*/  BRA `(.L_x_1660) ;  /* 0xfffffef800387947 */ /* 0x000fea000383ffff */
.L_x_1666:
[----:B-1----:R-:W-:-:S04]  /*125e0*/  IMAD.U32 R6, RZ, RZ, UR21 ;  /* 0x00000015ff067e24 */ /* 0x002fc8000f8e00ff */
[----:B------:R1:W2:Y:S03]  /*125f0*/  SYNCS.PHASECHK.TRANS64.TRYWAIT P3, [R6+URZ+0x13230], R5 ;  /* 0x01323005060075a7 */ /* 0x0002a6000806017f */
[----:B--2---:R-:W-:Y:S05]  /*12600*/  @!P3 NANOSLEEP.SYNCS 0x989680 ;  /* 0x009896800000b95d */ /* 0x004fea0003900000 */
[----:B------:R-:W2:Y:S02]  /*12610*/  @!P3 SYNCS.PHASECHK.TRANS64 P3, [R6+URZ+0x13230], R5 ;  /* 0x013230050600b5a7 */ /* 0x000ea4000806007f */
[----:B--2---:R-:W-:Y:S05]  /*12620*/  @!P3 BRA `(.L_x_1666) ;  /* 0xfffffffc00ecb947 */ /* 0x004fea000383ffff */
[----:B------:R-:W-:Y:S05]  /*12630*/  BRA `(.L_x_1665) ;  /* 0xffffff2000dc7947 */ /* 0x000fea000383ffff */
.L_x_1670:
[----:B-1----:R-:W-:-:S04]  /*12640*/  IMAD.U32 R6, RZ, RZ, UR11 ;  /* 0x0000000bff067e24 */ /* 0x002fc8000f8e00ff */
[----:B------:R1:W2:Y:S03]  /*12650*/  SYNCS.PHASECHK.TRANS64.TRYWAIT P3, [R6+URZ+0x13250], R5 ;  /* 0x01325005060075a7 */ /* 0x0002a6000806017f */
[----:B--2---:R-:W-:Y:S05]  /*12660*/  @!P3 NANOSLEEP.SYNCS 0x989680 ;  /* 0x009896800000b95d */ /* 0x004fea0003900000 */
[----:B------:R-:W2:Y:S02]  /*12670*/  @!P3 SYNCS.PHASECHK.TRANS64 P3, [R6+URZ+0x13250], R5 ;  /* 0x013250050600b5a7 */ /* 0x000ea4000806007f */
[----:B--2---:R-:W-:Y:S05]  /*12680*/  @!P3 BRA `(.L_x_1670) ;  /* 0xfffffffc00ecb947 */ /* 0x004fea000383ffff */
[----:B------:R-:W-:Y:S05]  /*12690*/  BRA `(.L_x_1669) ;  /* 0xffffff2400e87947 */ /* 0x000fea000383ffff */
.L_x_1677:
[----:B-1----:R-:W-:-:S04]  /*126a0*/  IMAD.U32 R9, RZ, RZ, UR6 ;  /* 0x00000006ff097e24 */ /* 0x002fc8000f8e00ff */
[----:B------:R1:W2:Y:S03]  /*126b0*/  SYNCS.PHASECHK.TRANS64.TRYWAIT P2, [R9+URZ+0x13230], R0 ;  /* 0x01323000090075a7 */ /* 0x0002a6000804017f */
[----:B--2---:R-:W-:Y:S05]  /*126c0*/  @!P2 NANOSLEEP.SYNCS 0x989680 ;  /* 0x009896800000a95d */ /* 0x004fea0003900000 */
[----:B------:R-:W2:Y:S02]  /*126d0*/  @!P2 SYNCS.PHASECHK.TRANS64 P2, [R9+URZ+0x13230], R0 ;  /* 0x013230000900a5a7 */ /* 0x000ea4000804007f */
[----:B--2---:R-:W-:Y:S05]  /*126e0*/  @!P2 BRA `(.L_x_1677) ;  /* 0xfffffffc00eca947 */ /* 0x004fea000383ffff */
[----:B------:R-:W-:Y:S05]  /*126f0*/  BRA `(.L_x_1676) ;  /* 0xffffff5000307947 */ /* 0x000fea000383ffff */
.L_x_1681:
[----:B-1----:R-:W-:-:S04]  /*12700*/  IMAD.U32 R2, RZ, RZ, UR11 ;  /* 0x0000000bff027e24 */ /* 0x002fc8000f8e00ff */
[----:B------:R1:W2:Y:S03]  /*12710*/  SYNCS.PHASECHK.TRANS64.TRYWAIT P2, [R2+URZ+0x13250], R0 ;  /* 0x01325000020075a7 */ /* 0x0002a6000804017f */
[----:B--2---:R-:W-:Y:S05]  /*12720*/  @!P2 NANOSLEEP.SYNCS 0x989680 ;  /* 0x009896800000a95d */ /* 0x004fea0003900000 */
[----:B------:R-:W2:Y:S02]  /*12730*/  @!P2 SYNCS.PHASECHK.TRANS64 P2, [R2+URZ+0x13250], R0 ;  /* 0x013250000200a5a7 */ /* 0x000ea4000804007f */
[----:B--2---:R-:W-:Y:S05]  /*12740*/  @!P2 BRA `(.L_x_1681) ;  /* 0xfffffffc00eca947 */ /* 0x004fea000383ffff */
[----:B------:R-:W-:Y:S05]  /*12750*/  BRA `(.L_x_1680) ;  /* 0xffffff54003c7947 */ /* 0x000fea000383ffff */
.L_x_1687:
[----:B-1----:R-:W-:-:S04]  /*12760*/  IMAD.U32 R6, RZ, RZ, UR5 ;  /* 0x00000005ff067e24 */ /* 0x002fc8000f8e00ff */
[----:B------:R1:W2:Y:S03]  /*12770*/  SYNCS.PHASECHK.TRANS64.TRYWAIT P0, [R6+URZ+0x13250], R5 ;  /* 0x01325005060075a7 */ /* 0x0002a6000800017f */
[----:B--2---:R-:W-:Y:S05]  /*12780*/  @!P0 NANOSLEEP.SYNCS 0x989680 ;  /* 0x009896800000895d */ /* 0x004fea0003900000 */
[----:B------:R-:W2:Y:S02]  /*12790*/  @!P0 SYNCS.PHASECHK.TRANS64 P0, [R6+URZ+0x13250], R5 ;  /* 0x01325005060085a7 */ /* 0x000ea4000800007f */
[----:B--2---:R-:W-:Y:S05]  /*127a0*/  @!P0 BRA `(.L_x_1687) ;  /* 0xfffffffc00ec8947 */ /* 0x004fea000383ffff */
[----:B------:R-:W-:Y:S05]  /*127b0*/  BRA `(.L_x_1686) ;  /* 0xffffff70007c7947 */ /* 0x000fea000383ffff */
.L_x_1725:
[----:B------:R-:W-:Y:S02]  /*127c0*/  IMAD.MOV.U32 R13, RZ, RZ, R20 ;  /* 0x000000ffff0d7224 */ /* 0x000fe400078e0014 */
[----:B------:R-:W-:Y:S02]  /*127d0*/  IMAD.MOV.U32 R12, RZ, RZ, RZ ;  /* 0x000000ffff0c7224 */ /* 0x000fe400078e00ff */
[----:B------:R-:W-:Y:S02]  /*127e0*/  IMAD.MOV.U32 R11, RZ, RZ, 0x1f ;  /* 0x0000001fff0b7424 */ /* 0x000fe400078e00ff */
[----:B------:R-:W-:-:S07]  /*127f0*/  IMAD.MOV.U32 R15, RZ, RZ, -0x1 ;  /* 0xffffffffff0f7424 */ /* 0x000fce00078e00ff */
[----:B012---:R-:W-:Y:S05]  /*12800*/  WARPSYNC.COLLECTIVE R15, `(.L_x_1795) ;  /* 0x000000000f087348 */ /* 0x007fea0003c00000 */
[----:B------:R3:W4:Y:S02]  /*12810*/  SHFL.IDX P6, R14, R13, R12, R11 ;  /* 0x0000000c0d0e7389 */ /* 0x00072400000c000b */
[----:B01234-:R-:W-:Y:S01]  /*12820*/  ENDCOLLECTIVE ;  /* 0x000000000000791b */ /* 0x01ffe20003800000 */
.L_x_1795:
[----:B------:R-:W-:Y:S05]  /*12830*/  BRA `(.L_x_1796) ;  /* 0xffffffc400d87947 */ /* 0x000fea000383ffff */
.L_x_1727:
[----:B------:R-:W-:Y:S01]  /*12840*/  BSSY B0, `(.L_x_1797) ;  /* 0x0000006000007945 */ /* 0x000fe20003800000 */
[----:B------:R-:W-:-:S07]  /*12850*/  IMAD.MOV.U32 R15, RZ, RZ, -0x1 ;  /* 0xffffffffff0f7424 */ /* 0x000fce00078e00ff */
[----:B0123--:R-:W-:Y:S05]  /*12860*/  WARPSYNC.COLLECTIVE R15, `(.L_x_1798) ;  /* 0x000000000f0c7348 */ /* 0x00ffea0003c00000 */
[----:B------:R-:W-:Y:S02]  /*12870*/  ELECT P6, UR62, PT ;  /* 0x00000000003e782f */ /* 0x000fe400038c0000 */
[----:B------:R-:W-:Y:S01]  /*12880*/  MOV R14, UR62 ;  /* 0x0000003e000e7c02 */ /* 0x000fe20008000f00 */
[----:B0123--:R-:W-:Y:S10]  /*12890*/  ENDCOLLECTIVE ;  /* 0x000000000000791b */ /* 0x00fff40003800000 */
.L_x_1798:
[----:B------:R-:W-:Y:S05]  /*128a0*/  BSYNC B0 ;  /* 0x0000000000007941 */ /* 0x000fea0003800000 */
.L_x_1797:
[----:B------:R-:W-:Y:S05]  /*128b0*/  BRA `(.L_x_1799) ;  /* 0xffffffc400dc7947 */ /* 0x000fea000383ffff */
.L_x_1729:
[----:B----4-:R4:W0:Y:S02]  /*128c0*/  SYNCS.PHASECHK.TRANS64.TRYWAIT P0, [R2+URZ+0x13280], R3 ;  /* 0x01328003020075a7 */ /* 0x010824000800017f */
[----:B0-----:R-:W-:Y:S05]  /*128d0*/  @!P0 NANOSLEEP.SYNCS 0x989680 ;  /* 0x009896800000895d */ /* 0x001fea0003900000 */
[----:B------:R-:W0:Y:S02]  /*128e0*/  @!P0 SYNCS.PHASECHK.TRANS64 P0, [R2+URZ+0x13280], R3 ;  /* 0x01328003020085a7 */ /* 0x000e24000800007f */
[----:B0-----:R-:W-:Y:S05]  /*128f0*/  @!P0 BRA `(.L_x_1729) ;  /* 0xfffffffc00f08947 */ /* 0x001fea000383ffff */
[----:B------:R-:W-:Y:S05]  /*12900*/  BRA `(.L_x_1800) ;  /* 0xffffffc800387947 */ /* 0x000fea000383ffff */
.L_x_1731:
[----:B0-----:R0:W2:Y:S02]  /*12910*/  SYNCS.PHASECHK.TRANS64.TRYWAIT P0, [R2+URZ+0x13240], R3 ;  /* 0x01324003020075a7 */ /* 0x0010a4000800017f */
[----:B--2---:R-:W-:Y:S05]  /*12920*/  @!P0 NANOSLEEP.SYNCS 0x989680 ;  /* 0x009896800000895d */ /* 0x004fea0003900000 */
[----:B------:R-:W2:Y:S02]  /*12930*/  @!P0 SYNCS.PHASECHK.TRANS64 P0, [R2+URZ+0x13240], R3 ;  /* 0x01324003020085a7 */ /* 0x000ea4000800007f */
[----:B--2---:R-:W-:Y:S05]  /*12940*/  @!P0 BRA `(.L_x_1731) ;  /* 0xfffffffc00f08947 */ /* 0x004fea000383ffff */
[----:B------:R-:W-:Y:S05]  /*12950*/  BRA `(.L_x_1801) ;  /* 0xffffffc800887947 */ /* 0x000fea000383ffff */
.L_x_1735:
        /* <DEDUP_REMOVED lines=9> */
.L_x_1802:
[----:B------:R-:W-:Y:S01]  /*129f0*/  ISETP.GE.AND P1, PT, R25, R7, PT ;  /* 0x000000071900720c */ /* 0x000fe20003f26270 */
[----:B------:R-:W-:Y:S02]  /*12a00*/  IMAD.MOV.U32 R13, RZ, RZ, R0 ;  /* 0x000000ffff0d7224 */ /* 0x000fe400078e0000 */
[----:B------:R-:W-:-:S10]  /*12a10*/  IMAD.MOV.U32 R2, RZ, RZ, R14 ;  /* 0x000000ffff027224 */ /* 0x000fd400078e000e */
[----:B------:R-:W-:Y:S05]  /*12a20*/  WARPSYNC.COLLECTIVE R15, `(.L_x_1803) ;  /* 0x000000000f087348 */ /* 0x000fea0003c00000 */
[----:B------:R0:W1:Y:S02]  /*12a30*/  SHFL.IDX P6, R14, R13, R12, R11 ;  /* 0x0000000c0d0e7389 */ /* 0x00006400000c000b */
[----:B01----:R-:W-:Y:S01]  /*12a40*/  ENDCOLLECTIVE ;  /* 0x000000000000791b */ /* 0x003fe20003800000 */
.L_x_1803:
[----:B------:R-:W-:Y:S02]  /*12a50*/  IMAD.MOV.U32 R13, RZ, RZ, R5 ;  /* 0x000000ffff0d7224 */ /* 0x000fe400078e0005 */
[----:B------:R-:W-:Y:S02]  /*12a60*/  IMAD.MOV.U32 R12, RZ, RZ, 0x1 ;  /* 0x00000001ff0c7424 */ /* 0x000fe400078e00ff */
[----:B------:R-:W-:-:S07]  /*12a70*/  IMAD.MOV.U32 R3, RZ, RZ, R14 ;  /* 0x000000ffff037224 */ /* 0x000fce00078e000e */
[----:B------:R-:W-:Y:S05]  /*12a80*/  WARPSYNC.COLLECTIVE R15, `(.L_x_1804) ;  /* 0x000000000f087348 */ /* 0x000fea0003c00000 */
[----:B------:R0:W1:Y:S02]  /*12a90*/  SHFL.IDX P6, R14, R13, R12, R11 ;  /* 0x0000000c0d0e7389 */ /* 0x00006400000c000b */
[----:B01----:R-:W-:Y:S01]  /*12aa0*/  ENDCOLLECTIVE ;  /* 0x000000000000791b */ /* 0x003fe20003800000 */
.L_x_1804:
[----:B------:R-:W-:-:S05]  /*12ab0*/  @!P1 IADD3 R8, P2, R10, R3, RZ ;  /* 0x000000030a089210 */ /* 0x000fca0007f5e0ff */
[----:B------:R-:W-:Y:S02]  /*12ac0*/  @!P1 IMAD.X R3, RZ, RZ, R2, P2 ;  /* 0x000000ffff039224 */ /* 0x000fe400010e0602 */
        /* <DEDUP_REMOVED lines=8> */
[----:B0-----:R-:W-:-:S12]  /*12b50*/  IMAD.MOV.U32 R2, RZ, RZ, R14 ;  /* 0x000000ffff027224 */ /* 0x001fd800078e000e */
[----:B------:R-:W-:Y:S05]  /*12b60*/  WARPSYNC.COLLECTIVE R15, `(.L_x_1805) ;  /* 0x000000000f087348 */ /* 0x000fea0003c00000 */
[----:B------:R0:W1:Y:S02]  /*12b70*/  SHFL.IDX P6, R14, R13, R12, R11 ;  /* 0x0000000c0d0e7389 */ /* 0x00006400000c000b */
[----:B01----:R-:W-:Y:S01]  /*12b80*/  ENDCOLLECTIVE ;  /* 0x000000000000791b */ /* 0x003fe20003800000 */
.L_x_1805:
[----:B------:R-:W-:Y:S02]  /*12b90*/  IMAD.MOV.U32 R13, RZ, RZ, R5 ;  /* 0x000000ffff0d7224 */ /* 0x000fe400078e0005 */
[----:B------:R-:W-:Y:S01]  /*12ba0*/  IMAD.MOV.U32 R12, RZ, RZ, 0x2 ;  /* 0x00000002ff0c7424 */ /* 0x000fe200078e00ff */
[----:B------:R-:W-:-:S13]  /*12bb0*/  @!P1 IADD3 R8, P2, R10, R14, RZ ;  /* 0x0000000e0a089210 */ /* 0x000fda0007f5e0ff */
[----:B------:R-:W-:Y:S05]  /*12bc0*/  WARPSYNC.COLLECTIVE R15, `(.L_x_1806) ;  /* 0x000000000f087348 */ /* 0x000fea0003c00000 */
[----:B------:R0:W1:Y:S02]  /*12bd0*/  SHFL.IDX P6, R14, R13, R12, R11 ;  /* 0x0000000c0d0e7389 */ /* 0x00006400000c000b */
[----:B01----:R-:W-:Y:S01]  /*12be0*/  ENDCOLLECTIVE ;  /* 0x000000000000791b */ /* 0x003fe20003800000 */
.L_x_1806:
[----:B------:R-:W-:Y:S02]  /*12bf0*/  @!P1 IMAD.X R3, RZ, RZ, R2, P2 ;  /* 0x000000ffff039224 */ /* 0x000fe400010e0602 */
[----:B------:R-:W-:Y:S02]  /*12c00*/  @!P1 IMAD.MOV.U32 R2, RZ, RZ, R8 ;  /* 0x000000ffff029224 */ /* 0x000fe400078e0008 */
[----:B------:R-:W-:-:S03]  /*12c10*/  VIADD R8, R25, 0x40 ;  /* 0x0000004019087836 */ /* 0x000fc60000000000 */
[----:B------:R-:W-:Y:S01]  /*12c20*/  @!PT LDS RZ, [RZ] ;  /* 0x00000000fffff984 */ /* 0x000fe20000000800 */
[----:B------:R-:W-:Y:S01]  /*12c30*/  @!PT LDS RZ, [RZ] ;  /* 0x00000000fffff984 */ /* 0x000fe20000000800 */
[----:B------:R-:W-:Y:S01]  /*12c40*/  @!PT LDS RZ, [RZ] ;  /* 0x00000000fffff984 */ /* 0x000fe20000000800 */
[----:B------:R0:W-:Y:S02]  /*12c50*/  @!P1 LDGSTS.E.BYPASS.LTC128B.128 [R9+0xb800], desc[UR54][R2.64], !P0 ;  /* 0x0b80000002099fae */ /* 0x0001e4000c101d76 */
[----:B------:R-:W-:Y:S01]  /*12c60*/  ISETP.GE.AND P1, PT, R8, R7, PT ;  /* 0x000000070800720c */ /* 0x000fe20003f26270 */
[----:B------:R-:W-:Y:S02]  /*12c70*/  IMAD.MOV.U32 R13, RZ, RZ, R0 ;  /* 0x000000ffff0d7224 */ /* 0x000fe400078e0000 */
[----:B0-----:R-:W-:-:S10]  /*12c80*/  IMAD.MOV.U32 R2, RZ, RZ, R14 ;  /* 0x000000ffff027224 */ /* 0x001fd400078e000e */
[----:B------:R-:W-:Y:S05]  /*12c90*/  WARPSYNC.COLLECTIVE R15, `(.L_x_1807) ;  /* 0x000000000f087348 */ /* 0x000fea0003c00000 */
[----:B------:R0:W1:Y:S02]  /*12ca0*/  SHFL.IDX P6, R14, R13, R12, R11 ;  /* 0x0000000c0d0e7389 */ /* 0x00006400000c000b */
[----:B01----:R-:W-:Y:S01]  /*12cb0*/  ENDCOLLECTIVE ;  /* 0x000000000000791b */ /* 0x003fe20003800000 */
.L_x_1807:
[----:B------:R-:W-:Y:S02]  /*12cc0*/  IMAD.MOV.U32 R13, RZ, RZ, R5 ;  /* 0x000000ffff0d7224 */ /* 0x000fe400078e0005 */
[----:B------:R-:W-:Y:S01]  /*12cd0*/  IMAD.MOV.U32 R12, RZ, RZ, 0x3 ;  /* 0x00000003ff0c7424 */ /* 0x000fe200078e00ff */
[----:B------:R-:W-:-:S13]  /*12ce0*/  @!P1 IADD3 R8, P2, R10, R14, RZ ;  /* 0x0000000e0a089210 */ /* 0x000fda0007f5e0ff */
[----:B------:R-:W-:Y:S05]  /*12cf0*/  WARPSYNC.COLLECTIVE R15, `(.L_x_1808) ;  /* 0x000000000f087348 */ /* 0x000fea0003c00000 */
[----:B------:R0:W1:Y:S02]  /*12d00*/  SHFL.IDX P6, R14, R13, R12, R11 ;  /* 0x0000000c0d0e7389 */ /* 0x00006400000c000b */
[----:B01----:R-:W-:Y:S01]  /*12d10*/  ENDCOLLECTIVE ;  /* 0x000000000000791b */ /* 0x003fe20003800000 */
.L_x_1808:
        /* <DEDUP_REMOVED lines=13> */
.L_x_1809:
[----:B------:R-:W-:Y:S02]  /*12df0*/  IMAD.MOV.U32 R13, RZ, RZ, R6 ;  /* 0x000000ffff0d7224 */ /* 0x000fe400078e0006 */
[----:B------:R-:W-:Y:S02]  /*12e00*/  IMAD.MOV.U32 R12, RZ, RZ, RZ ;  /* 0x000000ffff0c7224 */ /* 0x000fe400078e00ff */
[----:B------:R-:W-:-:S07]  /*12e10*/  IMAD.MOV.U32 R2, RZ, RZ, R14 ;  /* 0x000000ffff027224 */ /* 0x000fce00078e000e */
[----:B------:R-:W-:Y:S05]  /*12e20*/  WARPSYNC.COLLECTIVE R15, `(.L_x_1810) ;  /* 0x000000000f087348 */ /* 0x000fea0003c00000 */
[----:B------:R0:W1:Y:S02]  /*12e30*/  SHFL.IDX P6, R14, R13, R12, R11 ;  /* 0x0000000c0d0e7389 */ /* 0x00006400000c000b */
[----:B01----:R-:W-:Y:S01]  /*12e40*/  ENDCOLLECTIVE ;  /* 0x000000000000791b */ /* 0x003fe20003800000 */
.L_x_1810:
        /* <DEDUP_REMOVED lines=11> */
.L_x_1811:
        /* <DEDUP_REMOVED lines=8> */
.L_x_1812:
        /* <DEDUP_REMOVED lines=11> */
.L_x_1813:
[----:B------:R-:W-:Y:S05]  /*13030*/  BRA `(.L_x_1814) ;  /* 0xffffffcc00747947 */ /* 0x000fea000383ffff */
.L_x_1738:
[----:B0-----:R0:W1:Y:S02]  /*13040*/  SYNCS.PHASECHK.TRANS64.TRYWAIT P0, [R16+URZ+0x13220], R3 ;  /* 0x01322003100075a7 */ /* 0x001064000800017f */
[----:B-1----:R-:W-:Y:S05]  /*13050*/  @!P0 NANOSLEEP.SYNCS 0x989680 ;  /* 0x009896800000895d */ /* 0x002fea0003900000 */
[----:B------:R-:W1:Y:S02]  /*13060*/  @!P0 SYNCS.PHASECHK.TRANS64 P0, [R16+URZ+0x13220], R3 ;  /* 0x01322003100085a7 */ /* 0x000e64000800007f */
[----:B-1----:R-:W-:Y:S05]  /*13070*/  @!P0 BRA `(.L_x_1738) ;  /* 0xfffffffc00f08947 */ /* 0x002fea000383ffff */
[----:B------:R-:W-:Y:S05]  /*13080*/  BRA `(.L_x_1815) ;  /* 0xffffffcc00dc7947 */ /* 0x000fea000383ffff */
.L_x_1744:
[----:B0-----:R0:W2:Y:S02]  /*13090*/  SYNCS.PHASECHK.TRANS64.TRYWAIT P0, [R9+URZ+0x13280], R2 ;  /* 0x01328002090075a7 */ /* 0x0010a4000800017f */
[----:B--2---:R-:W-:Y:S05]  /*130a0*/  @!P0 NANOSLEEP.SYNCS 0x989680 ;  /* 0x009896800000895d */ /* 0x004fea0003900000 */
[----:B------:R-:W2:Y:S02]  /*130b0*/  @!P0 SYNCS.PHASECHK.TRANS64 P0, [R9+URZ+0x13280], R2 ;  /* 0x01328002090085a7 */ /* 0x000ea4000800007f */
[----:B--2---:R-:W-:Y:S05]  /*130c0*/  @!P0 BRA `(.L_x_1744) ;  /* 0xfffffffc00f08947 */ /* 0x004fea000383ffff */
[----:B------:R-:W-:Y:S05]  /*130d0*/  BRA `(.L_x_1816) ;  /* 0xffffffd000787947 */ /* 0x000fea000383ffff */
.L_x_1749:
[----:B-1----:R1:W2:Y:S02]  /*130e0*/  SYNCS.PHASECHK.TRANS64.TRYWAIT P0, [R9+URZ+0x13240], R2 ;  /* 0x01324002090075a7 */ /* 0x0022a4000800017f */
[----:B--2---:R-:W-:Y:S05]  /*130f0*/  @!P0 NANOSLEEP.SYNCS 0x989680 ;  /* 0x009896800000895d */ /* 0x004fea0003900000 */
[----:B------:R-:W2:Y:S02]  /*13100*/  @!P0 SYNCS.PHASECHK.TRANS64 P0, [R9+URZ+0x13240], R2 ;  /* 0x01324002090085a7 */ /* 0x000ea4000800007f */
[----:B--2---:R-:W-:Y:S05]  /*13110*/  @!P0 BRA `(.L_x_1749) ;  /* 0xfffffffc00f08947 */ /* 0x004fea000383ffff */
[----:B------:R-:W-:Y:S05]  /*13120*/  BRA `(.L_x_1817) ;  /* 0xffffffd000f47947 */ /* 0x000fea000383ffff */
.L_x_1755:
[----:B0-----:R0:W1:Y:S02]  /*13130*/  SYNCS.PHASECHK.TRANS64.TRYWAIT P0, [R3+URZ+0x13270], R2 ;  /* 0x01327002030075a7 */ /* 0x001064000800017f */
[----:B-1----:R-:W-:Y:S05]  /*13140*/  @!P0 NANOSLEEP.SYNCS 0x989680 ;  /* 0x009896800000895d */ /* 0x002fea0003900000 */
[----:B------:R-:W1:Y:S02]  /*13150*/  @!P0 SYNCS.PHASECHK.TRANS64 P0, [R3+URZ+0x13270], R2 ;  /* 0x01327002030085a7 */ /* 0x000e64000800007f */
[----:B-1----:R-:W-:Y:S05]  /*13160*/  @!P0 BRA `(.L_x_1755) ;  /* 0xfffffffc00f08947 */ /* 0x002fea000383ffff */
[----:B------:R-:W-:Y:S05]  /*13170*/  BRA `(.L_x_1818) ;  /* 0xffffffd400907947 */ /* 0x000fea000383ffff */
.L_x_1757:
[----:B0-----:R0:W1:Y:S02]  /*13180*/  SYNCS.PHASECHK.TRANS64.TRYWAIT P0, [R3+URZ+0x13260], R2 ;  /* 0x01326002030075a7 */ /* 0x001064000800017f */
[----:B-1----:R-:W-:Y:S05]  /*13190*/  @!P0 NANOSLEEP.SYNCS 0x989680 ;  /* 0x009896800000895d */ /* 0x002fea0003900000 */
[----:B------:R-:W1:Y:S02]  /*131a0*/  @!P0 SYNCS.PHASECHK.TRANS64 P0, [R3+URZ+0x13260], R2 ;  /* 0x01326002030085a7 */ /* 0x000e64000800007f */
[----:B-1----:R-:W-:Y:S05]  /*131b0*/  @!P0 BRA `(.L_x_1757) ;  /* 0xfffffffc00f08947 */ /* 0x002fea000383ffff */
[----:B------:R-:W-:Y:S05]  /*131c0*/  BRA `(.L_x_1819) ;  /* 0xffffffd400987947 */ /* 0x000fea000383ffff */
.L_x_1764:
[----:B0-----:R0:W1:Y:S02]  /*131d0*/  SYNCS.PHASECHK.TRANS64.TRYWAIT P1, [R2+URZ+0x13270], R3 ;  /* 0x01327003020075a7 */ /* 0x001064000802017f */
[----:B-1----:R-:W-:Y:S05]  /*131e0*/  @!P1 NANOSLEEP.SYNCS 0x989680 ;  /* 0x009896800000995d */ /* 0x002fea0003900000 */
[----:B------:R-:W1:Y:S02]  /*131f0*/  @!P1 SYNCS.PHASECHK.TRANS64 P1, [R2+URZ+0x13270], R3 ;  /* 0x01327003020095a7 */ /* 0x000e64000802007f */
[----:B-1----:R-:W-:Y:S05]  /*13200*/  @!P1 BRA `(.L_x_1764) ;  /* 0xfffffffc00f09947 */ /* 0x002fea000383ffff */
[----:B------:R-:W-:Y:S05]  /*13210*/  BRA `(.L_x_1820) ;  /* 0xffffffd800dc7947 */ /* 0x000fea000383ffff */
.L_x_1766:
[----:B0-----:R0:W1:Y:S02]  /*13220*/  SYNCS.PHASECHK.TRANS64.TRYWAIT P1, [R2+URZ+0x13260], R5 ;  /* 0x01326005020075a7 */ /* 0x001064000802017f */
[----:B-1----:R-:W-:Y:S05]  /*13230*/  @!P1 NANOSLEEP.SYNCS 0x989680 ;  /* 0x009896800000995d */ /* 0x002fea0003900000 */
[----:B------:R-:W1:Y:S02]  /*13240*/  @!P1 SYNCS.PHASECHK.TRANS64 P1, [R2+URZ+0x13260], R5 ;  /* 0x01326005020095a7 */ /* 0x000e64000802007f */
[----:B-1----:R-:W-:Y:S05]  /*13250*/  @!P1 BRA `(.L_x_1766) ;  /* 0xfffffffc00f09947 */ /* 0x002fea000383ffff */
[----:B------:R-:W-:Y:S05]  /*13260*/  BRA `(.L_x_1821) ;  /* 0xffffffd800e47947 */ /* 0x000fea000383ffff */
.L_x_1779:
[----:B0-----:R0:W1:Y:S02]  /*13270*/  SYNCS.PHASECHK.TRANS64.TRYWAIT P0, [R7+URZ+0x13220], R0 ;  /* 0x01322000070075a7 */ /* 0x001064000800017f */
[----:B-1----:R-:W-:Y:S05]  /*13280*/  @!P0 NANOSLEEP.SYNCS 0x989680 ;  /* 0x009896800000895d */ /* 0x002fea0003900000 */
[----:B------:R-:W1:Y:S02]  /*13290*/  @!P0 SYNCS.PHASECHK.TRANS64 P0, [R7+URZ+0x13220], R0 ;  /* 0x01322000070085a7 */ /* 0x000e64000800007f */
[----:B-1----:R-:W-:Y:S05]  /*132a0*/  @!P0 BRA `(.L_x_1779) ;  /* 0xfffffffc00f08947 */ /* 0x002fea000383ffff */
[----:B------:R-:W-:Y:S05]  /*132b0*/  BRA `(.L_x_1822) ;  /* 0xffffffec00c87947 */ /* 0x000fea000383ffff */
.L_x_1780:
        /* <DEDUP_REMOVED lines=11> */
.L_x_1824:
[----:B------:R-:W-:Y:S05]  /*13370*/  BSYNC B0 ;  /* 0x0000000000007941 */ /* 0x000fea0003800000 */
.L_x_1823:
[----:B------:R-:W-:Y:S05]  /*13380*/  BRA `(.L_x_1825) ;  /* 0xffffffec00b07947 */ /* 0x000fea000383ffff */
.L_x_1783:
[----:B------:R-:W-:Y:S01]  /*13390*/  BSSY B1, `(.L_x_1826) ;  /* 0x0000006000017945 */ /* 0x000fe20003800000 */
[----:B------:R-:W-:-:S07]  /*133a0*/  IMAD.MOV.U32 R15, RZ, RZ, -0x1 ;  /* 0xffffffffff0f7424 */ /* 0x000fce00078e00ff */
[----:B0-----:R-:W-:Y:S05]  /*133b0*/  WARPSYNC.COLLECTIVE R15, `(.L_x_1827) ;  /* 0x000000000f0c7348 */ /* 0x001fea0003c00000 */
[----:B------:R-:W-:Y:S02]  /*133c0*/  ELECT P6, UR62, PT ;  /* 0x00000000003e782f */ /* 0x000fe400038c0000 */
[----:B------:R-:W-:Y:S01]  /*133d0*/  MOV R14, UR62 ;  /* 0x0000003e000e7c02 */ /* 0x000fe20008000f00 */
[----:B0-----:R-:W-:Y:S10]  /*133e0*/  ENDCOLLECTIVE ;  /* 0x000000000000791b */ /* 0x001ff40003800000 */
.L_x_1827:
[----:B------:R-:W-:Y:S05]  /*133f0*/  BSYNC B1 ;  /* 0x0000000000017941 */ /* 0x000fea0003800000 */
.L_x_1826:
[----:B------:R-:W-:Y:S05]  /*13400*/  BRA `(.L_x_1828) ;  /* 0xffffffec00a87947 */ /* 0x000fea000383ffff */
.L_x_1785:
[----:B0-----:R0:W1:Y:S02]  /*13410*/  SYNCS.PHASECHK.TRANS64.TRYWAIT P1, [R5+URZ], R4 ;  /* 0x00000004050075a7 */ /* 0x001064000802017f */
[----:B-1----:R-:W-:Y:S05]  /*13420*/  @!P1 NANOSLEEP.SYNCS 0x989680 ;  /* 0x009896800000995d */ /* 0x002fea0003900000 */
[----:B------:R-:W1:Y:S02]  /*13430*/  @!P1 SYNCS.PHASECHK.TRANS64 P1, [R5+URZ], R4 ;  /* 0x00000004050095a7 */ /* 0x000e64000802007f */
[----:B-1----:R-:W-:Y:S05]  /*13440*/  @!P1 BRA `(.L_x_1785) ;  /* 0xfffffffc00f09947 */ /* 0x002fea000383ffff */
[----:B------:R-:W-:Y:S05]  /*13450*/  BRA `(.L_x_1829) ;  /* 0xffffffec00dc7947 */ /* 0x000fea000383ffff */
.L_x_1786:
[----:B-1----:R1:W2:Y:S02]  /*13460*/  SYNCS.PHASECHK.TRANS64.TRYWAIT P1, [R3+URZ], R0 ;  /* 0x00000000030075a7 */ /* 0x0022a4000802017f */
[----:B--2---:R-:W-:Y:S05]  /*13470*/  @!P1 NANOSLEEP.SYNCS 0x989680 ;  /* 0x009896800000995d */ /* 0x004fea0003900000 */
[----:B------:R-:W2:Y:S02]  /*13480*/  @!P1 SYNCS.PHASECHK.TRANS64 P1, [R3+URZ], R0 ;  /* 0x00000000030095a7 */ /* 0x000ea4000802007f */
[----:B--2---:R-:W-:Y:S05]  /*13490*/  @!P1 BRA `(.L_x_1786) ;  /* 0xfffffffc00f09947 */ /* 0x004fea000383ffff */
[----:B------:R-:W-:Y:S05]  /*134a0*/  BRA `(.L_x_1830) ;  /* 0xffffffec00d07947 */ /* 0x000fea000383ffff */
.L_x_1788:
[----:B-1----:R1:W2:Y:S02]  /*134b0*/  SYNCS.PHASECHK.TRANS64.TRYWAIT P1, [R3+URZ+0x13260], R4 ;  /* 0x01326004030075a7 */ /* 0x0022a4000802017f */
[----:B--2---:R-:W-:Y:S05]  /*134c0*/  @!P1 NANOSLEEP.SYNCS 0x989680 ;  /* 0x009896800000995d */ /* 0x004fea0003900000 */
[----:B------:R-:W2:Y:S02]  /*134d0*/  @!P1 SYNCS.PHASECHK.TRANS64 P1, [R3+URZ+0x13260], R4 ;  /* 0x01326004030095a7 */ /* 0x000ea4000802007f */
[----:B--2---:R-:W-:Y:S05]  /*134e0*/  @!P1 BRA `(.L_x_1788) ;  /* 0xfffffffc00f09947 */ /* 0x004fea000383ffff */
[----:B------:R-:W-:Y:S05]  /*134f0*/  BRA `(.L_x_1831) ;  /* 0xffffffec00d07947 */ /* 0x000fea000383ffff */
.L_x_1790:
[----:B0-----:R0:W2:Y:S02]  /*13500*/  SYNCS.PHASECHK.TRANS64.TRYWAIT P1, [R5+URZ+0x13260], R0 ;  /* 0x01326000050075a7 */ /* 0x0010a4000802017f */
[----:B--2---:R-:W-:Y:S05]  /*13510*/  @!P1 NANOSLEEP.SYNCS 0x989680 ;  /* 0x009896800000995d */ /* 0x004fea0003900000 */
[----:B------:R-:W2:Y:S02]  /*13520*/  @!P1 SYNCS.PHASECHK.TRANS64 P1, [R5+URZ+0x13260], R0 ;  /* 0x01326000050095a7 */ /* 0x000ea4000802007f */
[----:B--2---:R-:W-:Y:S05]  /*13530*/  @!P1 BRA `(.L_x_1790) ;  /* 0xfffffffc00f09947 */ /* 0x004fea000383ffff */
[----:B------:R-:W-:Y:S05]  /*13540*/  BRA `(.L_x_1832) ;  /* 0xffffffec00d07947 */ /* 0x000fea000383ffff */
.L_x_1792:
[----:B--2---:R2:W3:Y:S02]  /*13550*/  SYNCS.PHASECHK.TRANS64.TRYWAIT P0, [R3+URZ+0x13280], R4 ;  /* 0x01328004030075a7 */ /* 0x0044e4000800017f */
[----:B---3--:R-:W-:Y:S05]  /*13560*/  @!P0 NANOSLEEP.SYNCS 0x989680 ;  /* 0x009896800000895d */ /* 0x008fea0003900000 */
[----:B------:R-:W3:Y:S02]  /*13570*/  @!P0 SYNCS.PHASECHK.TRANS64 P0, [R3+URZ+0x13280], R4 ;  /* 0x01328004030085a7 */ /* 0x000ee4000800007f */
[----:B---3--:R-:W-:Y:S05]  /*13580*/  @!P0 BRA `(.L_x_1792) ;  /* 0xfffffffc00f08947 */ /* 0x008fea000383ffff */
[----:B------:R-:W-:Y:S05]  /*13590*/  BRA `(.L_x_1793) ;  /* 0xffffffec00cc7947 */ /* 0x000fea000383ffff */
.L_x_1833:
        /* <DEDUP_REMOVED lines=14> */
.L_x_2194:


//--------------------- .text._ZN7cutlass13device_kernelIN5flash11enable_sm90INS1_16FlashAttnFwdSm90INS1_25CollectiveMainloopFwdSm90ILi2EN4cute5tupleIJNS5_1CILi1EEES8_S8_EEENS6_IJNS7_ILi192EEENS7_ILi160EEENS7_ILi64EEEEEELi64ENS_12float_e4m3_tEfNS_4arch4Sm90ELb1ELb0ELb0ELb1ELb0ELb1ELb0ELb1ELb1ELb1ELb1ELb0EEENS1_21CollectiveEpilogueFwdINS6_IJSA_SC_SB_EEES9_NS_10bfloat16_tESG_Li384ELb1ELb1ELb1ELb1EEENS1_36VarlenDynamicPersistentTileSchedulerILi192ELi160ELi384ELi128ELb1ELb1ELb1ELb1ELb1ELb1EEEEEEEEEvNT_6ParamsE --------------------------
	.section	.text._ZN7cutlass13device_kernelIN5flash11enable_sm90INS1_16FlashAttnFwdSm90INS1_25CollectiveMainloopFwdSm90ILi2EN4cute5tupleIJNS5_1CILi1EEES8_S8_EEENS6_IJNS7_ILi192EEENS7_ILi160EEENS7_ILi64EEEEEELi64ENS_12float_e4m3_tEfNS_4arch4Sm90ELb1ELb0ELb0ELb1ELb0ELb1ELb0ELb1ELb1ELb1ELb1ELb0EEENS1_21CollectiveEpilogueFwdINS6_IJSA_SC_SB_EEES9_NS_10bfloat16_tESG_Li384ELb1ELb1ELb1ELb1EEENS1_36VarlenDynamicPersistentTileSchedulerILi192ELi160ELi384ELi128ELb1ELb1ELb1ELb1ELb1ELb1EEEEEEEEEvNT_6ParamsE,"ax",@progbits
	.align	128
.text._ZN7cutlass13device_kernelIN5flash11enable_sm90INS1_16FlashAttnFwdSm90INS1_25CollectiveMainloopFwdSm90ILi2EN4cute5tupleIJNS5_1CILi1EEES8_S8_EEENS6_IJNS7_ILi192EEENS7_ILi160EEENS7_ILi64EEEEEELi64ENS_12float_e4m3_tEfNS_4arch4Sm90ELb1ELb0ELb0ELb1ELb0ELb1ELb0ELb1ELb1ELb1ELb1ELb0EEENS1_21CollectiveEpilogueFwdINS6_IJSA_SC_SB_EEES9_NS_10bfloat16_tESG_Li384ELb1ELb1ELb1ELb1EEENS1_36VarlenDynamicPersistentTileSchedulerILi192ELi160ELi384ELi128ELb1ELb1ELb1ELb1ELb1ELb1EEEEEEEEEvNT_6ParamsE:
        .type           _ZN7cutlass13device_kernelIN5flash11enable_sm90INS1_16FlashAttnFwdSm90INS1_25CollectiveMainloopFwdSm90ILi2EN4cute5tupleIJNS5_1CILi1EEES8_S8_EEENS6_IJNS7_ILi192EEENS7_ILi160EEENS7_ILi64EEEEEELi64ENS_12float_e4m3_tEfNS_4arch4Sm90ELb1ELb0ELb0ELb1ELb0ELb1ELb0ELb1ELb1ELb1ELb1ELb0EEENS1_21CollectiveEpilogueFwdINS6_IJSA_SC_SB_EEES9_NS_10bfloat16_tESG_Li384ELb1ELb1ELb1ELb1EEENS1_36VarlenDynamicPersistentTileSchedulerILi192ELi160ELi384ELi128ELb1ELb1ELb1ELb1ELb1ELb1EEEEEEEEEvNT_6ParamsE,@function
        .size           _ZN7cutlass13device_kernelIN5flash11enable_sm90INS1_16FlashAttnFwdSm90INS1_25CollectiveMainloopFwdSm90ILi2EN4cute5tupleIJNS5_1CILi1EEES8_S8_EEENS6_IJNS7_ILi192EEENS7_ILi160EEENS7_ILi64EEEEEELi64ENS_12float_e4m3_tEfNS_4arch4Sm90ELb1ELb0ELb0ELb1ELb0ELb1ELb0ELb1ELb1ELb1ELb1ELb0EEENS1_21CollectiveEpilogueFwdINS6_IJSA_SC_SB_EEES9_NS_10bfloat16_tESG_Li384ELb1ELb1ELb1ELb1EEENS1_36VarlenDynamicPersistentTileSchedulerILi192ELi160ELi384ELi128ELb1ELb1ELb1ELb1ELb1ELb1EEEEEEEEEvNT_6ParamsE,(.L_x_2195 - _ZN7cutlass13device_kernelIN5flash11enable_sm90INS1_16FlashAttnFwdSm90INS1_25CollectiveMainloopFwdSm90ILi2EN4cute5tupleIJNS5_1CILi1EEES8_S8_EEENS6_IJNS7_ILi192EEENS7_ILi160EEENS7_ILi64EEEEEELi64ENS_12float_e4m3_tEfNS_4arch4Sm90ELb1ELb0ELb0ELb1ELb0ELb1ELb0ELb1ELb1ELb1ELb1ELb0EEENS1_21CollectiveEpilogueFwdINS6_IJSA_SC_SB_EEES9_NS_10bfloat16_tESG_Li384ELb1ELb1ELb1ELb1EEENS1_36VarlenDynamicPersistentTileSchedulerILi192ELi160ELi384ELi128ELb1ELb1ELb1ELb1ELb1ELb1EEEEEEEEEvNT_6ParamsE)
        .other          _ZN7cutlass13device_kernelIN5flash11enable_sm90INS1_16FlashAttnFwdSm90INS1_25CollectiveMainloopFwdSm90ILi2EN4cute5tupleIJNS5_1CILi1EEES8_S8_EEENS6_IJNS7_ILi192EEENS7_ILi160EEENS7_ILi64EEEEEELi64ENS_12float_e4m3_tEfNS_4arch4Sm90ELb1ELb0ELb0ELb1ELb0ELb1ELb0ELb1ELb1ELb1ELb1ELb0EEENS1_21CollectiveEpilogueFwdINS6_IJSA_SC_SB_EEES9_NS_10bfloat16_tESG_Li384ELb1ELb1ELb1ELb1EEENS1_36VarlenDynamicPersistentTileSchedulerILi192ELi160ELi384ELi128ELb1ELb1ELb1ELb1ELb1ELb1EEEEEEEEEvNT_6ParamsE,@"STO_CUDA_ENTRY STV_DEFAULT"
_ZN7cutlass13device_kernelIN5flash11enable_sm90INS1_16FlashAttnFwdSm90INS1_25CollectiveMainloopFwdSm90ILi2EN4cute5tupleIJNS5_1CILi1EEES8_S8_EEENS6_IJNS7_ILi192EEENS7_ILi160EEENS7_ILi64EEEEEELi64ENS_12float_e4m3_tEfNS_4arch4Sm90ELb1ELb0ELb0ELb1ELb0ELb1ELb0ELb1ELb1ELb1ELb1ELb0EEENS1_21CollectiveEpilogueFwdINS6_IJSA_SC_SB_EEES9_NS_10bfloat16_tESG_Li384ELb1ELb1ELb1ELb1EEENS1_36VarlenDynamicPersistentTileSchedulerILi192ELi160ELi384ELi128ELb1ELb1ELb1ELb1ELb1ELb1EEEEEEEEEvNT_6ParamsE:
        /* <DEDUP_REMOVED lines=23> */
.L_x_1835:
[----:B------:R-:W-:Y:S05]  /*0170*/  BSYNC B0 ;  /* 0x0000000000007941 */ /* 0x000fea0003800000 */
.L_x_1834:
        /* <DEDUP_REMOVED lines=40> */
.L_x_1836:
        /* <DEDUP_REMOVED lines=22> */
.L_x_1837:
        /* <DEDUP_REMOVED lines=18> */
.L_x_1838:
        /* <DEDUP_REMOVED lines=22> */
.L_x_1839:
        /* <DEDUP_REMOVED lines=22> */
.L_x_1840:
        /* <DEDUP_REMOVED lines=9> */
.L_x_1843:
        /* <DEDUP_REMOVED lines=16> */
[----:B------:R-:W3:Y:S01]  /*0ad0*/  LDL.LU R17, [R1+0x3c] ;  /* 0x00003c0001117983 */ /* 0x000ee20000300800 */
        /* <DEDUP_REMOVED lines=57> */
[----:B------:R-:W-:Y:S02]  /*0e70*/  IMAD.IADD R8, R14, 0x1, -R8 ;  /* 0x000000010e087824 */ /* 0x000fe400078e0a08 */
[----:B------:R-:W-:Y:S02]  /*0e80*/  IMAD.IADD R12, R15, 0x1, -R12 ;  /* 0x000000010f0c7824 */ /* 0x000fe400078e0a0c */
[----:B------:R-:W-:-:S03]  /*0e90*/  IMAD.SHL.U32 R8, R8, 0x2, RZ ;  /* 0x0000000208087824 */ /* 0x000fc600078e00ff */
[----:B------:R-:W-:-:S04]  /*0ea0*/  LEA.HI R7, R12, R12, RZ, 0x1 ;  /* 0x0000000c0c077211 */ /* 0x000fc800078f08ff */
[----:B------:R-:W-:-:S05]  /*0eb0*/  LOP3.LUT R7, R7, 0x1ffffffe, RZ, 0xc0, !PT ;  /* 0x1ffffffe07077812 */ /* 0x000fca00078ec0ff */
[----:B------:R-:W-:Y:S02]  /*0ec0*/  IMAD.IADD R7, R12, 0x1, -R7 ;  /* 0x000000010c077824 */ /* 0x000fe400078e0a07 */
[----:B------:R-:W-:Y:S02]  /*0ed0*/  IMAD.MOV.U32 R156, RZ, RZ, RZ ;  /* 0x000000ffff9c7224 */ /* 0x000fe400078e00ff */
[----:B------:R-:W-:Y:S01]  /*0ee0*/  IMAD.MOV.U32 R23, RZ, RZ, RZ ;  /* 0x000000ffff177224 */ /* 0x000fe200078e00ff */
        /* <DEDUP_REMOVED lines=8> */
[----:B------:R-:W-:Y:S01]  /*0f70*/  STL [R1+0x10], R10 ;  /* 0x0000100a01007387 */ /* 0x000fe20000100800 */
[----:B------:R-:W-:Y:S01]  /*0f80*/  IMAD.IADD R2, R15, 0x1, -R2 ;  /* 0x000000010f027824 */ /* 0x000fe200078e0a02 */
[----:B------:R-:W-:Y:S02]  /*0f90*/  SHF.R.U32.HI R3, RZ, 0x3, R6 ;  /* 0x00000003ff037819 */ /* 0x000fe40000011606 */
[----:B------:R-:W-:Y:S01]  /*0fa0*/  STL [R1+0x4c], R6 ;  /* 0x00004c0601007387 */ /* 0x000fe20000100800 */
[----:B------:R-:W-:-:S03]  /*0fb0*/  LOP3.LUT R2, R6, 0x30, R18, 0xf8, !PT ;  /* 0x0000003006027812 */ /* 0x000fc600078ef812 */
[----:B------:R0:W-:Y:S01]  /*0fc0*/  STL [R1+0x28], R0 ;  /* 0x0000280001007387 */ /* 0x0001e20000100800 */
[----:B------:R-:W-:-:S03]  /*0fd0*/  VIADD R4, R8, 0x30 ;  /* 0x0000003008047836 */ /* 0x000fc60000000000 */
[----:B------:R1:W-:Y:S01]  /*0fe0*/  STL [R1+0x50], R3 ;  /* 0x0000500301007387 */ /* 0x0003e20000100800 */
[----:B0-----:R-:W-:Y:S01]  /*0ff0*/  LOP3.LUT R0, R6, 0x10, R18, 0xf8, !PT ;  /* 0x0000001006007812 */ /* 0x001fe200078ef812 */
[----:B------:R-:W-:-:S03]  /*1000*/  IMAD.SHL.U32 R6, R13, 0x40, RZ ;  /* 0x000000400d067824 */ /* 0x000fc600078e00ff */
[-C--:B------:R-:W-:Y:S02]  /*1010*/  LOP3.LUT R0, R0, R3.reuse, RZ, 0x3c, !PT ;  /* 0x0000000300007212 */ /* 0x080fe400078e3cff */
[----:B-1----:R-:W-:Y:S01]  /*1020*/  LOP3.LUT R3, R2, R3, RZ, 0x3c, !PT ;  /* 0x0000000302037212 */ /* 0x002fe200078e3cff */
[----:B------:R-:W-:Y:S01]  /*1030*/  VIADD R2, R8, 0x28 ;  /* 0x0000002808027836 */ /* 0x000fe20000000000 */
[----:B------:R-:W-:Y:S01]  /*1040*/  STL [R1+0x40], R8 ;  /* 0x0000400801007387 */ /* 0x000fe20000100800 */
[----:B------:R-:W-:Y:S01]  /*1050*/  IMAD.IADD R0, R6, 0x1, R0 ;  /* 0x0000000106007824 */ /* 0x000fe200078e0200 */
[----:B------:R-:W-:Y:S02]  /*1060*/  IADD3 R3, R16, R6, R3 ;  /* 0x0000000610037210 */ /* 0x000fe40007ffe003 */
[----:B------:R-:W-:Y:S04]  /*1070*/  STL [R1+0x54], R6 ;  /* 0x0000540601007387 */ /* 0x000fe80000100800 */
[----:B------:R0:W-:Y:S04]  /*1080*/  STL [R1+0x78], R2 ;  /* 0x0000780201007387 */ /* 0x0001e80000100800 */
[----:B------:R-:W-:Y:S04]  /*1090*/  STL [R1+0x80], R4 ;  /* 0x0000800401007387 */ /* 0x000fe80000100800 */
[----:B------:R1:W-:Y:S01]  /*10a0*/  STL [R1+0x34], R0 ;  /* 0x0000340001007387 */ /* 0x0003e20000100800 */
[----:B0-----:R-:W-:-:S03]  /*10b0*/  VIADD R2, R8, 0x38 ;  /* 0x0000003808027836 */ /* 0x001fc60000000000 */
[----:B------:R-:W-:Y:S01]  /*10c0*/  STL [R1+0x90], R3 ;  /* 0x0000900301007387 */ /* 0x000fe20000100800 */
[----:B-1----:R-:W-:-:S03]  /*10d0*/  SHF.R.S32.HI R0, RZ, 0x1f, R4 ;  /* 0x0000001fff007819 */ /* 0x002fc60000011404 */
[----:B------:R0:W-:Y:S04]  /*10e0*/  STL [R1+0x7c], R2 ;  /* 0x00007c0201007387 */ /* 0x0001e80000100800 */
[----:B------:R1:W-:Y:S01]  /*10f0*/  STL [R1+0x8c], R0 ;  /* 0x00008c0001007387 */ /* 0x0003e20000100800 */
[----:B0-----:R-:W-:Y:S01]  /*1100*/  SHF.R.S32.HI R2, RZ, 0x1f, R2 ;  /* 0x0000001fff027819 */ /* 0x001fe20000011402 */
[----:B-1----:R-:W-:-:S05]  /*1110*/  IMAD R0, R7, 0x8, R5 ;  /* 0x0000000807007824 */ /* 0x002fca00078e0205 */
[----:B------:R0:W-:Y:S04]  /*1120*/  STL [R1+0x58], R0 ;  /* 0x0000580001007387 */ /* 0x0001e80000100800 */
[----:B------:R0:W-:Y:S01]  /*1130*/  STL [R1+0x88], R2 ;  /* 0x0000880201007387 */ /* 0x0001e20000100800 */
[----:B------:R-:W-:-:S07]  /*1140*/  IMAD.MOV.U32 R17, RZ, RZ, RZ ;  /* 0x000000ffff117224 */ /* 0x000fce00078e00ff */
.L_x_1963:
[----:B01234-:R-:W0:Y:S01]  /*1150*/  LDC.64 R2, c[0x0][0xc88] ;  /* 0x00032200ff027b82 */ /* 0x01fe220000000a00 */
        /* <DEDUP_REMOVED lines=20> */
[----:B------:R0:W-:Y:S01]  /*12a0*/  STL [R1+0x70], R0 ;  /* 0x0000700001007387 */ /* 0x0001e20000100800 */
[----:B-----5:R-:W-:-:S03]  /*12b0*/  IADD3 R6, P4, R35, UR6, RZ ;  /* 0x0000000623067c10 */ /* 0x020fc6000ff9e0ff */
[----:B------:R1:W5:Y:S01]  /*12c0*/  @P2 LDG.E R8, desc[UR40][R2.64] ;  /* 0x0000002802082981 */ /* 0x000362000c1e1900 */
[----:B------:R-:W-:Y:S02]  /*12d0*/  @P1 IADD3 R4, P2, R35, UR8, RZ ;  /* 0x0000000823041c10 */ /* 0x000fe4000ff5e0ff */
[C---:B------:R-:W-:Y:S01]  /*12e0*/  IADD3.X R7, R31.reuse, UR7, RZ, P4, !PT ;  /* 0x000000071f077c10 */ /* 0x040fe2000a7fe4ff */
[----:B------:R-:W-:Y:S01]  /*12f0*/  STL [R1+0x64], R35 ;  /* 0x0000642301007387 */ /* 0x000fe20000100800 */
[----:B------:R-:W-:Y:S01]  /*1300*/  @P1 IADD3.X R5, R31, UR9, RZ, P2, !PT ;  /* 0x000000091f051c10 */ /* 0x000fe200097fe4ff */
[----:B0-----:R-:W-:Y:S01]  /*1310*/  IMAD.U32 R0, RZ, RZ, UR4 ;  /* 0x00000004ff007e24 */ /* 0x001fe2000f8e00ff */
[----:B------:R-:W-:Y:S01]  /*1320*/  LOP3.LUT R34, R26, 0xffff, RZ, 0xc0, !PT ;  /* 0x0000ffff1a227812 */ /* 0x000fe200078ec0ff */
[----:B------:R0:W5:Y:S01]  /*1330*/  @P0 LDG.E R28, desc[UR40][R6.64] ;  /* 0x00000028061c0981 */ /* 0x000162000c1e1900 */
[----:B------:R-:W-:Y:S01]  /*1340*/  ULDC.64 UR4, c[0x0][0x418] ;  /* 0x0001060000047ab9 */ /* 0x000fe20000000a00 */
[----:B------:R-:W-:-:S02]  /*1350*/  ULDC.64 UR8, c[0x0][0xa20] ;  /* 0x0002880000087ab9 */ /* 0x000fc40000000a00 */
[----:B------:R-:W2:Y:S04]  /*1360*/  @P1 LDG.E R0, desc[UR40][R4.64] ;  /* 0x0000002804001981 */ /* 0x000ea8000c1e1900 */
[----:B------:R-:W-:Y:S01]  /*1370*/  STL [R1+0x68], R31 ;  /* 0x0000681f01007387 */ /* 0x000fe20000100800 */
[----:B------:R-:W-:Y:S01]  /*1380*/  UISETP.NE.U32.AND UP0, UPT, UR4, URZ, UPT ;  /* 0x0000003f0400728c */ /* 0x000fe2000bf05070 */
[----:B-1----:R-:W-:Y:S02]  /*1390*/  LOP3.LUT R2, R26, 0xff000000, RZ, 0xc0, !PT ;  /* 0xff0000001a027812 */ /* 0x002fe400078ec0ff */
[----:B------:R-:W-:Y:S01]  /*13a0*/  ULDC UR4, c[0x0][0x424] ;  /* 0x0001090000047ab9 */ /* 0x000fe20000000800 */
[----:B------:R-:W-:Y:S01]  /*13b0*/  UISETP.NE.AND.EX UP0, UPT, UR5, URZ, UPT, UP0 ;  /* 0x0000003f0500728c */ /* 0x000fe2000bf05300 */
[----:B------:R-:W-:-:S02]  /*13c0*/  ISETP.NE.U32.AND P2, PT, RZ, UR8, PT ;  /* 0x00000008ff007c0c */ /* 0x000fc4000bf45070 */
[----:B------:R-:W-:Y:S01]  /*13d0*/  ULDC UR5, c[0x0][0x2f0] ;  /* 0x0000bc0000057ab9 */ /* 0x000fe20000000800 */
[----:B------:R-:W-:Y:S01]  /*13e0*/  USEL UR4, UR4, 0x1, UP0 ;  /* 0x0000000104047887 */ /* 0x000fe20008000000 */
[----:B------:R-:W-:Y:S02]  /*13f0*/  SHF.R.U32.HI R3, RZ, 0x8, R2 ;  /* 0x00000008ff037819 */ /* 0x000fe40000011602 */
[----:B------:R-:W-:Y:S01]  /*1400*/  ISETP.NE.AND.EX P2, PT, RZ, UR9, PT, P2 ;  /* 0x00000009ff007c0c */ /* 0x000fe2000bf45320 */
[----:B------:R-:W-:-:S03]  /*1410*/  UIMAD UR4, UR4, UR5, URZ ;  /* 0x00000005040472a4 */ /* 0x000fc6000f8e023f */
[----:B------:R-:W-:Y:S01]  /*1420*/  ULDC UR5, c[0x0][0x348] ;  /* 0x0000d20000057ab9 */ /* 0x000fe20000000800 */
[----:B--2---:R1:W-:Y:S04]  /*1430*/  STL [R1+0x24], R0 ;  /* 0x0000240001007387 */ /* 0x0043e80000100800 */
[----:B------:R0:W-:Y:S01]  /*1440*/  STL [R1+0x48], R34 ;  /* 0x0000482201007387 */ /* 0x0001e20000100800 */
[----:B------:R-:W-:Y:S01]  /*1450*/  IMAD.MOV.U32 R11, RZ, RZ, R0 ;  /* 0x000000ffff0b7224 */ /* 0x000fe200078e0000 */
[----:B-1----:R-:W-:-:S04]  /*1460*/  LOP3.LUT R0, R26, 0xff0000, RZ, 0xc0, !PT ;  /* 0x00ff00001a007812 */ /* 0x002fc800078ec0ff */
[----:B------:R-:W-:Y:S01]  /*1470*/  LEA.HI R10, R0, R3, RZ, 0x10 ;  /* 0x00000003000a7211 */ /* 0x000fe200078f80ff */
[----:B------:R-:W-:Y:S06]  /*1480*/  @P1 BRA `(.L_x_1845) ;  /* 0x0000000000281947 */ /* 0x000fec0003800000 */
[----:B------:R-:W-:Y:S02]  /*1490*/  ULDC.64 UR6, c[0x0][0xa00] ;  /* 0x0002800000067ab9 */ /* 0x000fe40000000a00 */
[----:B------:R-:W-:-:S04]  /*14a0*/  ISETP.NE.U32.AND P1, PT, RZ, UR6, PT ;  /* 0x00000006ff007c0c */ /* 0x000fc8000bf25070 */
[----:B------:R-:W-:-:S13]  /*14b0*/  ISETP.NE.AND.EX P1, PT, RZ, UR7, PT, P1 ;  /* 0x00000007ff007c0c */ /* 0x000fda000bf25310 */
[----:B------:R-:W-:Y:S05]  /*14c0*/  @!P1 BRA `(.L_x_1845) ;  /* 0x0000000000189947 */ /* 0x000fea0003800000 */
[----:B------:R-:W1:Y:S02]  /*14d0*/  LDC.64 R2, c[0x0][0xa00] ;  /* 0x00028000ff027b82 */ /* 0x000e640000000a00 */
[----:B-1----:R-:W-:-:S05]  /*14e0*/  IMAD.WIDE R2, R30, 0x4, R2 ;  /* 0x000000041e027825 */ /* 0x002fca00078e0202 */
[----:B------:R-:W2:Y:S04]  /*14f0*/  LDG.E R0, desc[UR40][R2.64] ;  /* 0x0000002802007981 */ /* 0x000ea8000c1e1900 */
[----:B------:R-:W2:Y:S02]  /*1500*/  LDG.E R5, desc[UR40][R2.64+0x4] ;  /* 0x0000042802057981 */ /* 0x000ea4000c1e1900 */
[----:B--2---:R-:W-:-:S05]  /*1510*/  IMAD.IADD R11, R5, 0x1, -R0 ;  /* 0x00000001050b7824 */ /* 0x004fca00078e0a00 */
[----:B------:R1:W-:Y:S02]  /*1520*/  STL [R1+0x24], R11 ;  /* 0x0000240b01007387 */ /* 0x0003e40000100800 */
.L_x_1845:
[----:B------:R-:W-:Y:S02]  /*1530*/  IMAD.U32 R33, RZ, RZ, UR5 ;  /* 0x00000005ff217e24 */ /* 0x000fe4000f8e00ff */
[----:B------:R-:W-:Y:S01]  /*1540*/  IMAD.U32 R29, RZ, RZ, UR4 ;  /* 0x00000004ff1d7e24 */ /* 0x000fe2000f8e00ff */
[----:B------:R-:W-:Y:S06]  /*1550*/  @!P2 BRA `(.L_x_1846) ;  /* 0x000000000010a947 */ /* 0x000fec0003800000 */
[----:B------:R-:W-:-:S04]  /*1560*/  IADD3 R2, P0, R35, UR8, RZ ;  /* 0x0000000823027c10 */ /* 0x000fc8000ff1e0ff */
[----:B------:R-:W-:-:S05]  /*1570*/  IADD3.X R3, R31, UR9, RZ, P0, !PT ;  /* 0x000000091f037c10 */ /* 0x000fca00087fe4ff */
[----:B------:R2:W5:Y:S01]  /*1580*/  LDG.E R29, desc[UR40][R2.64] ;  /* 0x00000028021d7981 */ /* 0x000562000c1e1900 */
[----:B------:R-:W-:Y:S05]  /*1590*/  BRA `(.L_x_1847) ;  /* 0x0000000000107947 */ /* 0x000fea0003800000 */
.L_x_1846:
[----:B------:R-:W-:Y:S05]  /*15a0*/  @!P0 BRA `(.L_x_1847) ;  /* 0x00000000000c8947 */ /* 0x000fea0003800000 */
[----:B------:R-:W2:Y:S04]  /*15b0*/  LDG.E R0, desc[UR40][R6.64] ;  /* 0x0000002806007981 */ /* 0x000ea8000c1e1900 */
[----:B------:R-:W2:Y:S02]  /*15c0*/  LDG.E R29, desc[UR40][R6.64+0x4] ;  /* 0x00000428061d7981 */ /* 0x000ea4000c1e1900 */
[----:B--2---:R-:W-:-:S07]  /*15d0*/  IMAD.IADD R29, R29, 0x1, -R0 ;  /* 0x000000011d1d7824 */ /* 0x004fce00078e0a00 */
.L_x_1847:
[----:B------:R-:W-:Y:S01]  /*15e0*/  ULDC.64 UR4, c[0x0][0xa10] ;  /* 0x0002840000047ab9 */ /* 0x000fe20000000a00 */
[----:B0-----:R-:W0:Y:S01]  /*15f0*/  LDC R6, c[0x0][0x448] ;  /* 0x00011200ff067b82 */ /* 0x001e220000000800 */
[----:B------:R-:W-:-:S04]  /*1600*/  ISETP.NE.U32.AND P0, PT, RZ, UR4, PT ;  /* 0x00000004ff007c0c */ /* 0x000fc8000bf05070 */
[----:B------:R-:W-:Y:S01]  /*1610*/  ISETP.NE.AND.EX P0, PT, RZ, UR5, PT, P0 ;  /* 0x00000005ff007c0c */ /* 0x000fe2000bf05300 */
[----:B------:R-:W-:-:S12]  /*1620*/  ULDC.64 UR4, c[0x0][0xa30] ;  /* 0x00028c0000047ab9 */ /* 0x000fd80000000a00 */
[----:B--2---:R-:W2:Y:S02]  /*1630*/  @P0 LDC.64 R2, c[0x0][0xa10] ;  /* 0x00028400ff020b82 */ /* 0x004ea40000000a00 */
[----:B--2---:R-:W-:-:S05]  /*1640*/  @P0 IMAD.WIDE R2, R30, 0x4, R2 ;  /* 0x000000041e020825 */ /* 0x004fca00078e0202 */
[----:B------:R-:W2:Y:S04]  /*1650*/  @P0 LDG.E R0, desc[UR40][R2.64] ;  /* 0x0000002802000981 */ /* 0x000ea8000c1e1900 */
[----:B------:R3:W2:Y:S01]  /*1660*/  @P0 LDG.E R7, desc[UR40][R2.64+0x4] ;  /* 0x0000042802070981 */ /* 0x0006a2000c1e1900 */
[----:B------:R-:W-:Y:S01]  /*1670*/  ISETP.NE.U32.AND P1, PT, RZ, UR4, PT ;  /* 0x00000004ff007c0c */ /* 0x000fe2000bf25070 */
[----:B-----5:R-:W-:-:S03]  /*1680*/  IMAD.MOV.U32 R24, RZ, RZ, R29 ;  /* 0x000000ffff187224 */ /* 0x020fc600078e001d */
[----:B------:R-:W-:-:S13]  /*1690*/  ISETP.NE.AND.EX P1, PT, RZ, UR5, PT, P1 ;  /* 0x00000005ff007c0c */ /* 0x000fda000bf25310 */
[----:B------:R-:W-:-:S04]  /*16a0*/  @P1 IADD3 R4, P2, R35, UR4, RZ ;  /* 0x0000000423041c10 */ /* 0x000fc8000ff5e0ff */
[----:B------:R-:W-:-:S05]  /*16b0*/  @P1 IADD3.X R5, R31, UR5, RZ, P2, !PT ;  /* 0x000000051f051c10 */ /* 0x000fca00097fe4ff */
[----:B------:R4:W5:Y:S01]  /*16c0*/  @P1 LDG.E R24, desc[UR40][R4.64] ;  /* 0x0000002804181981 */ /* 0x000962000c1e1900 */
[----:B0-----:R-:W-:Y:S01]  /*16d0*/  ISETP.NE.AND P1, PT, R6, 0x1, PT ;  /* 0x000000010600780c */ /* 0x001fe20003f25270 */
[----:B------:R-:W-:Y:S01]  /*16e0*/  IMAD R12, R25, 0xc0, RZ ;  /* 0x000000c0190c7824 */ /* 0x000fe200078e02ff */
[----:B------:R-:W-:Y:S01]  /*16f0*/  BSSY B0, `(.L_x_1848) ;  /* 0x000003a000007945 */ /* 0x000fe20003800000 */
[----:B------:R-:W-:Y:S02]  /*1700*/  IMAD.IADD R8, R29, 0x1, -R8 ;  /* 0x000000011d087824 */ /* 0x000fe400078e0a08 */
[----:B---3--:R-:W-:Y:S01]  /*1710*/  VIADD R2, R12, 0xbf ;  /* 0x000000bf0c027836 */ /* 0x008fe20000000000 */
[----:B------:R0:W-:Y:S07]  /*1720*/  STL [R1+0x3c], R12 ;  /* 0x00003c0c01007387 */ /* 0x0001ee0000100800 */
[----:B------:R-:W3:Y:S01]  /*1730*/  @P1 LDC R9, c[0x0][0x44c] ;  /* 0x00011300ff091b82 */ /* 0x000ee20000000800 */
[----:B0-----:R-:W-:-:S07]  /*1740*/  LOP3.LUT R12, R10, 0xff, RZ, 0xc0, !PT ;  /* 0x000000ff0a0c7812 */ /* 0x001fce00078ec0ff */
[----:B------:R-:W0:Y:S01]  /*1750*/  @P1 LDC R3, c[0x0][0x450] ;  /* 0x00011400ff031b82 */ /* 0x000e220000000800 */
[----:B--2---:R-:W-:Y:S02]  /*1760*/  @P0 IMAD.IADD R33, R7, 0x1, -R0 ;  /* 0x0000000107210824 */ /* 0x004fe400078e0a00 */
[----:B---3--:R-:W-:-:S04]  /*1770*/  @P1 IMAD.HI.U32 R0, R2, R9, RZ ;  /* 0x0000000902001227 */ /* 0x008fc800078e00ff */
[----:B----4-:R-:W-:Y:S01]  /*1780*/  IMAD.IADD R4, R8, 0x1, R33 ;  /* 0x0000000108047824 */ /* 0x010fe200078e0221 */
[----:B0-----:R-:W-:-:S03]  /*1790*/  @P1 SHF.R.U32.HI R2, RZ, R3, R0 ;  /* 0x00000003ff021219 */ /* 0x001fc60000011600 */
[C---:B------:R-:W-:Y:S01]  /*17a0*/  VIADD R0, R4.reuse, 0x9f ;  /* 0x0000009f04007836 */ /* 0x040fe20000000000 */
[----:B------:R-:W-:Y:S01]  /*17b0*/  IADD3 R32, R4, 0xa0, -R11 ;  /* 0x000000a004207810 */ /* 0x000fe20007ffe80b */
[----:B------:R0:W-:Y:S02]  /*17c0*/  STL [R1+0x30], R4 ;  /* 0x0000300401007387 */ /* 0x0001e40000100800 */
[----:B------:R-:W-:Y:S02]  /*17d0*/  IMAD.HI R0, R0, 0x66666667, RZ ;  /* 0x6666666700007827 */ /* 0x000fe400078e02ff */
[----:B------:R2:W-:Y:S02]  /*17e0*/  STL [R1+0x74], R12 ;  /* 0x0000740c01007387 */ /* 0x0005e40000100800 */
[----:B------:R-:W-:Y:S01]  /*17f0*/  IMAD.IADD R2, R32, 0x1, R2 ;  /* 0x0000000120027824 */ /* 0x000fe200078e0202 */
[----:B------:R-:W-:-:S03]  /*1800*/  SHF.R.U32.HI R27, RZ, 0x1f, R0 ;  /* 0x0000001fff1b7819 */ /* 0x000fc60000011600 */
[----:B------:R-:W-:Y:S01]  /*1810*/  IMAD.HI R2, R2, 0x66666667, RZ ;  /* 0x6666666702027827 */ /* 0x000fe200078e02ff */
[----:B0-----:R-:W-:Y:S02]  /*1820*/  SHF.R.U32.HI R4, RZ, 0x10, R10 ;  /* 0x00000010ff047819 */ /* 0x001fe4000001160a */
[----:B------:R-:W-:Y:S01]  /*1830*/  LEA.HI.SX32 R27, R0, R27, 0x1a ;  /* 0x0000001b001b7211 */ /* 0x000fe200078fd2ff */
[----:B------:R-:W-:Y:S01]  /*1840*/  IMAD.MOV.U32 R0, RZ, RZ, RZ ;  /* 0x000000ffff007224 */ /* 0x000fe200078e00ff */
[----:B------:R-:W-:Y:S01]  /*1850*/  SHF.R.U32.HI R3, RZ, 0x1f, R2 ;  /* 0x0000001fff037819 */ /* 0x000fe20000011602 */
[----:B------:R2:W-:Y:S03]  /*1860*/  STL [R1+0x60], R4 ;  /* 0x0000600401007387 */ /* 0x0005e60000100800 */
[----:B------:R-:W-:-:S04]  /*1870*/  LEA.HI.SX32 R2, R2, R3, 0x1a ;  /* 0x0000000302027211 */ /* 0x000fc800078fd2ff */
[----:B------:R-:W-:-:S04]  /*1880*/  VIMNMX R6, R27, R2, PT ;  /* 0x000000021b067248 */ /* 0x000fc80003fe0100 */
[----:B------:R-:W-:-:S13]  /*1890*/  ISETP.GE.AND P0, PT, R6, 0x1, PT ;  /* 0x000000010600780c */ /* 0x000fda0003f06270 */
[----:B--2---:R-:W-:Y:S05]  /*18a0*/  @!P0 BRA `(.L_x_1849) ;  /* 0x0000000000788947 */ /* 0x004fea0003800000 */
[----:B------:R-:W-:Y:S01]  /*18b0*/  ISETP.NE.AND P0, PT, R4, RZ, PT ;  /* 0x000000ff0400720c */ /* 0x000fe20003f05270 */
[----:B------:R-:W-:-:S03]  /*18c0*/  ULDC UR4, c[0x0][0x9f0] ;  /* 0x00027c0000047ab9 */ /* 0x000fc60000000800 */
[----:B------:R-:W-:-:S04]  /*18d0*/  SEL R9, R4, UR4, P0 ;  /* 0x0000000404097c07 */ /* 0x000fc80008000000 */
[-C--:B------:R-:W-:Y:S02]  /*18e0*/  IABS R5, R9.reuse ;  /* 0x0000000900057213 */ /* 0x080fe40000000000 */
[----:B------:R-:W-:Y:S02]  /*18f0*/  IADD3 R0, R9, -0x1, R6 ;  /* 0xffffffff09007810 */ /* 0x000fe40007ffe006 */
[----:B------:R-:W0:Y:S01]  /*1900*/  I2F.RP R4, R5 ;  /* 0x0000000500047306 */ /* 0x000e220000209400 */
[----:B-1----:R-:W-:-:S05]  /*1910*/  IABS R11, R9 ;  /* 0x00000009000b7213 */ /* 0x002fca0000000000 */
        /* <DEDUP_REMOVED lines=23> */
.L_x_1849:
[----:B------:R-:W-:Y:S05]  /*1a90*/  BSYNC B0 ;  /* 0x0000000000007941 */ /* 0x000fea0003800000 */
.L_x_1848:
[----:B------:R-:W-:-:S05]  /*1aa0*/  IMAD R3, R12, R0, RZ ;  /* 0x000000000c037224 */ /* 0x000fca00078e02ff */
[C---:B------:R-:W-:Y:S01]  /*1ab0*/  VIADDMNMX R0, R3.reuse, R0, R6, PT ;  /* 0x0000000003007246 */ /* 0x040fe20003800106 */
[----:B------:R-:W-:-:S04]  /*1ac0*/  IMAD R3, R3, 0xa0, -R8 ;  /* 0x000000a003037824 */ /* 0x000fc800078e0a08 */
[----:B------:R-:W-:Y:S01]  /*1ad0*/  IMAD R0, R0, 0xa0, -R8 ;  /* 0x000000a000007824 */ /* 0x000fe200078e0a08 */
[----:B------:R-:W-:-:S04]  /*1ae0*/  VIMNMX R3, RZ, R3, !PT ;  /* 0x00000003ff037248 */ /* 0x000fc80007fe0100 */
[----:B------:R-:W-:-:S04]  /*1af0*/  VIMNMX R0, R0, R33, PT ;  /* 0x0000002100007248 */ /* 0x000fc80003fe0100 */
[----:B------:R-:W-:Y:S01]  /*1b00*/  ISETP.GT.AND P0, PT, R0, R3, PT ;  /* 0x000000030000720c */ /* 0x000fe20003f04270 */
[----:B------:R-:W-:-:S05]  /*1b10*/  IMAD.WIDE.U32 R2, R3, -0x33333333, RZ ;  /* 0xcccccccd03027825 */ /* 0x000fca00078e00ff */
[----:B------:R-:W-:-:S05]  /*1b20*/  SHF.R.U32.HI R26, RZ, 0x7, R3 ;  /* 0x00000007ff1a7819 */ /* 0x000fca0000011603 */
[----:B------:R-:W-:Y:S02]  /*1b30*/  IMAD.MOV.U32 R2, RZ, RZ, R26 ;  /* 0x000000ffff027224 */ /* 0x000fe400078e001a */
        /* <DEDUP_REMOVED lines=15> */
[----:B------:R0:W2:Y:S01]  /*1c30*/  LDC.64 R14, c[0x4][R0] ;  /* 0x01000000000e7b82 */ /* 0x0000a20000000a00 */
[----:B------:R-:W-:Y:S01]  /*1c40*/  IMAD.U32 R5, RZ, RZ, UR5 ;  /* 0x00000005ff057e24 */ /* 0x000fe2000f8e00ff */
[----:B------:R-:W-:Y:S01]  /*1c50*/  ULDC.64 UR4, c[0x4][0xa0] ;  /* 0x0100280000047ab9 */ /* 0x000fe20000000a00 */
[----:B------:R-:W-:Y:S02]  /*1c60*/  IMAD.U32 R10, RZ, RZ, UR6 ;  /* 0x00000006ff0a7e24 */ /* 0x000fe4000f8e00ff */
[----:B------:R-:W-:Y:S02]  /*1c70*/  IMAD.U32 R6, RZ, RZ, UR4 ;  /* 0x00000004ff067e24 */ /* 0x000fe4000f8e00ff */
[----:B------:R-:W-:-:S02]  /*1c80*/  IMAD.U32 R7, RZ, RZ, UR5 ;  /* 0x00000005ff077e24 */ /* 0x000fc4000f8e00ff */
[----:B-1----:R-:W-:Y:S02]  /*1c90*/  IMAD.U32 R11, RZ, RZ, UR7 ;  /* 0x00000007ff0b7e24 */ /* 0x002fe4000f8e00ff */
[----:B------:R-:W-:Y:S02]  /*1ca0*/  IMAD.MOV.U32 R8, RZ, RZ, 0x70 ;  /* 0x00000070ff087424 */ /* 0x000fe400078e00ff */
[----:B------:R-:W-:Y:S02]  /*1cb0*/  IMAD.MOV.U32 R12, RZ, RZ, 0x1 ;  /* 0x00000001ff0c7424 */ /* 0x000fe400078e00ff */
[----:B0-----:R-:W-:-:S07]  /*1cc0*/  IMAD.MOV.U32 R13, RZ, RZ, RZ ;  /* 0x000000ffff0d7224 */ /* 0x001fce00078e00ff */
[----:B------:R-:W-:-:S07]  /*1cd0*/  LEPC R20, `(.L_x_1852) ;  /* 0x000000001014794e */ /* 0x000fce0000000000 */
[----:B--2--5:R-:W-:Y:S05]  /*1ce0*/  CALL.ABS.NOINC R14 ;  /* 0x000000000e007343 */ /* 0x024fea0003c00000 */
.L_x_1852:
[----:B------:R-:W-:Y:S05]  /*1cf0*/  BSYNC B6 ;  /* 0x0000000000067941 */ /* 0x000fea0003800000 */
.L_x_1851:
        /* <DEDUP_REMOVED lines=20> */
.L_x_1854:
[----:B------:R-:W-:Y:S05]  /*1e40*/  BSYNC B6 ;  /* 0x0000000000067941 */ /* 0x000fea0003800000 */
.L_x_1853:
        /* <DEDUP_REMOVED lines=8> */
[----:B------:R-:W-:-:S04]  /*1ed0*/  SHF.R.S32.HI R19, RZ, 0x1f, R18 ;  /* 0x0000001fff137819 */ /* 0x000fc80000011412 */
[----:B------:R-:W3:Y:S07]  /*1ee0*/  LDC.64 R40, c[0x0][0x3f8] ;  /* 0x0000fe00ff287b82 */ /* 0x000eee0000000a00 */
[----:B------:R-:W-:Y:S01]  /*1ef0*/  @P0 IADD3 R4, P1, R35, UR4, RZ ;  /* 0x0000000423040c10 */ /* 0x000fe2000ff3e0ff */
[----:B------:R-:W4:Y:S03]  /*1f00*/  LDC R13, c[0x0][0x3f4] ;  /* 0x0000fd00ff0d7b82 */ /* 0x000f260000000800 */
[----:B------:R-:W-:Y:S01]  /*1f10*/  @P0 IADD3.X R5, R31, UR5, RZ, P1, !PT ;  /* 0x000000051f050c10 */ /* 0x000fe20008ffe4ff */
[----:B------:R-:W-:Y:S01]  /*1f20*/  ULDC.64 UR4, c[0x0][0xa08] ;  /* 0x0002820000047ab9 */ /* 0x000fe20000000a00 */
[----:B------:R-:W2:Y:S04]  /*1f30*/  LDL.64 R30, [R1+0x10] ;  /* 0x00001000011e7983 */ /* 0x000ea80000100a00 */
[----:B------:R0:W3:Y:S01]  /*1f40*/  @P0 LDG.E R0, desc[UR40][R4.64] ;  /* 0x0000002804000981 */ /* 0x0000e2000c1e1900 */
[----:B-1----:R-:W-:Y:S01]  /*1f50*/  SHF.R.S32.HI R11, RZ, 0x1f, R28 ;  /* 0x0000001fff0b7819 */ /* 0x002fe2000001141c */
[----:B0-----:R-:W-:-:S04]  /*1f60*/  IMAD.WIDE.U32 R6, R28, R46, RZ ;  /* 0x0000002e1c067225 */ /* 0x001fc800078e00ff */
[----:B------:R-:W-:Y:S01]  /*1f70*/  IMAD R3, R11, R46, RZ ;  /* 0x0000002e0b037224 */ /* 0x000fe200078e02ff */
[----:B------:R-:W-:-:S03]  /*1f80*/  ISETP.NE.U32.AND P0, PT, RZ, UR4, PT ;  /* 0x00000004ff007c0c */ /* 0x000fc6000bf05070 */
[----:B------:R-:W-:Y:S01]  /*1f90*/  IMAD R3, R28, R47, R3 ;  /* 0x0000002f1c037224 */ /* 0x000fe200078e0203 */
[----:B------:R-:W-:Y:S01]  /*1fa0*/  ISETP.NE.AND.EX P0, PT, RZ, UR5, PT, P0 ;  /* 0x00000005ff007c0c */ /* 0x000fe2000bf05300 */
[----:B------:R-:W-:Y:S02]  /*1fb0*/  ULDC.64 UR4, c[0x0][0x308] ;  /* 0x0000c20000047ab9 */ /* 0x000fe40000000a00 */
[----:B------:R-:W-:Y:S02]  /*1fc0*/  IMAD.IADD R7, R7, 0x1, R3 ;  /* 0x0000000107077824 */ /* 0x000fe400078e0203 */
[----:B------:R-:W-:-:S04]  /*1fd0*/  IMAD.WIDE.U32 R8, R34, UR6, R18 ;  /* 0x0000000622087c25 */ /* 0x000fc8000f8e0012 */
[----:B------:R-:W-:-:S04]  /*1fe0*/  IMAD.WIDE.U32 R4, R34, UR4, R6 ;  /* 0x0000000422047c25 */ /* 0x000fc8000f8e0006 */
[C---:B------:R-:W-:Y:S01]  /*1ff0*/  IMAD R9, R34.reuse, UR7, R9 ;  /* 0x0000000722097c24 */ /* 0x040fe2000f8e0209 */
[----:B------:R-:W-:Y:S01]  /*2000*/  ULDC.64 UR6, c[0x0][0x338] ;  /* 0x0000ce0000067ab9 */ /* 0x000fe20000000a00 */
[----:B------:R-:W-:Y:S01]  /*2010*/  IMAD R5, R34, UR5, R5 ;  /* 0x0000000522057c24 */ /* 0x000fe2000f8e0205 */
[----:B------:R-:W-:Y:S01]  /*2020*/  ULDC.64 UR4, c[0x0][0x310] ;  /* 0x0000c40000047ab9 */ /* 0x000fe20000000a00 */
[----:B------:R-:W0:Y:S01]  /*2030*/  LDC.64 R34, c[0x0][0x408] ;  /* 0x00010200ff227b82 */ /* 0x000e220000000a00 */
[----:B--2---:R-:W-:-:S05]  /*2040*/  IMAD.MOV.U32 R30, RZ, RZ, R36 ;  /* 0x000000ffff1e7224 */ /* 0x004fca00078e0024 */
[----:B------:R-:W-:Y:S02]  /*2050*/  SHF.R.S32.HI R31, RZ, 0x1f, R30 ;  /* 0x0000001fff1f7819 */ /* 0x000fe4000001141e */
[----:B---3--:R-:W-:-:S03]  /*2060*/  SHF.R.S32.HI R3, RZ, 0x1f, R0 ;  /* 0x0000001fff037819 */ /* 0x008fc60000011400 */
[----:B------:R1:W-:Y:S01]  /*2070*/  STL [R1+0x14], R31 ;  /* 0x0000141f01007387 */ /* 0x0003e20000100800 */
[----:B------:R-:W-:-:S03]  /*2080*/  SEL R6, R3, RZ, !P0 ;  /* 0x000000ff03067207 */ /* 0x000fc60004000000 */
[----:B------:R-:W2:Y:S01]  /*2090*/  LDL R12, [R1+0x4c] ;  /* 0x00004c00010c7983 */ /* 0x000ea20000100800 */
[----:B------:R-:W-:-:S03]  /*20a0*/  SEL R3, R0, RZ, !P0 ;  /* 0x000000ff00037207 */ /* 0x000fc60004000000 */
[----:B------:R-:W3:Y:S02]  /*20b0*/  LDL R10, [R1+0x50] ;  /* 0x00005000010a7983 */ /* 0x000ee40000100800 */
[----:B------:R-:W-:Y:S02]  /*20c0*/  IMAD.WIDE.U32 R48, R3, UR6, R8 ;  /* 0x0000000603307c25 */ /* 0x000fe4000f8e0008 */
[----:B------:R-:W3:Y:S04]  /*20d0*/  LDL R29, [R1+0x84] ;  /* 0x00008400011d7983 */ /* 0x000ee80000100800 */
[----:B------:R-:W3:Y:S01]  /*20e0*/  LDL R8, [R1+0x54] ;  /* 0x0000540001087983 */ /* 0x000ee20000100800 */
[C---:B------:R-:W-:Y:S01]  /*20f0*/  IMAD R0, R6.reuse, UR4, RZ ;  /* 0x0000000406007c24 */ /* 0x040fe2000f8e02ff */
[----:B------:R-:W-:Y:S01]  /*2100*/  SHF.R.S32.HI R14, RZ, 0x1f, R157 ;  /* 0x0000001fff0e7819 */ /* 0x000fe2000001149d */
[----:B------:R-:W-:-:S02]  /*2110*/  IMAD R6, R6, UR6, RZ ;  /* 0x0000000606067c24 */ /* 0x000fc4000f8e02ff */
[----:B------:R-:W-:Y:S02]  /*2120*/  IMAD R7, R3, UR5, R0 ;  /* 0x0000000503077c24 */ /* 0x000fe4000f8e0200 */
[----:B------:R-:W-:-:S04]  /*2130*/  IMAD.WIDE.U32 R44, R157, R40, R30 ;  /* 0x000000289d2c7225 */ /* 0x000fc800078e001e */
[----:B0-----:R-:W-:Y:S02]  /*2140*/  IMAD.WIDE.U32 R38, R157, R34, R30 ;  /* 0x000000229d267225 */ /* 0x001fe400078e001e */
[----:B------:R-:W0:Y:S02]  /*2150*/  S2R R30, SR_TID.X ;  /* 0x00000000001e7919 */ /* 0x000e240000002100 */
[----:B------:R-:W-:-:S04]  /*2160*/  IMAD.WIDE.U32 R50, R3, UR4, R4 ;  /* 0x0000000403327c25 */ /* 0x000fc8000f8e0004 */
[-C--:B------:R-:W-:Y:S01]  /*2170*/  IMAD.WIDE.U32 R20, R157, R46.reuse, R18 ;  /* 0x0000002e9d147225 */ /* 0x080fe200078e0012 */
[----:B----4-:R-:W-:Y:S01]  /*2180*/  ISETP.GE.AND P2, PT, R18, R13, PT ;  /* 0x0000000d1200720c */ /* 0x010fe20003f46270 */
[----:B------:R-:W-:Y:S02]  /*2190*/  ULDC UR4, c[0x0][0x2f4] ;  /* 0x0000bd0000047ab9 */ /* 0x000fe40000000800 */
[----:B------:R-:W-:Y:S02]  /*21a0*/  IMAD R0, R14, R46, RZ ;  /* 0x0000002e0e007224 */ /* 0x000fe400078e02ff */
[----:B------:R-:W-:Y:S02]  /*21b0*/  IMAD R73, R3, UR7, R6 ;  /* 0x0000000703497c24 */ /* 0x000fe4000f8e0206 */
[----:B------:R-:W-:Y:S01]  /*21c0*/  IMAD R5, R157, R47, R0 ;  /* 0x0000002f9d057224 */ /* 0x000fe200078e0200 */
[----:B------:R-:W-:Y:S01]  /*21d0*/  IADD3 R0, P0, R50, R20, RZ ;  /* 0x0000001432007210 */ /* 0x000fe20007f1e0ff */
[----:B------:R-:W-:-:S02]  /*21e0*/  IMAD.IADD R3, R51, 0x1, R7 ;  /* 0x0000000133037824 */ /* 0x000fc400078e0207 */
[----:B------:R-:W-:-:S03]  /*21f0*/  IMAD R4, R14, R40, RZ ;  /* 0x000000280e047224 */ /* 0x000fc600078e02ff */
[----:B------:R-:W-:Y:S02]  /*2200*/  IADD3.X R20, R3, R21, R5, P0, !PT ;  /* 0x0000001503147210 */ /* 0x000fe400007fe405 */
[----:B------:R-:W-:Y:S01]  /*2210*/  SEL R5, R13, RZ, P2 ;  /* 0x000000ff0d057207 */ /* 0x000fe20001000000 */
[C---:B------:R-:W-:Y:S02]  /*2220*/  IMAD R7, R157.reuse, R41, R4 ;  /* 0x000000299d077224 */ /* 0x040fe400078e0204 */
[----:B------:R-:W-:Y:S02]  /*2230*/  IMAD R4, R14, R34, RZ ;  /* 0x000000220e047224 */ /* 0x000fe400078e02ff */
[----:B------:R-:W-:Y:S02]  /*2240*/  IMAD.IADD R5, R18, 0x1, R5 ;  /* 0x0000000112057824 */ /* 0x000fe400078e0205 */
[----:B------:R-:W-:-:S04]  /*2250*/  IMAD.WIDE.U32 R42, R157, R40, R18 ;  /* 0x000000289d2a7225 */ /* 0x000fc800078e0012 */
[----:B------:R-:W-:Y:S01]  /*2260*/  IMAD R9, R157, R35, R4 ;  /* 0x000000239d097224 */ /* 0x000fe200078e0204 */
[----:B------:R-:W-:Y:S01]  /*2270*/  SHF.R.S32.HI R4, RZ, 0x1f, R5 ;  /* 0x0000001fff047819 */ /* 0x000fe20000011405 */
[----:B------:R-:W-:Y:S02]  /*2280*/  IMAD.IADD R45, R45, 0x1, R7 ;  /* 0x000000012d2d7824 */ /* 0x000fe400078e0207 */
[----:B------:R-:W-:Y:S01]  /*2290*/  IMAD.IADD R43, R7, 0x1, R43 ;  /* 0x00000001072b7824 */ /* 0x000fe200078e022b */
[----:B-----5:R-:W-:Y:S01]  /*22a0*/  SHF.R.S32.HI R7, RZ, 0x1f, R24 ;  /* 0x0000001fff077819 */ /* 0x020fe20000011418 */
[----:B------:R-:W-:Y:S01]  /*22b0*/  IMAD.WIDE.U32 R36, R157, R34, R18 ;  /* 0x000000229d247225 */ /* 0x000fe200078e0012 */
[----:B------:R-:W-:-:S03]  /*22c0*/  LEA.HI R21, R4, R5, RZ, 0x4 ;  /* 0x0000000504157211 */ /* 0x000fc600078f20ff */
[----:B------:R-:W-:Y:S02]  /*22d0*/  IMAD R6, R7, R40, RZ ;  /* 0x0000002807067224 */ /* 0x000fe400078e02ff */
[----:B------:R-:W-:Y:S02]  /*22e0*/  IMAD.IADD R39, R39, 0x1, R9 ;  /* 0x0000000127277824 */ /* 0x000fe400078e0209 */
[----:B------:R-:W-:Y:S02]  /*22f0*/  IMAD.IADD R37, R9, 0x1, R37 ;  /* 0x0000000109257824 */ /* 0x000fe400078e0225 */
[----:B------:R-:W-:Y:S01]  /*2300*/  IMAD R7, R7, R34, RZ ;  /* 0x0000002207077224 */ /* 0x000fe200078e02ff */
[----:B------:R-:W-:Y:S01]  /*2310*/  LOP3.LUT R22, R22, 0xfffffffb, RZ, 0xc0, !PT ;  /* 0xfffffffb16167812 */ /* 0x000fe200078ec0ff */
[----:B------:R-:W-:Y:S01]  /*2320*/  IMAD R57, R47, 0xa0, RZ ;  /* 0x000000a02f397824 */ /* 0x000fe200078e02ff */
[----:B0-----:R-:W-:Y:S01]  /*2330*/  SHF.R.U32.HI R15, RZ, 0x7, R30 ;  /* 0x00000007ff0f7819 */ /* 0x001fe2000001161e */
[C---:B------:R-:W-:Y:S01]  /*2340*/  IMAD R61, R24.reuse, R41, R6 ;  /* 0x00000029183d7224 */ /* 0x040fe200078e0206 */
[----:B------:R-:W-:Y:S01]  /*2350*/  IADD3 R52, P0, R157, R28, RZ ;  /* 0x0000001c9d347210 */ /* 0x000fe20007f1e0ff */
[----:B------:R-:W-:Y:S01]  /*2360*/  IMAD R5, R41, 0xa0, RZ ;  /* 0x000000a029057824 */ /* 0x000fe200078e02ff */
[----:B------:R-:W-:Y:S01]  /*2370*/  LOP3.LUT R62, R21, 0xfffffff0, RZ, 0xc0, !PT ;  /* 0xfffffff0153e7812 */ /* 0x000fe200078ec0ff */
[----:B------:R-:W-:-:S04]  /*2380*/  IMAD.WIDE.U32 R44, R24, R40, R44 ;  /* 0x00000028182c7225 */ /* 0x000fc800078e002c */
[----:B------:R-:W-:-:S04]  /*2390*/  IMAD.WIDE.U32 R42, R24, R40, R42 ;  /* 0x00000028182a7225 */ /* 0x000fc800078e002a */
[C---:B------:R-:W-:Y:S02]  /*23a0*/  IMAD R7, R24.reuse, R35, R7 ;  /* 0x0000002318077224 */ /* 0x040fe400078e0207 */
[----:B------:R-:W-:Y:S02]  /*23b0*/  IMAD R59, R35, 0xa0, RZ ;  /* 0x000000a0233b7824 */ /* 0x000fe400078e02ff */
[----:B------:R-:W-:-:S04]  /*23c0*/  IMAD.WIDE.U32 R38, R24, R34, R38 ;  /* 0x0000002218267225 */ /* 0x000fc800078e0026 */
[----:B------:R-:W-:-:S04]  /*23d0*/  IMAD.WIDE.U32 R36, R24, R34, R36 ;  /* 0x0000002218247225 */ /* 0x000fc800078e0024 */
[----:B------:R-:W-:Y:S02]  /*23e0*/  VIADD R54, R18, 0x20 ;  /* 0x0000002012367836 */ /* 0x000fe40000000000 */
[----:B------:R-:W-:Y:S01]  /*23f0*/  IMAD.WIDE.U32 R46, R46, 0xa0, RZ ;  /* 0x000000a02e2e7825 */ /* 0x000fe200078e00ff */
[----:B------:R-:W-:-:S03]  /*2400*/  @P2 LOP3.LUT R22, R22, 0x4, RZ, 0xfc, !PT ;  /* 0x0000000416162812 */ /* 0x000fc600078efcff */
[----:B------:R-:W-:-:S04]  /*2410*/  IMAD.WIDE.U32 R40, R40, 0xa0, RZ ;  /* 0x000000a028287825 */ /* 0x000fc800078e00ff */
[----:B------:R-:W-:Y:S01]  /*2420*/  IMAD.WIDE.U32 R34, R34, 0xa0, RZ ;  /* 0x000000a022227825 */ /* 0x000fe200078e00ff */
[----:B------:R-:W-:Y:S02]  /*2430*/  ISETP.GE.AND P3, PT, R18, UR4, PT ;  /* 0x0000000412007c0c */ /* 0x000fe4000bf66270 */
[----:B------:R-:W-:Y:S01]  /*2440*/  ISETP.GE.AND P2, PT, R54, UR4, PT ;  /* 0x0000000436007c0c */ /* 0x000fe2000bf46270 */
[----:B------:R-:W-:Y:S01]  /*2450*/  IMAD.IADD R60, R45, 0x1, R61 ;  /* 0x000000012d3c7824 */ /* 0x000fe200078e023d */
[----:B------:R-:W-:Y:S01]  /*2460*/  SHF.R.S32.HI R71, RZ, 0x1f, R62 ;  /* 0x0000001fff477819 */ /* 0x000fe2000001143e */
[----:B------:R-:W-:Y:S02]  /*2470*/  VIADD R55, R15, 0x8 ;  /* 0x000000080f377836 */ /* 0x000fe40000000000 */
[----:B------:R-:W-:Y:S02]  /*2480*/  IMAD.SHL.U32 R56, R13, 0x2, RZ ;  /* 0x000000020d387824 */ /* 0x000fe400078e00ff */
[----:B------:R-:W-:-:S02]  /*2490*/  IMAD.X R53, R14, 0x1, R11, P0 ;  /* 0x000000010e357824 */ /* 0x000fc400000e060b */
[----:B------:R-:W-:Y:S02]  /*24a0*/  IMAD.IADD R57, R47, 0x1, R57 ;  /* 0x000000012f397824 */ /* 0x000fe400078e0239 */
[----:B------:R-:W-:Y:S02]  /*24b0*/  IMAD.IADD R58, R41, 0x1, R5 ;  /* 0x00000001293a7824 */ /* 0x000fe400078e0205 */
[----:B------:R-:W-:Y:S02]  /*24c0*/  IMAD.IADD R59, R35, 0x1, R59 ;  /* 0x00000001233b7824 */ /* 0x000fe400078e023b */
[----:B------:R-:W-:Y:S02]  /*24d0*/  IMAD.IADD R61, R61, 0x1, R43 ;  /* 0x000000013d3d7824 */ /* 0x000fe400078e022b */
[----:B------:R-:W-:Y:S02]  /*24e0*/  IMAD.IADD R63, R39, 0x1, R7 ;  /* 0x00000001273f7824 */ /* 0x000fe400078e0207 */
[----:B------:R-:W-:-:S02]  /*24f0*/  IMAD.IADD R70, R7, 0x1, R37 ;  /* 0x0000000107467824 */ /* 0x000fc400078e0225 */
[----:B------:R-:W-:Y:S01]  /*2500*/  IMAD.IADD R73, R49, 0x1, R73 ;  /* 0x0000000131497824 */ /* 0x000fe200078e0249 */
[----:B--2---:R-:W-:-:S04]  /*2510*/  LOP3.LUT R4, R12, 0x30, R21, 0xf8, !PT ;  /* 0x000000300c047812 */ /* 0x004fc800078ef815 */
[----:B---3--:R-:W-:Y:S02]  /*2520*/  LOP3.LUT R4, R4, R10, RZ, 0x3c, !PT ;  /* 0x0000000a04047212 */ /* 0x008fe400078e3cff */
[----:B------:R-:W-:-:S03]  /*2530*/  LOP3.LUT P4, RZ, R29, 0x2, RZ, 0xc0, !PT ;  /* 0x000000021dff7812 */ /* 0x000fc6000788c0ff */
[----:B-1----:R-:W-:-:S10]  /*2540*/  IMAD.IADD R72, R8, 0x1, R4 ;  /* 0x0000000108487824 */ /* 0x002fd400078e0204 */
.L_x_1884:
[----:B------:R-:W2:Y:S01]  /*2550*/  LDL R4, [R1+0x34] ;  /* 0x0000340001047983 */ /* 0x000ea20000100800 */
[----:B0---4-:R-:W0:Y:S01]  /*2560*/  LDC.64 R64, c[0x0][0x2e8] ;  /* 0x0000ba00ff407b82 */ /* 0x011e220000000a00 */
[----:B------:R-:W-:Y:S01]  /*2570*/  VIADD R2, R2, 0xffffffff ;  /* 0xffffffff02027836 */ /* 0x000fe20000000000 */
[----:B------:R-:W-:Y:S01]  /*2580*/  LOP3.LUT R22, R22, 0xfffffffd, RZ, 0xc0, !PT ;  /* 0xfffffffd16167812 */ /* 0x000fe200078ec0ff */
[----:B------:R-:W-:Y:S05]  /*2590*/  YIELD ;  /* 0x0000000000007946 */ /* 0x000fea0003800000 */
[----:B------:R-:W1:Y:S01]  /*25a0*/  LDC R31, c[0x0][0x3f4] ;  /* 0x0000fd00ff1f7b82 */ /* 0x000e620000000800 */
[----:B------:R-:W-:Y:S01]  /*25b0*/  SHF.R.S32.HI R11, RZ, 0x1f, R2 ;  /* 0x0000001fff0b7819 */ /* 0x000fe20000011402 */
[----:B------:R-:W-:Y:S01]  /*25c0*/  IMAD R5, R57, R2, RZ ;  /* 0x0000000239057224 */ /* 0x000fe200078e02ff */
        /* <DEDUP_REMOVED lines=51> */
.L_x_1859:
[----:B------:R-:W-:Y:S05]  /*2900*/  BSYNC B1 ;  /* 0x0000000000017941 */ /* 0x000fea0003800000 */
.L_x_1858:
        /* <DEDUP_REMOVED lines=8> */
.L_x_1860:
[----:B------:R-:W2:Y:S01]  /*2990*/  LDL R4, [R1+0x8] ;  /* 0x0000080001047983 */ /* 0x000ea20000100800 */
[----:B------:R-:W-:Y:S01]  /*29a0*/  IMAD R76, R17, 0x8, R16 ;  /* 0x00000008114c7824 */ /* 0x000fe200078e0210 */
[----:B------:R-:W-:Y:S01]  /*29b0*/  BSSY B1, `(.L_x_1861) ;  /* 0x0000004000017945 */ /* 0x000fe20003800000 */
[----:B--2---:R-:W-:-:S04]  /*29c0*/  SHF.L.U32 R77, R4, 0x1f, RZ ;  /* 0x0000001f044d7819 */ /* 0x004fc800000006ff */
[----:B------:R-:W0:Y:S02]  /*29d0*/  SYNCS.PHASECHK.TRANS64.TRYWAIT P5, [R76+URZ+0x13290], R77 ;  /* 0x0132904d4c0075a7 */ /* 0x000e2400080a017f */
[----:B0-----:R-:W-:Y:S05]  /*29e0*/  @!P5 BRA `(.L_x_1862) ;  /* 0x0000017c00c8d947 */ /* 0x001fea0003800000 */
.L_x_2094:
[----:B------:R-:W-:Y:S05]  /*29f0*/  BSYNC B1 ;  /* 0x0000000000017941 */ /* 0x000fea0003800000 */
.L_x_1861:
        /* <DEDUP_REMOVED lines=16> */
[----:B------:R-:W-:Y:S01]  /*2b00*/  IMAD.MOV.U32 R28, RZ, RZ, R4 ;  /* 0x000000ffff1c7224 */ /* 0x000fe200078e0004 */
        /* <DEDUP_REMOVED lines=13> */
[----:B------:R-:W-:Y:S02]  /*2be0*/  HADD2.F32 R79, -RZ, R66.H1_H1 ;  /* 0x30000042ff4f7230 */ /* 0x000fe40000004100 */
[-C--:B------:R-:W-:Y:S01]  /*2bf0*/  FMUL.FTZ R81, R29, R78.reuse ;  /* 0x0000004e1d517220 */ /* 0x080fe20000410000 */
[--C-:B------:R-:W-:Y:S02]  /*2c00*/  HADD2.F32 R69, -RZ, R68.reuse.H0_H0 ;  /* 0x20000044ff457230 */ /* 0x100fe40000004100 */
[C---:B------:R-:W-:Y:S01]  /*2c10*/  FMUL.FTZ R80, R4.reuse, R78 ;  /* 0x0000004e04507220 */ /* 0x040fe20000410000 */
[--C-:B------:R-:W-:Y:S01]  /*2c20*/  HADD2.F32 R67, -RZ, R5.reuse.H1_H1 ;  /* 0x30000005ff437230 */ /* 0x100fe20000004100 */
[----:B------:R-:W-:Y:S01]  /*2c30*/  F2FP.F16.E4M3.UNPACK_B R78, R83 ;  /* 0x00000053ff4e723e */ /* 0x000fe200020006ff */
[----:B------:R-:W-:Y:S02]  /*2c40*/  HADD2.F32 R66, -RZ, R5.H0_H0 ;  /* 0x20000005ff427230 */ /* 0x000fe40000004100 */
[----:B------:R-:W-:Y:S01]  /*2c50*/  FFMA.FTZ R4, R4, R69, -R81 ;  /* 0x0000004504047223 */ /* 0x000fe20000010851 */
[----:B------:R-:W-:-:S02]  /*2c60*/  HADD2.F32 R68, -RZ, R68.H1_H1 ;  /* 0x30000044ff447230 */ /* 0x000fc40000004100 */
[----:B------:R-:W-:Y:S01]  /*2c70*/  FMUL.FTZ R81, R67, R79 ;  /* 0x0000004f43517220 */ /* 0x000fe20000410000 */
[----:B------:R-:W-:Y:S01]  /*2c80*/  FFMA.FTZ R5, R29, R69, R80 ;  /* 0x000000451d057223 */ /* 0x000fe20000010050 */
[C---:B------:R-:W-:Y:S01]  /*2c90*/  FMUL.FTZ R82, R66.reuse, R79 ;  /* 0x0000004f42527220 */ /* 0x040fe20000410000 */
[----:B------:R-:W-:Y:S01]  /*2ca0*/  F2FP.F16.E4M3.UNPACK_B R29, R28.H1 ;  /* 0x0000001cff1d723e */ /* 0x000fe200030006ff */
[----:B------:R-:W-:Y:S01]  /*2cb0*/  FFMA.FTZ R81, R66, R68, -R81 ;  /* 0x0000004442517223 */ /* 0x000fe20000010851 */
[----:B------:R-:W-:Y:S01]  /*2cc0*/  F2FP.F16.E4M3.UNPACK_B R28, R28 ;  /* 0x0000001cff1c723e */ /* 0x000fe200020006ff */
[----:B------:R-:W-:Y:S01]  /*2cd0*/  FFMA.FTZ R84, R67, R68, R82 ;  /* 0x0000004443547223 */ /* 0x000fe20000010052 */
[----:B------:R-:W-:Y:S01]  /*2ce0*/  F2FP.F16.E4M3.UNPACK_B R68, R65 ;  /* 0x00000041ff44723e */ /* 0x000fe200020006ff */
[----:B------:R-:W-:Y:S02]  /*2cf0*/  HADD2.F32 R69, -RZ, R78.H1_H1 ;  /* 0x3000004eff457230 */ /* 0x000fe40000004100 */
        /* <DEDUP_REMOVED lines=11> */
[-C--:B------:R-:W-:Y:S01]  /*2db0*/  FFMA.FTZ R66, R66, R28.reuse, -R79 ;  /* 0x0000001c42427223 */ /* 0x080fe2000001084f */
[----:B------:R-:W-:Y:S01]  /*2dc0*/  FFMA.FTZ R67, R67, R28, R82 ;  /* 0x0000001c43437223 */ /* 0x000fe20000010052 */
[-C--:B------:R-:W-:Y:S01]  /*2dd0*/  FFMA.FTZ R28, R29, R68.reuse, -R80 ;  /* 0x000000441d1c7223 */ /* 0x080fe20000010850 */
[----:B------:R-:W-:Y:S01]  /*2de0*/  FFMA.FTZ R29, R65, R68, R78 ;  /* 0x00000044411d7223 */ /* 0x000fe2000001004e */
[----:B------:R-:W-:Y:S02]  /*2df0*/  F2FP.F16.E4M3.UNPACK_B R68, R7.H1 ;  /* 0x00000007ff44723e */ /* 0x000fe400030006ff */
[----:B------:R-:W-:-:S02]  /*2e00*/  F2FP.F16.E4M3.UNPACK_B R82, R15.H1 ;  /* 0x0000000fff52723e */ /* 0x000fc400030006ff */
[----:B------:R-:W-:Y:S01]  /*2e10*/  F2FP.F16.E4M3.UNPACK_B R79, R14.H1 ;  /* 0x0000000eff4f723e */ /* 0x000fe200030006ff */
[--C-:B------:R-:W-:Y:S01]  /*2e20*/  HADD2.F32 R69, -RZ, R68.reuse.H0_H0 ;  /* 0x20000044ff457230 */ /* 0x100fe20000004100 */
[----:B------:R-:W-:Y:S01]  /*2e30*/  F2FP.SATFINITE.E4M3.F32.PACK_AB_MERGE_C R65, R84, R81, RZ ;  /* 0x000000515441723e */ /* 0x000fe200048070ff */
[----:B------:R-:W-:Y:S01]  /*2e40*/  HADD2.F32 R68, -RZ, R68.H1_H1 ;  /* 0x30000044ff447230 */ /* 0x000fe20000004100 */
[----:B------:R-:W-:Y:S01]  /*2e50*/  F2FP.SATFINITE.E4M3.F32.PACK_AB_MERGE_C R66, R67, R66, RZ ;  /* 0x000000424342723e */ /* 0x000fe200048070ff */
[--C-:B------:R-:W-:Y:S01]  /*2e60*/  HADD2.F32 R83, -RZ, R82.reuse.H1_H1 ;  /* 0x30000052ff537230 */ /* 0x100fe20000004100 */
[----:B------:R-:W-:Y:S01]  /*2e70*/  F2FP.F16.E4M3.UNPACK_B R67, R6.H1 ;  /* 0x00000006ff43723e */ /* 0x000fe200030006ff */
[----:B------:R-:W-:Y:S01]  /*2e80*/  HADD2.F32 R80, -RZ, R79.H1_H1 ;  /* 0x3000004fff507230 */ /* 0x000fe20000004100 */
[----:B------:R-:W-:Y:S01]  /*2e90*/  F2FP.F16.E4M3.UNPACK_B R81, R15 ;  /* 0x0000000fff51723e */ /* 0x000fe200020006ff */
[----:B------:R-:W-:Y:S01]  /*2ea0*/  HADD2.F32 R82, -RZ, R82.H0_H0 ;  /* 0x20000052ff527230 */ /* 0x000fe20000004100 */
[----:B------:R-:W-:Y:S01]  /*2eb0*/  F2FP.F16.E4M3.UNPACK_B R78, R14 ;  /* 0x0000000eff4e723e */ /* 0x000fe200020006ff */
[----:B------:R-:W-:Y:S01]  /*2ec0*/  FMUL.FTZ R14, R68, R83 ;  /* 0x00000053440e7220 */ /* 0x000fe20000410000 */
[----:B------:R-:W-:-:S02]  /*2ed0*/  HADD2.F32 R15, -RZ, R67.H1_H1 ;  /* 0x30000043ff0f7230 */ /* 0x000fc40000004100 */
[C---:B------:R-:W-:Y:S01]  /*2ee0*/  FMUL.FTZ R85, R69.reuse, R83 ;  /* 0x0000005345557220 */ /* 0x040fe20000410000 */
[----:B------:R-:W-:Y:S02]  /*2ef0*/  HADD2.F32 R84, -RZ, R81.H1_H1 ;  /* 0x30000051ff547230 */ /* 0x000fe40000004100 */
[----:B------:R-:W-:Y:S01]  /*2f00*/  FFMA.FTZ R83, R69, R80, -R14 ;  /* 0x0000005045537223 */ /* 0x000fe2000001080e */
[----:B------:R-:W-:Y:S01]  /*2f10*/  HADD2.F32 R67, -RZ, R67.H0_H0 ;  /* 0x20000043ff437230 */ /* 0x000fe20000004100 */
[----:B------:R-:W-:Y:S01]  /*2f20*/  F2FP.F16.E4M3.UNPACK_B R7, R7 ;  /* 0x00000007ff07723e */ /* 0x000fe200020006ff */
[----:B------:R-:W-:Y:S02]  /*2f30*/  HADD2.F32 R14, -RZ, R78.H1_H1 ;  /* 0x3000004eff0e7230 */ /* 0x000fe40000004100 */
[----:B------:R-:W-:Y:S01]  /*2f40*/  FMUL.FTZ R86, R15, R84 ;  /* 0x000000540f567220 */ /* 0x000fe20000410000 */
[----:B------:R-:W-:Y:S01]  /*2f50*/  F2FP.F16.E4M3.UNPACK_B R6, R6 ;  /* 0x00000006ff06723e */ /* 0x000fe200020006ff */
[----:B------:R-:W-:Y:S01]  /*2f60*/  FMUL.FTZ R84, R67, R84 ;  /* 0x0000005443547220 */ /* 0x000fe20000410000 */
[----:B------:R-:W-:-:S02]  /*2f70*/  HADD2.F32 R81, -RZ, R81.H0_H0 ;  /* 0x20000051ff517230 */ /* 0x000fc40000004100 */
[----:B------:R-:W-:Y:S01]  /*2f80*/  FFMA.FTZ R86, R67, R14, -R86 ;  /* 0x0000000e43567223 */ /* 0x000fe20000010856 */
[----:B------:R-:W-:Y:S01]  /*2f90*/  FFMA.FTZ R80, R68, R80, R85 ;  /* 0x0000005044507223 */ /* 0x000fe20000010055 */
[----:B------:R-:W-:Y:S01]  /*2fa0*/  FFMA.FTZ R67, R15, R14, R84 ;  /* 0x0000000e0f437223 */ /* 0x000fe20000010054 */
[--C-:B------:R-:W-:Y:S01]  /*2fb0*/  HADD2.F32 R14, -RZ, R7.reuse.H0_H0 ;  /* 0x20000007ff0e7230 */ /* 0x100fe20000004100 */
[----:B------:R-:W-:Y:S01]  /*2fc0*/  F2FP.SATFINITE.E4M3.F32.PACK_AB_MERGE_C R5, R5, R4, R65 ;  /* 0x000000040505723e */ /* 0x000fe20004807041 */
[----:B------:R-:W-:Y:S01]  /*2fd0*/  HADD2.F32 R15, -RZ, R7.H1_H1 ;  /* 0x30000007ff0f7230 */ /* 0x000fe20000004100 */
[----:B------:R-:W-:Y:S01]  /*2fe0*/  F2FP.SATFINITE.E4M3.F32.PACK_AB_MERGE_C R80, R80, R83, RZ ;  /* 0x000000535050723e */ /* 0x000fe200048070ff */
[--C-:B------:R-:W-:Y:S01]  /*2ff0*/  HADD2.F32 R7, -RZ, R6.reuse.H0_H0 ;  /* 0x20000006ff077230 */ /* 0x100fe20000004100 */
[----:B------:R-:W-:Y:S01]  /*3000*/  F2FP.SATFINITE.E4M3.F32.PACK_AB_MERGE_C R67, R67, R86, RZ ;  /* 0x000000564343723e */ /* 0x000fe200048070ff */
[----:B------:R-:W-:Y:S02]  /*3010*/  HADD2.F32 R6, -RZ, R6.H1_H1 ;  /* 0x30000006ff067230 */ /* 0x000fe40000004100 */
[----:B------:R-:W-:Y:S01]  /*3020*/  FMUL.FTZ R69, R15, R82 ;  /* 0x000000520f457220 */ /* 0x000fe20000410000 */
[----:B------:R-:W-:-:S02]  /*3030*/  HADD2.F32 R79, -RZ, R79.H0_H0 ;  /* 0x2000004fff4f7230 */ /* 0x000fc40000004100 */
[----:B------:R-:W-:Y:S01]  /*3040*/  FMUL.FTZ R82, R14, R82 ;  /* 0x000000520e527220 */ /* 0x000fe20000410000 */
[----:B------:R-:W-:Y:S02]  /*3050*/  HADD2.F32 R78, -RZ, R78.H0_H0 ;  /* 0x2000004eff4e7230 */ /* 0x000fe40000004100 */
[-C--:B------:R-:W-:Y:S01]  /*3060*/  FMUL.FTZ R68, R6, R81.reuse ;  /* 0x0000005106447220 */ /* 0x080fe20000410000 */
[----:B------:R-:W-:Y:S01]  /*3070*/  FMUL.FTZ R81, R7, R81 ;  /* 0x0000005107517220 */ /* 0x000fe20000410000 */
[-C--:B------:R-:W-:Y:S01]  /*3080*/  FFMA.FTZ R69, R14, R79.reuse, -R69 ;  /* 0x0000004f0e457223 */ /* 0x080fe20000010845 */
[----:B------:R-:W-:Y:S01]  /*3090*/  FFMA.FTZ R82, R15, R79, R82 ;  /* 0x0000004f0f527223 */ /* 0x000fe20000010052 */
[-C--:B------:R-:W-:Y:S01]  /*30a0*/  FFMA.FTZ R68, R7, R78.reuse, -R68 ;  /* 0x0000004e07447223 */ /* 0x080fe20000010844 */
[----:B------:R-:W-:Y:S01]  /*30b0*/  FFMA.FTZ R81, R6, R78, R81 ;  /* 0x0000004e06517223 */ /* 0x000fe20000010051 */
[----:B------:R-:W-:Y:S02]  /*30c0*/  F2FP.SATFINITE.E4M3.F32.PACK_AB_MERGE_C R4, R29, R28, R66 ;  /* 0x0000001c1d04723e */ /* 0x000fe40004807042 */
[----:B------:R-:W-:-:S02]  /*30d0*/  F2FP.SATFINITE.E4M3.F32.PACK_AB_MERGE_C R7, R82, R69, R80 ;  /* 0x000000455207723e */ /* 0x000fc40004807050 */
[----:B------:R-:W-:-:S07]  /*30e0*/  F2FP.SATFINITE.E4M3.F32.PACK_AB_MERGE_C R6, R81, R68, R67 ;  /* 0x000000445106723e */ /* 0x000fce0004807043 */
.L_x_1867:
[----:B------:R-:W-:Y:S05]  /*30f0*/  BSYNC B2 ;  /* 0x0000000000027941 */ /* 0x000fea0003800000 */
.L_x_1866:
[----:B------:R1:W-:Y:S02]  /*3100*/  STG.E.128 desc[UR40][R12.64], R4 ;  /* 0x000000040c007986 */ /* 0x0003e4000c101d28 */
.L_x_1865:
[----:B------:R-:W-:Y:S05]  /*3110*/  BSYNC B1 ;  /* 0x0000000000017941 */ /* 0x000fea0003800000 */
.L_x_1864:
        /* <DEDUP_REMOVED lines=13> */
[--C-:B------:R-:W-:Y:S02]  /*31f0*/  SHF.R.U32.HI R15, RZ, 0x8, R11.reuse ;  /* 0x00000008ff0f7819 */ /* 0x100fe4000001160b */
[----:B------:R-:W-:Y:S02]  /*3200*/  LOP3.LUT R14, R11, 0xff0000ff, RZ, 0xc0, !PT ;  /* 0xff0000ff0b0e7812 */ /* 0x000fe400078ec0ff */
[----:B------:R-:W-:Y:S01]  /*3210*/  SHF.R.U32.HI R28, RZ, 0x10, R11 ;  /* 0x00000010ff1c7819 */ /* 0x000fe2000001160b */
[----:B------:R-:W-:Y:S01]  /*3220*/  IMAD.SHL.U32 R11, R8, 0x100, RZ ;  /* 0x00000100080b7824 */ /* 0x000fe200078e00ff */
[----:B------:R-:W-:Y:S01]  /*3230*/  LOP3.LUT R10, R9, 0xff0000ff, RZ, 0xc0, !PT ;  /* 0xff0000ff090a7812 */ /* 0x000fe200078ec0ff */
[----:B------:R-:W-:Y:S01]  /*3240*/  IMAD.SHL.U32 R15, R15, 0x100, RZ ;  /* 0x000001000f0f7824 */ /* 0x000fe200078e00ff */
[----:B------:R-:W-:Y:S01]  /*3250*/  SHF.R.U32.HI R29, RZ, 0x10, R9 ;  /* 0x00000010ff1d7819 */ /* 0x000fe20000011609 */
[----:B-1----:R-:W-:Y:S01]  /*3260*/  IMAD.MOV.U32 R9, RZ, RZ, R5 ;  /* 0x000000ffff097224 */ /* 0x002fe200078e0005 */
[----:B------:R-:W-:Y:S01]  /*3270*/  LOP3.LUT R5, R10, 0xff00, R11, 0xf8, !PT ;  /* 0x0000ff000a057812 */ /* 0x000fe200078ef80b */
[----:B------:R-:W-:Y:S01]  /*3280*/  IMAD.MOV.U32 R8, RZ, RZ, R4 ;  /* 0x000000ffff087224 */ /* 0x000fe200078e0004 */
[----:B------:R-:W-:Y:S01]  /*3290*/  LOP3.LUT R14, R14, 0xff00, R15, 0xf8, !PT ;  /* 0x0000ff000e0e7812 */ /* 0x000fe200078ef80f */
[----:B------:R-:W-:Y:S01]  /*32a0*/  IMAD.U32 R10, R29, 0x10000, RZ ;  /* 0x000100001d0a7824 */ /* 0x000fe200078e00ff */
[----:B------:R-:W-:Y:S01]  /*32b0*/  F2FP.F16.E4M3.UNPACK_B R4, R9 ;  /* 0x00000009ff04723e */ /* 0x000fe200020006ff */
        /* <DEDUP_REMOVED lines=11> */
[----:B------:R-:W-:Y:S01]  /*3370*/  HADD2.F32 R29, -RZ, R15.H0_H0 ;  /* 0x2000000fff1d7230 */ /* 0x000fe20000004100 */
[----:B------:R-:W-:Y:S01]  /*3380*/  F2FP.F16.E4M3.UNPACK_B R64, R64 ;  /* 0x00000040ff40723e */ /* 0x000fe200020006ff */
[--C-:B------:R-:W-:Y:S01]  /*3390*/  HADD2.F32 R14, -RZ, R9.reuse.H1_H1 ;  /* 0x30000009ff0e7230 */ /* 0x100fe20000004100 */
[----:B------:R-:W-:Y:S01]  /*33a0*/  F2FP.F16.E4M3.UNPACK_B R30, R30 ;  /* 0x0000001eff1e723e */ /* 0x000fe200020006ff */
[----:B------:R-:W-:-:S02]  /*33b0*/  HADD2.F32 R11, -RZ, R9.H0_H0 ;  /* 0x20000009ff0b7230 */ /* 0x000fc40000004100 */
[----:B------:R-:W-:Y:S01]  /*33c0*/  FMUL.FTZ R9, R4, R31 ;  /* 0x0000001f04097220 */ /* 0x000fe20000410000 */
[----:B------:R-:W-:Y:S02]  /*33d0*/  HADD2.F32 R15, -RZ, R15.H1_H1 ;  /* 0x3000000fff0f7230 */ /* 0x000fe40000004100 */
[-C--:B------:R-:W-:Y:S01]  /*33e0*/  FMUL.FTZ R66, R14, R28.reuse ;  /* 0x0000001c0e427220 */ /* 0x080fe20000410000 */
[-C--:B------:R-:W-:Y:S01]  /*33f0*/  FFMA.FTZ R4, R4, R29.reuse, -R67 ;  /* 0x0000001d04047223 */ /* 0x080fe20000010843 */
[----:B------:R-:W-:Y:S01]  /*3400*/  FFMA.FTZ R9, R10, R29, R9 ;  /* 0x0000001d0a097223 */ /* 0x000fe20000010009 */
[C---:B------:R-:W-:Y:S01]  /*3410*/  FMUL.FTZ R31, R11.reuse, R28 ;  /* 0x0000001c0b1f7220 */ /* 0x040fe20000410000 */
[-C--:B------:R-:W-:Y:S01]  /*3420*/  F2FP.F16.E4M3.UNPACK_B R10, R8.reuse.H1 ;  /* 0x00000008ff0a723e */ /* 0x080fe200030006ff */
[-C--:B------:R-:W-:Y:S01]  /*3430*/  FFMA.FTZ R66, R11, R15.reuse, -R66 ;  /* 0x0000000f0b427223 */ /* 0x080fe20000010842 */
[----:B------:R-:W-:Y:S01]  /*3440*/  F2FP.F16.E4M3.UNPACK_B R8, R8 ;  /* 0x00000008ff08723e */ /* 0x000fe200020006ff */
[----:B------:R-:W-:Y:S01]  /*3450*/  FFMA.FTZ R69, R14, R15, R31 ;  /* 0x0000000f0e457223 */ /* 0x000fe2000001001f */
[----:B------:R-:W-:-:S02]  /*3460*/  HADD2.F32 R28, -RZ, R64.H1_H1 ;  /* 0x30000040ff1c7230 */ /* 0x000fc40000004100 */
[--C-:B------:R-:W-:Y:S02]  /*3470*/  HADD2.F32 R15, -RZ, R10.reuse.H1_H1 ;  /* 0x3000000aff0f7230 */ /* 0x100fe40000004100 */
[----:B------:R-:W-:Y:S01]  /*3480*/  HADD2.F32 R14, -RZ, R10.H0_H0 ;  /* 0x2000000aff0e7230 */ /* 0x000fe20000004100 */
[----:B------:R-:W-:Y:S01]  /*3490*/  F2FP.SATFINITE.E4M3.F32.PACK_AB_MERGE_C R79, R69, R66, RZ ;  /* 0x00000042454f723e */ /* 0x000fe200048070ff */
[--C-:B------:R-:W-:Y:S02]  /*34a0*/  HADD2.F32 R10, -RZ, R8.reuse.H0_H0 ;  /* 0x20000008ff0a7230 */ /* 0x100fe40000004100 */
[-C--:B------:R-:W-:Y:S01]  /*34b0*/  FMUL.FTZ R31, R15, R28.reuse ;  /* 0x0000001c0f1f7220 */ /* 0x080fe20000410000 */
[----:B------:R-:W-:Y:S02]  /*34c0*/  HADD2.F32 R11, -RZ, R8.H1_H1 ;  /* 0x30000008ff0b7230 */ /* 0x000fe40000004100 */
[----:B------:R-:W-:Y:S01]  /*34d0*/  FMUL.FTZ R28, R14, R28 ;  /* 0x0000001c0e1c7220 */ /* 0x000fe20000410000 */
[----:B------:R-:W-:-:S02]  /*34e0*/  HADD2.F32 R64, -RZ, R64.H0_H0 ;  /* 0x20000040ff407230 */ /* 0x000fc40000004100 */
[--C-:B------:R-:W-:Y:S02]  /*34f0*/  HADD2.F32 R8, -RZ, R30.reuse.H1_H1 ;  /* 0x3000001eff087230 */ /* 0x100fe40000004100 */
[----:B------:R-:W-:Y:S02]  /*3500*/  HADD2.F32 R30, -RZ, R30.H0_H0 ;  /* 0x2000001eff1e7230 */ /* 0x000fe40000004100 */
[-C--:B------:R-:W-:Y:S01]  /*3510*/  FMUL.FTZ R29, R11, R64.reuse ;  /* 0x000000400b1d7220 */ /* 0x080fe20000410000 */
[----:B------:R-:W-:Y:S01]  /*3520*/  FMUL.FTZ R64, R10, R64 ;  /* 0x000000400a407220 */ /* 0x000fe20000410000 */
[-C--:B------:R-:W-:Y:S01]  /*3530*/  FFMA.FTZ R31, R14, R8.reuse, -R31 ;  /* 0x000000080e1f7223 */ /* 0x080fe2000001081f */
[----:B------:R-:W-:Y:S01]  /*3540*/  FFMA.FTZ R28, R15, R8, R28 ;  /* 0x000000080f1c7223 */ /* 0x000fe2000001001c */
[-C--:B------:R-:W-:Y:S01]  /*3550*/  FFMA.FTZ R8, R10, R30.reuse, -R29 ;  /* 0x0000001e0a087223 */ /* 0x080fe2000001081d */
[----:B------:R-:W-:Y:S01]  /*3560*/  FFMA.FTZ R67, R11, R30, R64 ;  /* 0x0000001e0b437223 */ /* 0x000fe20000010040 */
[----:B------:R-:W-:-:S02]  /*3570*/  F2FP.F16.E4M3.UNPACK_B R11, R7.H1 ;  /* 0x00000007ff0b723e */ /* 0x000fc400030006ff */
[----:B------:R-:W-:Y:S02]  /*3580*/  F2FP.SATFINITE.E4M3.F32.PACK_AB_MERGE_C R78, R28, R31, RZ ;  /* 0x0000001f1c4e723e */ /* 0x000fe400048070ff */
[----:B------:R-:W-:Y:S01]  /*3590*/  F2FP.F16.E4M3.UNPACK_B R31, R65.H1 ;  /* 0x00000041ff1f723e */ /* 0x000fe200030006ff */
[--C-:B------:R-:W-:Y:S01]  /*35a0*/  HADD2.F32 R15, -RZ, R11.reuse.H1_H1 ;  /* 0x3000000bff0f7230 */ /* 0x100fe20000004100 */
[----:B------:R-:W-:Y:S01]  /*35b0*/  F2FP.F16.E4M3.UNPACK_B R29, R5.H1 ;  /* 0x00000005ff1d723e */ /* 0x000fe200030006ff */
[----:B------:R-:W-:Y:S01]  /*35c0*/  HADD2.F32 R14, -RZ, R11.H0_H0 ;  /* 0x2000000bff0e7230 */ /* 0x000fe20000004100 */
[----:B------:R-:W-:Y:S01]  /*35d0*/  F2FP.F16.E4M3.UNPACK_B R10, R6.H1 ;  /* 0x00000006ff0a723e */ /* 0x000fe200030006ff */
[----:B------:R-:W-:Y:S01]  /*35e0*/  HADD2.F32 R66, -RZ, R31.H1_H1 ;  /* 0x3000001fff427230 */ /* 0x000fe20000004100 */
[----:B------:R-:W-:Y:S01]  /*35f0*/  F2FP.F16.E4M3.UNPACK_B R65, R65 ;  /* 0x00000041ff41723e */ /* 0x000fe200020006ff */
[----:B------:R-:W-:Y:S01]  /*3600*/  HADD2.F32 R30, -RZ, R29.H1_H1 ;  /* 0x3000001dff1e7230 */ /* 0x000fe20000004100 */
        /* <DEDUP_REMOVED lines=17> */
[--C-:B------:R-:W-:Y:S02]  /*3720*/  HADD2.F32 R10, -RZ, R7.reuse.H0_H0 ;  /* 0x20000007ff0a7230 */ /* 0x100fe40000004100 */
[----:B------:R-:W-:Y:S01]  /*3730*/  HADD2.F32 R6, -RZ, R6.H1_H1 ;  /* 0x30000006ff067230 */ /* 0x000fe20000004100 */
[----:B------:R-:W-:Y:S01]  /*3740*/  F2FP.SATFINITE.E4M3.F32.PACK_AB_MERGE_C R64, R64, R69, RZ ;  /* 0x000000454040723e */ /* 0x000fe200048070ff */
[----:B------:R-:W-:Y:S01]  /*3750*/  HADD2.F32 R7, -RZ, R7.H1_H1 ;  /* 0x30000007ff077230 */ /* 0x000fe20000004100 */
[----:B------:R-:W-:Y:S01]  /*3760*/  F2FP.SATFINITE.E4M3.F32.PACK_AB_MERGE_C R15, R15, R66, RZ ;  /* 0x000000420f0f723e */ /* 0x000fe200048070ff */
[----:B------:R-:W-:-:S02]  /*3770*/  HADD2.F32 R31, -RZ, R31.H0_H0 ;  /* 0x2000001fff1f7230 */ /* 0x000fc40000004100 */
[-C--:B------:R-:W-:Y:S01]  /*3780*/  FMUL.FTZ R14, R6, R65.reuse ;  /* 0x00000041060e7220 */ /* 0x080fe20000410000 */
[----:B------:R-:W-:Y:S02]  /*3790*/  HADD2.F32 R29, -RZ, R29.H0_H0 ;  /* 0x2000001dff1d7230 */ /* 0x000fe40000004100 */
[----:B------:R-:W-:Y:S01]  /*37a0*/  FMUL.FTZ R65, R5, R65 ;  /* 0x0000004105417220 */ /* 0x000fe20000410000 */
[----:B------:R-:W-:Y:S02]  /*37b0*/  HADD2.F32 R28, -RZ, R28.H0_H0 ;  /* 0x2000001cff1c7230 */ /* 0x000fe40000004100 */
[-C--:B------:R-:W-:Y:S01]  /*37c0*/  FMUL.FTZ R11, R7, R31.reuse ;  /* 0x0000001f070b7220 */ /* 0x080fe20000410000 */
[----:B------:R-:W-:-:S03]  /*37d0*/  FMUL.FTZ R30, R10, R31 ;  /* 0x0000001f0a1e7220 */ /* 0x000fc60000410000 */
[-C--:B------:R-:W-:Y:S01]  /*37e0*/  FFMA.FTZ R11, R10, R29.reuse, -R11 ;  /* 0x0000001d0a0b7223 */ /* 0x080fe2000001080b */
[----:B------:R-:W-:Y:S01]  /*37f0*/  FFMA.FTZ R30, R7, R29, R30 ;  /* 0x0000001d071e7223 */ /* 0x000fe2000001001e */
[-C--:B------:R-:W-:Y:S01]  /*3800*/  FFMA.FTZ R14, R5, R28.reuse, -R14 ;  /* 0x0000001c050e7223 */ /* 0x080fe2000001080e */
[----:B------:R-:W-:Y:S01]  /*3810*/  FFMA.FTZ R65, R6, R28, R65 ;  /* 0x0000001c06417223 */ /* 0x000fe20000010041 */
[----:B------:R-:W-:Y:S02]  /*3820*/  F2FP.SATFINITE.E4M3.F32.PACK_AB_MERGE_C R5, R9, R4, R79 ;  /* 0x000000040905723e */ /* 0x000fe4000480704f */
[----:B------:R-:W-:Y:S02]  /*3830*/  F2FP.SATFINITE.E4M3.F32.PACK_AB_MERGE_C R4, R67, R8, R78 ;  /* 0x000000084304723e */ /* 0x000fe4000480704e */
[----:B------:R-:W-:Y:S02]  /*3840*/  F2FP.SATFINITE.E4M3.F32.PACK_AB_MERGE_C R6, R65, R14, R64 ;  /* 0x0000000e4106723e */ /* 0x000fe40004807040 */
[----:B------:R-:W-:-:S07]  /*3850*/  F2FP.SATFINITE.E4M3.F32.PACK_AB_MERGE_C R7, R30, R11, R15 ;  /* 0x0000000b1e07723e */ /* 0x000fce000480700f */
.L_x_1869:
[----:B------:R-:W-:Y:S05]  /*3860*/  BSYNC B1 ;  /* 0x0000000000017941 */ /* 0x000fea0003800000 */
.L_x_1868:
[----:B-1----:R2:W-:Y:S01]  /*3870*/  STG.E.128 desc[UR40][R12.64+0x20], R4 ;  /* 0x000020040c007986 */ /* 0x0025e2000c101d28 */
[----:B------:R-:W-:Y:S05]  /*3880*/  BRA `(.L_x_1863) ;  /* 0x0000001000c47947 */ /* 0x000fea0003800000 */
.L_x_1857:
        /* <DEDUP_REMOVED lines=27> */
.L_x_1870:
[----:B------:R-:W2:Y:S01]  /*3a40*/  LDL R12, [R1+0x8] ;  /* 0x00000800010c7983 */ /* 0x000ea20000100800 */
[----:B------:R-:W-:Y:S01]  /*3a50*/  IMAD R76, R17, 0x8, R16 ;  /* 0x00000008114c7824 */ /* 0x000fe200078e0210 */
[----:B------:R-:W0:Y:S01]  /*3a60*/  LDC R79, c[0x0][0x2f4] ;  /* 0x0000bd00ff4f7b82 */ /* 0x000e220000000800 */
[----:B------:R-:W-:Y:S01]  /*3a70*/  BSSY B1, `(.L_x_1871) ;  /* 0x0000004000017945 */ /* 0x000fe20003800000 */
[----:B--2---:R-:W-:-:S04]  /*3a80*/  SHF.L.U32 R77, R12, 0x1f, RZ ;  /* 0x0000001f0c4d7819 */ /* 0x004fc800000006ff */
[----:B------:R-:W1:Y:S02]  /*3a90*/  SYNCS.PHASECHK.TRANS64.TRYWAIT P5, [R76+URZ+0x13290], R77 ;  /* 0x0132904d4c0075a7 */ /* 0x000e6400080a017f */
[----:B01----:R-:W-:Y:S05]  /*3aa0*/  @!P5 BRA `(.L_x_1872) ;  /* 0x0000016c00acd947 */ /* 0x003fea0003800000 */
.L_x_2095:
[----:B------:R-:W-:Y:S05]  /*3ab0*/  BSYNC B1 ;  /* 0x0000000000017941 */ /* 0x000fea0003800000 */
.L_x_1871:
        /* <DEDUP_REMOVED lines=22> */
[----:B------:R-:W-:Y:S01]  /*3c20*/  LEA.HI R12, R12, R13, RZ, 0x5 ;  /* 0x0000000d0c0c7211 */ /* 0x000fe200078f28ff */
[----:B------:R-:W-:-:S03]  /*3c30*/  IMAD R13, R17, 0x2800, R72 ;  /* 0x00002800110d7824 */ /* 0x000fc600078e0248 */
[----:B------:R-:W-:Y:S01]  /*3c40*/  SHF.R.S32.HI R12, RZ, 0x5, R12 ;  /* 0x00000005ff0c7819 */ /* 0x000fe2000001140c */
[----:B------:R-:W-:-:S03]  /*3c50*/  IMAD.IADD R13, R16, 0x1, R13 ;  /* 0x00000001100d7824 */ /* 0x000fc600078e020d */
[----:B------:R-:W-:-:S05]  /*3c60*/  LEA.HI.SX32 R12, R21, R12, 0x1c ;  /* 0x0000000c150c7211 */ /* 0x000fca00078fe2ff */
        /* <DEDUP_REMOVED lines=41> */
[----:B------:R-:W-:Y:S01]  /*3f00*/  HADD2.F32 R8, -RZ, R10.H0_H0 ;  /* 0x2000000aff087230 */ /* 0x000fe20000004100 */
        /* <DEDUP_REMOVED lines=10> */
[----:B------:R-:W-:Y:S01]  /*3fb0*/  HADD2.F32 R10, -RZ, R10.H1_H1 ;  /* 0x3000000aff0a7230 */ /* 0x000fe20000004100 */
[----:B------:R-:W-:Y:S01]  /*3fc0*/  F2FP.F16.E4M3.UNPACK_B R86, R83 ;  /* 0x00000053ff56723e */ /* 0x000fe200020006ff */
[----:B------:R-:W-:Y:S01]  /*3fd0*/  FMUL.FTZ R11, R85, R90 ;  /* 0x0000005a550b7220 */ /* 0x000fe20000410000 */
[----:B------:R-:W-:Y:S01]  /*3fe0*/  F2FP.F16.E4M3.UNPACK_B R28, R28 ;  /* 0x0000001cff1c723e */ /* 0x000fe200020006ff */
[----:B------:R-:W-:Y:S01]  /*3ff0*/  HADD2.F32 R89, -RZ, R88.H0_H0 ;  /* 0x20000058ff597230 */ /* 0x000fe20000004100 */
[----:B------:R-:W-:Y:S01]  /*4000*/  F2FP.F16.E4M3.UNPACK_B R83, R12 ;  /* 0x0000000cff53723e */ /* 0x000fe200020006ff */
[C---:B------:R-:W-:Y:S01]  /*4010*/  FMUL.FTZ R90, R10.reuse, R90 ;  /* 0x0000005a0a5a7220 */ /* 0x040fe20000410000 */
[----:B------:R-:W-:Y:S01]  /*4020*/  FFMA.FTZ R11, R10, R87, -R11 ;  /* 0x000000570a0b7223 */ /* 0x000fe2000001080b */
[----:B------:R-:W-:Y:S01]  /*4030*/  HADD2.F32 R84, -RZ, R28.H0_H0 ;  /* 0x2000001cff547230 */ /* 0x000fe20000004100 */
[----:B------:R-:W-:Y:S01]  /*4040*/  LOP3.LUT R5, R91, 0xff0000, R92, 0xf8, !PT ;  /* 0x00ff00005b057812 */ /* 0x000fe200078ef85c */
[----:B------:R-:W-:-:S02]  /*4050*/  HADD2.F32 R12, -RZ, R83.H0_H0 ;  /* 0x20000053ff0c7230 */ /* 0x000fc40000004100 */
[----:B------:R-:W-:Y:S01]  /*4060*/  FFMA.FTZ R10, R85, R87, R90 ;  /* 0x00000057550a7223 */ /* 0x000fe2000001005a */
[----:B------:R-:W-:Y:S02]  /*4070*/  HADD2.F32 R87, -RZ, R86.H0_H0 ;  /* 0x20000056ff577230 */ /* 0x000fe40000004100 */
[-C--:B------:R-:W-:Y:S01]  /*4080*/  FMUL.FTZ R91, R84, R89.reuse ;  /* 0x00000059545b7220 */ /* 0x080fe20000410000 */
[----:B------:R-:W-:Y:S02]  /*4090*/  HADD2.F32 R88, -RZ, R88.H1_H1 ;  /* 0x30000058ff587230 */ /* 0x000fe40000004100 */
[C---:B------:R-:W-:Y:S01]  /*40a0*/  FMUL.FTZ R89, R12.reuse, R89 ;  /* 0x000000590c597220 */ /* 0x040fe20000410000 */
[----:B------:R-:W-:Y:S02]  /*40b0*/  HADD2.F32 R85, -RZ, R28.H1_H1 ;  /* 0x3000001cff557230 */ /* 0x000fe40000004100 */
[----:B------:R-:W-:Y:S01]  /*40c0*/  FFMA.FTZ R12, R12, R87, -R91 ;  /* 0x000000570c0c7223 */ /* 0x000fe2000001085b */
[----:B------:R-:W-:-:S02]  /*40d0*/  HADD2.F32 R83, -RZ, R83.H1_H1 ;  /* 0x30000053ff537230 */ /* 0x000fc40000004100 */
[----:B------:R-:W-:Y:S01]  /*40e0*/  FFMA.FTZ R28, R84, R87, R89 ;  /* 0x00000057541c7223 */ /* 0x000fe20000010059 */
[----:B------:R-:W-:Y:S02]  /*40f0*/  HADD2.F32 R86, -RZ, R86.H1_H1 ;  /* 0x30000056ff567230 */ /* 0x000fe40000004100 */
[----:B------:R-:W-:Y:S01]  /*4100*/  FMUL.FTZ R84, R85, R88 ;  /* 0x0000005855547220 */ /* 0x000fe20000410000 */
[----:B------:R-:W-:Y:S01]  /*4110*/  F2FP.F16.E4M3.UNPACK_B R89, R82.H1 ;  /* 0x00000052ff59723e */ /* 0x000fe200030006ff */
[C---:B------:R-:W-:Y:S01]  /*4120*/  FMUL.FTZ R92, R83.reuse, R88 ;  /* 0x00000058535c7220 */ /* 0x040fe20000410000 */
[----:B------:R-:W-:Y:S01]  /*4130*/  F2FP.F16.E4M3.UNPACK_B R87, R30.H1 ;  /* 0x0000001eff57723e */ /* 0x000fe200030006ff */
[----:B------:R-:W-:Y:S01]  /*4140*/  FFMA.FTZ R83, R83, R86, -R84 ;  /* 0x0000005653537223 */ /* 0x000fe20000010854 */
[----:B------:R-:W-:Y:S01]  /*4150*/  F2FP.F16.E4M3.UNPACK_B R84, R14.H1 ;  /* 0x0000000eff54723e */ /* 0x000fe200030006ff */
[----:B------:R-:W-:Y:S01]  /*4160*/  HADD2.F32 R93, -RZ, R89.H0_H0 ;  /* 0x20000059ff5d7230 */ /* 0x000fe20000004100 */
[----:B------:R-:W-:Y:S01]  /*4170*/  F2FP.F16.E4M3.UNPACK_B R90, R80.H1 ;  /* 0x00000050ff5a723e */ /* 0x000fe200030006ff */
[----:B------:R-:W-:-:S02]  /*4180*/  HADD2.F32 R88, -RZ, R87.H0_H0 ;  /* 0x20000057ff587230 */ /* 0x000fc40000004100 */
[----:B------:R-:W-:Y:S01]  /*4190*/  FFMA.FTZ R85, R85, R86, R92 ;  /* 0x0000005655557223 */ /* 0x000fe2000001005c */
[----:B------:R-:W-:Y:S01]  /*41a0*/  HADD2.F32 R86, -RZ, R84.H0_H0 ;  /* 0x20000054ff567230 */ /* 0x000fe20000004100 */
[----:B------:R-:W-:Y:S01]  /*41b0*/  F2FP.F16.E4M3.UNPACK_B R14, R14 ;  /* 0x0000000eff0e723e */ /* 0x000fe200020006ff */
[----:B------:R-:W-:Y:S02]  /*41c0*/  HADD2.F32 R91, -RZ, R90.H0_H0 ;  /* 0x2000005aff5b7230 */ /* 0x000fe40000004100 */
[-C--:B------:R-:W-:Y:S01]  /*41d0*/  FMUL.FTZ R95, R88, R93.reuse ;  /* 0x0000005d585f7220 */ /* 0x080fe20000410000 */
[----:B------:R-:W-:Y:S02]  /*41e0*/  HADD2.F32 R92, -RZ, R89.H1_H1 ;  /* 0x30000059ff5c7230 */ /* 0x000fe40000004100 */
[----:B------:R-:W-:Y:S01]  /*41f0*/  FMUL.FTZ R93, R86, R93 ;  /* 0x0000005d565d7220 */ /* 0x000fe20000410000 */
[----:B------:R-:W-:Y:S01]  /*4200*/  HADD2.F32 R89, -RZ, R87.H1_H1 ;  /* 0x30000057ff597230 */ /* 0x000fe20000004100 */
[----:B------:R-:W-:Y:S01]  /*4210*/  F2FP.SATFINITE.E4M3.F32.PACK_AB_MERGE_C R9, R10, R9, RZ ;  /* 0x000000090a09723e */ /* 0x000fe200048070ff */
[----:B------:R-:W-:-:S02]  /*4220*/  HADD2.F32 R87, -RZ, R84.H1_H1 ;  /* 0x30000054ff577230 */ /* 0x000fc40000004100 */
[-C--:B------:R-:W-:Y:S01]  /*4230*/  FFMA.FTZ R84, R86, R91.reuse, -R95 ;  /* 0x0000005b56547223 */ /* 0x080fe2000001085f */
[----:B------:R-:W-:Y:S02]  /*4240*/  HADD2.F32 R90, -RZ, R90.H1_H1 ;  /* 0x3000005aff5a7230 */ /* 0x000fe40000004100 */
[----:B------:R-:W-:Y:S01]  /*4250*/  FFMA.FTZ R86, R88, R91, R93 ;  /* 0x0000005b58567223 */ /* 0x000fe2000001005d */
[----:B------:R-:W-:Y:S01]  /*4260*/  FMUL.FTZ R94, R89, R92 ;  /* 0x0000005c595e7220 */ /* 0x000fe20000410000 */
[----:B------:R-:W-:Y:S01]  /*4270*/  F2FP.F16.E4M3.UNPACK_B R88, R82 ;  /* 0x00000052ff58723e */ /* 0x000fe200020006ff */
[C---:B------:R-:W-:Y:S01]  /*4280*/  FMUL.FTZ R92, R87.reuse, R92 ;  /* 0x0000005c575c7220 */ /* 0x040fe20000410000 */
[----:B------:R-:W-:Y:S01]  /*4290*/  F2FP.F16.E4M3.UNPACK_B R82, R30 ;  /* 0x0000001eff52723e */ /* 0x000fe200020006ff */
[----:B------:R-:W-:Y:S01]  /*42a0*/  FFMA.FTZ R99, R87, R90, -R94 ;  /* 0x0000005a57637223 */ /* 0x000fe2000001085e */
[----:B------:R-:W-:Y:S01]  /*42b0*/  F2FP.F16.E4M3.UNPACK_B R87, R80 ;  /* 0x00000050ff57723e */ /* 0x000fe200020006ff */
[----:B------:R-:W-:-:S02]  /*42c0*/  HADD2.F32 R91, -RZ, R88.H0_H0 ;  /* 0x20000058ff5b7230 */ /* 0x000fc40000004100 */
[----:B------:R-:W-:Y:S01]  /*42d0*/  FFMA.FTZ R101, R89, R90, R92 ;  /* 0x0000005a59657223 */ /* 0x000fe2000001005c */
[----:B------:R-:W-:Y:S01]  /*42e0*/  HADD2.F32 R80, -RZ, R82.H0_H0 ;  /* 0x20000052ff507230 */ /* 0x000fe20000004100 */
[----:B------:R-:W-:Y:S01]  /*42f0*/  F2FP.SATFINITE.E4M3.F32.PACK_AB_MERGE_C R8, R11, R8, RZ ;  /* 0x000000080b08723e */ /* 0x000fe200048070ff */
[----:B------:R-:W-:Y:S01]  /*4300*/  HADD2.F32 R93, -RZ, R88.H1_H1 ;  /* 0x30000058ff5d7230 */ /* 0x000fe20000004100 */
[----:B------:R-:W-:Y:S01]  /*4310*/  F2FP.F16.E4M3.UNPACK_B R10, R29 ;  /* 0x0000001dff0a723e */ /* 0x000fe200020006ff */
        /* <DEDUP_REMOVED lines=11> */
[----:B------:R-:W-:Y:S01]  /*43d0*/  FFMA.FTZ R95, R30, R89, -R95 ;  /* 0x000000591e5f7223 */ /* 0x000fe2000001085f */
[----:B------:R-:W-:Y:S01]  /*43e0*/  F2FP.F16.E4M3.UNPACK_B R9, R13 ;  /* 0x0000000dff09723e */ /* 0x000fe200020006ff */
[----:B------:R-:W-:Y:S01]  /*43f0*/  FFMA.FTZ R30, R80, R89, R91 ;  /* 0x00000059501e7223 */ /* 0x000fe2000001005b */
[-C--:B------:R-:W-:Y:S01]  /*4400*/  FFMA.FTZ R93, R82, R87.reuse, R93 ;  /* 0x00000057525d7223 */ /* 0x080fe2000001005d */
[----:B------:R-:W-:Y:S01]  /*4410*/  FFMA.FTZ R14, R14, R87, -R97 ;  /* 0x000000570e0e7223 */ /* 0x000fe20000010861 */
[----:B------:R-:W-:Y:S01]  /*4420*/  F2FP.SATFINITE.E4M3.F32.PACK_AB_MERGE_C R12, R83, R12, R8 ;  /* 0x0000000c530c723e */ /* 0x000fe20004807008 */
[----:B------:R-:W-:Y:S01]  /*4430*/  HADD2.F32 R80, -RZ, R10.H0_H0 ;  /* 0x2000000aff507230 */ /* 0x000fe20000004100 */
[----:B------:R-:W-:Y:S01]  /*4440*/  F2FP.F16.E4M3.UNPACK_B R82, R6 ;  /* 0x00000006ff52723e */ /* 0x000fe200020006ff */
[----:B------:R-:W-:Y:S01]  /*4450*/  HADD2.F32 R85, -RZ, R11.H0_H0 ;  /* 0x2000000bff557230 */ /* 0x000fe20000004100 */
[----:B------:R-:W-:Y:S01]  /*4460*/  F2FP.SATFINITE.E4M3.F32.PACK_AB_MERGE_C R84, R99, R84, RZ ;  /* 0x000000546354723e */ /* 0x000fe200048070ff */
[----:B------:R-:W-:Y:S01]  /*4470*/  HADD2.F32 R8, -RZ, R9.H0_H0 ;  /* 0x20000009ff087230 */ /* 0x000fe20000004100 */
[----:B------:R-:W-:Y:S01]  /*4480*/  F2FP.F16.E4M3.UNPACK_B R29, R29.H1 ;  /* 0x0000001dff1d723e */ /* 0x000fe200030006ff */
[----:B------:R-:W-:Y:S01]  /*4490*/  HADD2.F32 R83, -RZ, R82.H0_H0 ;  /* 0x20000052ff537230 */ /* 0x000fe20000004100 */
[----:B------:R-:W-:Y:S01]  /*44a0*/  F2FP.SATFINITE.E4M3.F32.PACK_AB_MERGE_C R14, R14, R95, R84 ;  /* 0x0000005f0e0e723e */ /* 0x000fe20004807054 */
[----:B------:R-:W-:Y:S01]  /*44b0*/  FMUL.FTZ R87, R80, R85 ;  /* 0x0000005550577220 */ /* 0x000fe20000410000 */
[----:B------:R-:W-:-:S02]  /*44c0*/  HADD2.F32 R10, -RZ, R10.H1_H1 ;  /* 0x3000000aff0a7230 */ /* 0x000fc40000004100 */
[C---:B------:R-:W-:Y:S01]  /*44d0*/  FMUL.FTZ R85, R8.reuse, R85 ;  /* 0x0000005508557220 */ /* 0x040fe20000410000 */
[----:B------:R-:W-:Y:S02]  /*44e0*/  HADD2.F32 R84, -RZ, R11.H1_H1 ;  /* 0x3000000bff547230 */ /* 0x000fe40000004100 */
[-C--:B------:R-:W-:Y:S01]  /*44f0*/  FFMA.FTZ R8, R8, R83.reuse, -R87 ;  /* 0x0000005308087223 */ /* 0x080fe20000010857 */
[----:B------:R-:W-:Y:S02]  /*4500*/  HADD2.F32 R11, -RZ, R9.H1_H1 ;  /* 0x30000009ff0b7230 */ /* 0x000fe40000004100 */
[----:B------:R-:W-:Y:S01]  /*4510*/  FFMA.FTZ R9, R80, R83, R85 ;  /* 0x0000005350097223 */ /* 0x000fe20000010055 */
[----:B------:R-:W-:Y:S02]  /*4520*/  HADD2.F32 R82, -RZ, R82.H1_H1 ;  /* 0x30000052ff527230 */ /* 0x000fe40000004100 */
[-C--:B------:R-:W-:Y:S01]  /*4530*/  FMUL.FTZ R80, R10, R84.reuse ;  /* 0x000000540a507220 */ /* 0x080fe20000410000 */
[----:B------:R-:W-:Y:S01]  /*4540*/  F2FP.F16.E4M3.UNPACK_B R83, R7.H1 ;  /* 0x00000007ff53723e */ /* 0x000fe200030006ff */
[C---:B------:R-:W-:Y:S01]  /*4550*/  FMUL.FTZ R85, R11.reuse, R84 ;  /* 0x000000540b557220 */ /* 0x040fe20000410000 */
[----:B------:R-:W-:Y:S01]  /*4560*/  F2FP.F16.E4M3.UNPACK_B R13, R13.H1 ;  /* 0x0000000dff0d723e */ /* 0x000fe200030006ff */
[----:B------:R-:W-:Y:S01]  /*4570*/  FFMA.FTZ R11, R11, R82, -R80 ;  /* 0x000000520b0b7223 */ /* 0x000fe20000010850 */
[----:B------:R-:W-:Y:S01]  /*4580*/  F2FP.F16.E4M3.UNPACK_B R6, R6.H1 ;  /* 0x00000006ff06723e */ /* 0x000fe200030006ff */
[----:B------:R-:W-:Y:S01]  /*4590*/  HADD2.F32 R80, -RZ, R29.H0_H0 ;  /* 0x2000001dff507230 */ /* 0x000fe20000004100 */
[----:B------:R-:W-:Y:S01]  /*45a0*/  F2FP.SATFINITE.E4M3.F32.PACK_AB_MERGE_C R86, R101, R86, RZ ;  /* 0x000000566556723e */ /* 0x000fe200048070ff */
[----:B------:R-:W-:-:S02]  /*45b0*/  HADD2.F32 R84, -RZ, R83.H0_H0 ;  /* 0x20000053ff547230 */ /* 0x000fc40000004100 */
[----:B------:R-:W-:Y:S01]  /*45c0*/  FFMA.FTZ R10, R10, R82, R85 ;  /* 0x000000520a0a7223 */ /* 0x000fe20000010055 */
[----:B------:R-:W-:Y:S01]  /*45d0*/  HADD2.F32 R7, -RZ, R13.H0_H0 ;  /* 0x2000000dff077230 */ /* 0x000fe20000004100 */
[----:B------:R-:W-:Y:S01]  /*45e0*/  F2FP.SATFINITE.E4M3.F32.PACK_AB_MERGE_C R30, R93, R30, R86 ;  /* 0x0000001e5d1e723e */ /* 0x000fe20004807056 */
[----:B------:R-:W-:Y:S02]  /*45f0*/  HADD2.F32 R82, -RZ, R29.H1_H1 ;  /* 0x3000001dff527230 */ /* 0x000fe40000004100 */
[-C--:B------:R-:W-:Y:S01]  /*4600*/  FMUL.FTZ R86, R80, R84.reuse ;  /* 0x0000005450567220 */ /* 0x080fe20000410000 */
[--C-:B------:R-:W-:Y:S02]  /*4610*/  HADD2.F32 R29, -RZ, R6.reuse.H0_H0 ;  /* 0x20000006ff1d7230 */ /* 0x100fe40000004100 */
[----:B------:R-:W-:Y:S01]  /*4620*/  FMUL.FTZ R85, R7, R84 ;  /* 0x0000005407557220 */ /* 0x000fe20000410000 */
[----:B------:R-:W-:Y:S01]  /*4630*/  HADD2.F32 R13, -RZ, R13.H1_H1 ;  /* 0x3000000dff0d7230 */ /* 0x000fe20000004100 */
[-C--:B------:R-:W-:Y:S01]  /*4640*/  F2FP.F16.E4M3.UNPACK_B R92, R5.reuse.H1 ;  /* 0x00000005ff5c723e */ /* 0x080fe200030006ff */
[----:B------:R-:W-:Y:S01]  /*4650*/  HADD2.F32 R83, -RZ, R83.H1_H1 ;  /* 0x30000053ff537230 */ /* 0x000fe20000004100 */
[----:B------:R-:W-:Y:S01]  /*4660*/  F2FP.F16.E4M3.UNPACK_B R91, R5 ;  /* 0x00000005ff5b723e */ /* 0x000fe200020006ff */
[----:B------:R-:W-:-:S02]  /*4670*/  HADD2.F32 R84, -RZ, R6.H1_H1 ;  /* 0x30000006ff547230 */ /* 0x000fc40000004100 */
[-C--:B------:R-:W-:Y:S01]  /*4680*/  FFMA.FTZ R6, R7, R29.reuse, -R86 ;  /* 0x0000001d07067223 */ /* 0x080fe20000010856 */
[----:B------:R-:W-:Y:S01]  /*4690*/  FFMA.FTZ R7, R80, R29, R85 ;  /* 0x0000001d50077223 */ /* 0x000fe20000010055 */
[CC--:B------:R-:W-:Y:S01]  /*46a0*/  FMUL.FTZ R88, R82.reuse, R83.reuse ;  /* 0x0000005352587220 */ /* 0x0c0fe20000410000 */
[C---:B------:R-:W-:Y:S01]  /*46b0*/  FMUL.FTZ R85, R13.reuse, R83 ;  /* 0x000000530d557220 */ /* 0x040fe20000410000 */
[-C--:B------:R-:W-:Y:S01]  /*46c0*/  F2FP.F16.E4M3.UNPACK_B R29, R15.reuse ;  /* 0x0000000fff1d723e */ /* 0x080fe200020006ff */
[----:B------:R-:W-:Y:S01]  /*46d0*/  HADD2.F32 R5, -RZ, R92.H0_H0 ;  /* 0x2000005cff057230 */ /* 0x000fe20000004100 */
[----:B------:R-:W-:Y:S01]  /*46e0*/  F2FP.F16.E4M3.UNPACK_B R15, R15.H1 ;  /* 0x0000000fff0f723e */ /* 0x000fe200030006ff */
[-C--:B------:R-:W-:Y:S01]  /*46f0*/  FFMA.FTZ R13, R13, R84.reuse, -R88 ;  /* 0x000000540d0d7223 */ /* 0x080fe20000010858 */
[-C--:B------:R-:W-:Y:S01]  /*4700*/  F2FP.F16.E4M3.UNPACK_B R83, R31.reuse ;  /* 0x0000001fff53723e */ /* 0x080fe200020006ff */
[----:B------:R-:W-:Y:S01]  /*4710*/  FFMA.FTZ R80, R82, R84, R85 ;  /* 0x0000005452507223 */ /* 0x000fe20000010055 */
[----:B------:R-:W-:Y:S01]  /*4720*/  F2FP.F16.E4M3.UNPACK_B R84, R31.H1 ;  /* 0x0000001fff54723e */ /* 0x000fe200030006ff */
[----:B------:R-:W-:Y:S01]  /*4730*/  HADD2.F32 R82, -RZ, R15.H0_H0 ;  /* 0x2000000fff527230 */ /* 0x000fe20000004100 */
[-C--:B------:R-:W-:Y:S01]  /*4740*/  F2FP.F16.E4M3.UNPACK_B R88, R4.reuse.H1 ;  /* 0x00000004ff58723e */ /* 0x080fe200030006ff */
[----:B------:R-:W-:Y:S01]  /*4750*/  HADD2.F32 R85, -RZ, R83.H0_H0 ;  /* 0x20000053ff557230 */ /* 0x000fe20000004100 */
[----:B------:R-:W-:Y:S01]  /*4760*/  F2FP.F16.E4M3.UNPACK_B R87, R4 ;  /* 0x00000004ff57723e */ /* 0x000fe200020006ff */
[----:B------:R-:W-:-:S02]  /*4770*/  HADD2.F32 R4, -RZ, R91.H0_H0 ;  /* 0x2000005bff047230 */ /* 0x000fc40000004100 */
[-C--:B------:R-:W-:Y:S01]  /*4780*/  FMUL.FTZ R95, R82, R5.reuse ;  /* 0x00000005525f7220 */ /* 0x080fe20000410000 */
[----:B------:R-:W-:Y:S01]  /*4790*/  HADD2.F32 R31, -RZ, R29.H0_H0 ;  /* 0x2000001dff1f7230 */ /* 0x000fe20000004100 */
[----:B------:R-:W-:Y:S01]  /*47a0*/  F2FP.SATFINITE.E4M3.F32.PACK_AB_MERGE_C R6, R13, R6, RZ ;  /* 0x000000060d06723e */ /* 0x000fe200048070ff */
[----:B------:R-:W-:Y:S02]  /*47b0*/  HADD2.F32 R86, -RZ, R84.H0_H0 ;  /* 0x20000054ff567230 */ /* 0x000fe40000004100 */
[-C--:B------:R-:W-:Y:S01]  /*47c0*/  FMUL.FTZ R94, R85, R4.reuse ;  /* 0x00000004555e7220 */ /* 0x080fe20000410000 */
[----:B------:R-:W-:Y:S02]  /*47d0*/  HADD2.F32 R89, -RZ, R88.H0_H0 ;  /* 0x20000058ff597230 */ /* 0x000fe40000004100 */
[----:B------:R-:W-:Y:S01]  /*47e0*/  FMUL.FTZ R96, R31, R4 ;  /* 0x000000041f607220 */ /* 0x000fe20000410000 */
[----:B------:R-:W-:Y:S02]  /*47f0*/  HADD2.F32 R90, -RZ, R87.H0_H0 ;  /* 0x20000057ff5a7230 */ /* 0x000fe40000004100 */
[----:B------:R-:W-:Y:S01]  /*4800*/  FMUL.FTZ R93, R86, R5 ;  /* 0x00000005565d7220 */ /* 0x000fe20000410000 */
[----:B------:R-:W-:-:S02]  /*4810*/  HADD2.F32 R84, -RZ, R84.H1_H1 ;  /* 0x30000054ff547230 */ /* 0x000fc40000004100 */
[-C--:B------:R-:W-:Y:S01]  /*4820*/  FFMA.FTZ R95, R86, R89.reuse, R95 ;  /* 0x00000059565f7223 */ /* 0x080fe2000001005f */
[----:B------:R-:W-:Y:S02]  /*4830*/  HADD2.F32 R92, -RZ, R92.H1_H1 ;  /* 0x3000005cff5c7230 */ /* 0x000fe40000004100 */
[----:B------:R-:W-:Y:S01]  /*4840*/  FFMA.FTZ R4, R31, R90, -R94 ;  /* 0x0000005a1f047223 */ /* 0x000fe2000001085e */
[----:B------:R-:W-:Y:S02]  /*4850*/  HADD2.F32 R15, -RZ, R15.H1_H1 ;  /* 0x3000000fff0f7230 */ /* 0x000fe40000004100 */
[----:B------:R-:W-:Y:S01]  /*4860*/  FFMA.FTZ R93, R82, R89, -R93 ;  /* 0x00000059525d7223 */ /* 0x000fe2000001085d */
[----:B------:R-:W-:Y:S02]  /*4870*/  HADD2.F32 R83, -RZ, R83.H1_H1 ;  /* 0x30000053ff537230 */ /* 0x000fe40000004100 */
[----:B------:R-:W-:Y:S01]  /*4880*/  FMUL.FTZ R94, R84, R92 ;  /* 0x0000005c545e7220 */ /* 0x000fe20000410000 */
[----:B------:R-:W-:-:S02]  /*4890*/  HADD2.F32 R86, -RZ, R91.H1_H1 ;  /* 0x3000005bff567230 */ /* 0x000fc40000004100 */
[----:B------:R-:W-:Y:S01]  /*48a0*/  FMUL.FTZ R31, R15, R92 ;  /* 0x0000005c0f1f7220 */ /* 0x000fe20000410000 */
[----:B------:R-:W-:Y:S02]  /*48b0*/  HADD2.F32 R88, -RZ, R88.H1_H1 ;  /* 0x30000058ff587230 */ /* 0x000fe40000004100 */
[----:B------:R-:W-:Y:S01]  /*48c0*/  FFMA.FTZ R5, R85, R90, R96 ;  /* 0x0000005a55057223 */ /* 0x000fe20000010060 */
[----:B------:R-:W-:Y:S02]  /*48d0*/  HADD2.F32 R29, -RZ, R29.H1_H1 ;  /* 0x3000001dff1d7230 */ /* 0x000fe40000004100 */
[----:B------:R-:W-:Y:S01]  /*48e0*/  FMUL.FTZ R90, R83, R86 ;  /* 0x00000056535a7220 */ /* 0x000fe20000410000 */
[----:B------:R-:W-:Y:S02]  /*48f0*/  HADD2.F32 R82, -RZ, R87.H1_H1 ;  /* 0x30000057ff527230 */ /* 0x000fe40000004100 */
[-C--:B------:R-:W-:Y:S01]  /*4900*/  FFMA.FTZ R94, R15, R88.reuse, -R94 ;  /* 0x000000580f5e7223 */ /* 0x080fe2000001085e */
[----:B------:R-:W-:Y:S01]  /*4910*/  FFMA.FTZ R84, R84, R88, R31 ;  /* 0x0000005854547223 */ /* 0x000fe2000001001f */
[C---:B------:R-:W-:Y:S01]  /*4920*/  FMUL.FTZ R86, R29.reuse, R86 ;  /* 0x000000561d567220 */ /* 0x040fe20000410000 */
[----:B------:R-:W-:Y:S01]  /*4930*/  F2FP.SATFINITE.E4M3.F32.PACK_AB_MERGE_C R7, R80, R7, RZ ;  /* 0x000000075007723e */ /* 0x000fe200048070ff */
[-C--:B------:R-:W-:Y:S01]  /*4940*/  FFMA.FTZ R29, R29, R82.reuse, -R90 ;  /* 0x000000521d1d7223 */ /* 0x080fe2000001085a */
[----:B------:R-:W-:Y:S01]  /*4950*/  F2FP.SATFINITE.E4M3.F32.PACK_AB_MERGE_C R93, R94, R93, RZ ;  /* 0x0000005d5e5d723e */ /* 0x000fe200048070ff */
[----:B------:R-:W-:Y:S01]  /*4960*/  FFMA.FTZ R86, R83, R82, R86 ;  /* 0x0000005253567223 */ /* 0x000fe20000010056 */
[----:B------:R-:W-:-:S02]  /*4970*/  F2FP.SATFINITE.E4M3.F32.PACK_AB_MERGE_C R84, R84, R95, RZ ;  /* 0x0000005f5454723e */ /* 0x000fc400048070ff */
[----:B------:R-:W-:Y:S02]  /*4980*/  F2FP.SATFINITE.E4M3.F32.PACK_AB_MERGE_C R15, R29, R4, R93 ;  /* 0x000000041d0f723e */ /* 0x000fe4000480705d */
[----:B------:R-:W-:Y:S02]  /*4990*/  F2FP.SATFINITE.E4M3.F32.PACK_AB_MERGE_C R13, R11, R8, R6 ;  /* 0x000000080b0d723e */ /* 0x000fe40004807006 */
[----:B------:R-:W-:Y:S02]  /*49a0*/  F2FP.SATFINITE.E4M3.F32.PACK_AB_MERGE_C R29, R10, R9, R7 ;  /* 0x000000090a1d723e */ /* 0x000fe40004807007 */
[----:B------:R-:W-:-:S07]  /*49b0*/  F2FP.SATFINITE.E4M3.F32.PACK_AB_MERGE_C R31, R86, R5, R84 ;  /* 0x00000005561f723e */ /* 0x000fce0004807054 */
.L_x_1874:
[----:B------:R-:W-:Y:S05]  /*49c0*/  BSYNC B1 ;  /* 0x0000000000017941 */ /* 0x000fea0003800000 */
.L_x_1873:
        /* <DEDUP_REMOVED lines=10> */
.L_x_1856:
[----:B------:R-:W2:Y:S02]  /*4a70*/  LDL R4, [R1+0x4] ;  /* 0x0000040001047983 */ /* 0x000ea40000100800 */
[----:B--2---:R-:W-:-:S13]  /*4a80*/  ISETP.NE.AND P0, PT, R4, 0x3, PT ;  /* 0x000000030400780c */ /* 0x004fda0003f05270 */
[----:B------:R-:W-:Y:S05]  /*4a90*/  @!P0 BRA `(.L_x_1875) ;  /* 0x0000000000048947 */ /* 0x000fea0003800000 */
[----:B------:R-:W-:Y:S01]  /*4aa0*/  BPT.TRAP 0x1 ;  /* 0x000000040000795c */ /* 0x000fe20000300000 */
.L_x_1875:
        /* <DEDUP_REMOVED lines=8> */
.L_x_2096:
[----:B------:R-:W-:Y:S05]  /*4b30*/  BSYNC B1 ;  /* 0x0000000000017941 */ /* 0x000fea0003800000 */
.L_x_1876:
[----:B------:R-:W-:-:S13]  /*4b40*/  ISETP.GE.AND P1, PT, R157, R4, PT ;  /* 0x000000049d00720c */ /* 0x000fda0003f26270 */
[----:B------:R-:W-:Y:S05]  /*4b50*/  @P1 BRA `(.L_x_1863) ;  /* 0x0000000000101947 */ /* 0x000fea0003800000 */
[----:B------:R-:W1:Y:S04]  /*4b60*/  @!P3 LDS.128 R4, [R75+0xe000] ;  /* 0x00e000004b04b984 */ /* 0x000e680000000c00 */
[----:B------:R-:W2:Y:S04]  /*4b70*/  @!P2 LDS.128 R8, [R74+0xe000] ;  /* 0x00e000004a08a984 */ /* 0x000ea80000000c00 */
[----:B-1----:R1:W-:Y:S04]  /*4b80*/  @!P3 STG.E.128 desc[UR40][R12.64], R4 ;  /* 0x000000040c00b986 */ /* 0x0023e8000c101d28 */
[----:B--2---:R1:W-:Y:S02]  /*4b90*/  @!P2 STG.E.128 desc[UR40][R12.64+0x20], R8 ;  /* 0x000020080c00a986 */ /* 0x0043e4000c101d28 */
.L_x_1863:
[----:B------:R-:W-:Y:S05]  /*4ba0*/  BSYNC B0 ;  /* 0x0000000000007941 */ /* 0x000fea0003800000 */
.L_x_1855:
        /* <DEDUP_REMOVED lines=17> */
.L_x_1879:
[----:B------:R-:W-:Y:S05]  /*4cc0*/  BSYNC B0 ;  /* 0x0000000000007941 */ /* 0x000fea0003800000 */
.L_x_1878:
[----:B------:R-:W2:Y:S01]  /*4cd0*/  SYNCS.PHASECHK.TRANS64.TRYWAIT P0, [R76+URZ+0x132b0], R77 ;  /* 0x0132b04d4c0075a7 */ /* 0x000ea2000800017f */
[----:B------:R-:W-:Y:S04]  /*4ce0*/  BSSY B0, `(.L_x_1880) ;  /* 0x0000002000007945 */ /* 0x000fe80003800000 */
[----:B--2---:R-:W-:Y:S05]  /*4cf0*/  @!P0 BRA `(.L_x_1881) ;  /* 0x0000015c00408947 */ /* 0x004fea0003800000 */
.L_x_2097:
[----:B------:R-:W-:Y:S05]  /*4d00*/  BSYNC B0 ;  /* 0x0000000000007941 */ /* 0x000fea0003800000 */
.L_x_1880:
        /* <DEDUP_REMOVED lines=19> */
.L_x_1883:
[----:B------:R-:W-:Y:S05]  /*4e40*/  BSYNC B0 ;  /* 0x0000000000007941 */ /* 0x000fea0003800000 */
.L_x_1882:
[----:B-1----:R-:W5:Y:S01]  /*4e50*/  LDL.LU R5, [R1+0x8] ;  /* 0x0000080001057983 */ /* 0x002f620000300800 */
        /* <DEDUP_REMOVED lines=13> */
[----:B------:R-:W-:Y:S02]  /*4f30*/  PLOP3.LUT P0, PT, PT, PT, PT, 0x8, 0x0 ;  /* 0x000000000000781c */ /* 0x000fe40003f0e170 */
[----:B------:R-:W-:Y:S01]  /*4f40*/  SEL R17, R17, RZ, P1 ;  /* 0x000000ff11117207 */ /* 0x000fe20000800000 */
[----:B------:R0:W-:Y:S01]  /*4f50*/  @!P5 SYNCS.ARRIVE.TRANS64.RED.A1T0 RZ, [R76+URZ], RZ ;  /* 0x000000ff4cffd9a7 */ /* 0x0001e2000810043f */
[----:B-----5:R-:W-:-:S05]  /*4f60*/  LOP3.LUT R5, R5, R4, RZ, 0x3c, !PT ;  /* 0x0000000405057212 */ /* 0x020fca00078e3cff */
[----:B------:R0:W-:Y:S01]  /*4f70*/  STL [R1+0x8], R5 ;  /* 0x0000080501007387 */ /* 0x0001e20000100800 */
[----:B------:R-:W-:Y:S05]  /*4f80*/  @P6 BRA `(.L_x_1884) ;  /* 0xffffffd400706947 */ /* 0x000fea000383ffff */
.L_x_1850:
[----:B------:R-:W-:Y:S04]  /*4f90*/  BSSY B0, `(.L_x_1885) ;  /* 0x0000004000007945 */ /* 0x000fe80003800000 */
[----:B------:R-:W-:Y:S05]  /*4fa0*/  @P0 BRA `(.L_x_1886) ;  /* 0x0000000000080947 */ /* 0x000fea0003800000 */
[----:B------:R-:W2:Y:S02]  /*4fb0*/  FENCE.VIEW.ASYNC.G ;  /* 0x00000000000073c6 */ /* 0x000ea40000000100 */
[----:B--2---:R-:W-:Y:S06]  /*4fc0*/  BAR.ARV 0xc, 0x200 ;  /* 0x0308000000007b1d */ /* 0x004fec0000002000 */
.L_x_1886:
[----:B------:R-:W-:Y:S05]  /*4fd0*/  BSYNC B0 ;  /* 0x0000000000007941 */ /* 0x000fea0003800000 */
.L_x_1885:
[----:B------:R-:W2:Y:S01]  /*4fe0*/  LDL R2, [R1+0x70] ;  /* 0x0000700001027983 */ /* 0x000ea20000100800 */
[----:B------:R-:W-:Y:S01]  /*4ff0*/  ULDC.64 UR4, c[0x0][0x990] ;  /* 0x0002640000047ab9 */ /* 0x000fe20000000a00 */
[----:B------:R-:W-:Y:S02]  /*5000*/  ULDC.64 UR6, c[0x0][0x998] ;  /* 0x0002660000067ab9 */ /* 0x000fe40000000a00 */
[----:B------:R-:W4:Y:S04]  /*5010*/  LDL R4, [R1+0x5c] ;  /* 0x00005c0001047983 */ /* 0x000f280000100800 */
[----:B---3--:R-:W3:Y:S01]  /*5020*/  LDL R15, [R1+0x48] ;  /* 0x00004800010f7983 */ /* 0x008ee20000100800 */
[----:B------:R-:W-:Y:S02]  /*5030*/  ISETP.NE.U32.AND P0, PT, RZ, UR4, PT ;  /* 0x00000004ff007c0c */ /* 0x000fe4000bf05070 */
[----:B------:R-:W-:Y:S01]  /*5040*/  ISETP.NE.U32.AND P1, PT, RZ, UR6, PT ;  /* 0x00000006ff007c0c */ /* 0x000fe2000bf25070 */
[----:B------:R-:W3:Y:S01]  /*5050*/  LDL R14, [R1+0x3c] ;  /* 0x00003c00010e7983 */ /* 0x000ee20000100800 */
[----:B------:R-:W-:-:S02]  /*5060*/  ISETP.NE.AND.EX P0, PT, RZ, UR5, PT, P0 ;  /* 0x00000005ff007c0c */ /* 0x000fc4000bf05300 */
[----:B------:R-:W-:-:S11]  /*5070*/  ISETP.NE.AND.EX P1, PT, RZ, UR7, PT, P1 ;  /* 0x00000007ff007c0c */ /* 0x000fd6000bf25310 */
[----:B------:R-:W2:Y:S08]  /*5080*/  @P0 LDC.64 R6, c[0x0][0x9a8] ;  /* 0x00026a00ff060b82 */ /* 0x000eb00000000a00 */
[----:B------:R-:W0:Y:S08]  /*5090*/  @P1 LDC.64 R8, c[0x0][0x9b8] ;  /* 0x00026e00ff081b82 */ /* 0x000e300000000a00 */
[----:B-1----:R-:W3:Y:S08]  /*50a0*/  @P0 LDC.64 R10, c[0x0][0x9b0] ;  /* 0x00026c00ff0a0b82 */ /* 0x002ef00000000a00 */
[----:B------:R-:W1:Y:S01]  /*50b0*/  @P1 LDC.64 R12, c[0x0][0x9c0] ;  /* 0x00027000ff0c1b82 */ /* 0x000e620000000a00 */
[----:B--2---:R-:W-:-:S02]  /*50c0*/  @P0 IMAD R0, R2, R6, RZ ;  /* 0x0000000602000224 */ /* 0x004fc400078e02ff */
[----:B0-----:R-:W-:Y:S02]  /*50d0*/  @P1 IMAD R2, R2, R8, RZ ;  /* 0x0000000802021224 */ /* 0x001fe400078e02ff */
[C---:B----4-:R-:W-:Y:S02]  /*50e0*/  @P0 IMAD R7, R4.reuse, R7, R0 ;  /* 0x0000000704070224 */ /* 0x050fe400078e0200 */
[C---:B------:R-:W-:Y:S02]  /*50f0*/  @P1 IMAD R9, R4.reuse, R9, R2 ;  /* 0x0000000904091224 */ /* 0x040fe400078e0202 */
[----:B------:R-:W-:-:S04]  /*5100*/  @P0 IMAD.WIDE.U32 R2, R4, R6, RZ ;  /* 0x0000000604020225 */ /* 0x000fc800078e00ff */
[----:B------:R-:W-:-:S04]  /*5110*/  @P1 IMAD.WIDE.U32 R4, R4, R8, RZ ;  /* 0x0000000804041225 */ /* 0x000fc800078e00ff */
[----:B------:R-:W-:Y:S02]  /*5120*/  @P0 IMAD.IADD R3, R3, 0x1, R7 ;  /* 0x0000000103030824 */ /* 0x000fe400078e0207 */
[----:B------:R-:W-:Y:S02]  /*5130*/  @P1 IMAD.IADD R5, R5, 0x1, R9 ;  /* 0x0000000105051824 */ /* 0x000fe400078e0209 */
[----:B---3--:R-:W-:-:S04]  /*5140*/  @P0 IMAD.WIDE.U32 R2, R15, R10, R2 ;  /* 0x0000000a0f020225 */ /* 0x008fc800078e0002 */
[C---:B-1----:R-:W-:Y:S01]  /*5150*/  @P1 IMAD.WIDE.U32 R6, R15.reuse, R12, R4 ;  /* 0x0000000c0f061225 */ /* 0x042fe200078e0004 */
[----:B------:R-:W-:Y:S01]  /*5160*/  @P0 LEA R4, P2, R2, UR4, 0x2 ;  /* 0x0000000402040c11 */ /* 0x000fe2000f8410ff */
[----:B------:R-:W-:Y:S02]  /*5170*/  ULDC UR4, c[0x0][0x988] ;  /* 0x0002620000047ab9 */ /* 0x000fe40000000800 */
[C---:B------:R-:W-:Y:S01]  /*5180*/  @P0 IMAD R5, R15.reuse, R11, R3 ;  /* 0x0000000b0f050224 */ /* 0x040fe200078e0203 */
[----:B------:R-:W-:Y:S01]  /*5190*/  @P1 LEA R8, P3, R6, UR6, 0x2 ;  /* 0x0000000606081c11 */ /* 0x000fe2000f8610ff */
[----:B------:R-:W-:Y:S02]  /*51a0*/  @P1 IMAD R3, R15, R13, R7 ;  /* 0x0000000d0f031224 */ /* 0x000fe400078e0207 */
[----:B------:R-:W-:Y:S01]  /*51b0*/  IMAD.MOV.U32 R0, RZ, RZ, 0x3f800000 ;  /* 0x3f800000ff007424 */ /* 0x000fe200078e00ff */
[----:B------:R-:W-:Y:S02]  /*51c0*/  @P0 LEA.HI.X R5, R2, UR5, R5, 0x2, P2 ;  /* 0x0000000502050c11 */ /* 0x000fe400090f1405 */
[----:B------:R-:W-:Y:S01]  /*51d0*/  @P1 LEA.HI.X R9, R6, UR7, R3, 0x2, P3 ;  /* 0x0000000706091c11 */ /* 0x000fe200098f1403 */
[----:B------:R-:W-:Y:S01]  /*51e0*/  IMAD.MOV.U32 R3, RZ, RZ, 0x3f800000 ;  /* 0x3f800000ff037424 */ /* 0x000fe200078e00ff */
[----:B------:R-:W0:Y:S03]  /*51f0*/  LDC R2, c[0x0][0x448] ;  /* 0x00011200ff027b82 */ /* 0x000e260000000800 */
[----:B------:R-:W2:Y:S04]  /*5200*/  @P1 LDG.E R0, desc[UR40][R8.64] ;  /* 0x0000002808001981 */ /* 0x000ea8000c1e1900 */
[----:B------:R-:W2:Y:S01]  /*5210*/  @P0 LDG.E R3, desc[UR40][R4.64] ;  /* 0x0000002804030981 */ /* 0x000ea2000c1e1900 */
[----:B0-----:R-:W-:-:S13]  /*5220*/  ISETP.NE.AND P0, PT, R2, 0x1, PT ;  /* 0x000000010200780c */ /* 0x001fda0003f05270 */
[----:B------:R-:W0:Y:S08]  /*5230*/  @P0 LDC R2, c[0x0][0x44c] ;  /* 0x00011300ff020b82 */ /* 0x000e300000000800 */
[----:B------:R-:W1:Y:S01]  /*5240*/  @P0 LDC R11, c[0x0][0x450] ;  /* 0x00011400ff0b0b82 */ /* 0x000e620000000800 */
[----:B------:R-:W-:-:S04]  /*5250*/  VIADD R7, R14, 0xbf ;  /* 0x000000bf0e077836 */ /* 0x000fc80000000000 */
[----:B0-----:R-:W-:-:S05]  /*5260*/  @P0 IMAD.HI.U32 R2, R7, R2, RZ ;  /* 0x0000000207020227 */ /* 0x001fca00078e00ff */
[----:B-1----:R-:W-:-:S05]  /*5270*/  @P0 SHF.R.U32.HI R7, RZ, R11, R2 ;  /* 0x0000000bff070219 */ /* 0x002fca0000011602 */
[----:B------:R-:W-:-:S04]  /*5280*/  IMAD.IADD R7, R32, 0x1, R7 ;  /* 0x0000000120077824 */ /* 0x000fc800078e0207 */
[----:B------:R-:W-:-:S05]  /*5290*/  IMAD.HI R7, R7, 0x66666667, RZ ;  /* 0x6666666707077827 */ /* 0x000fca00078e02ff */
[----:B------:R-:W-:-:S04]  /*52a0*/  SHF.R.U32.HI R2, RZ, 0x1f, R7 ;  /* 0x0000001fff027819 */ /* 0x000fc80000011607 */
[----:B------:R-:W-:-:S04]  /*52b0*/  LEA.HI.SX32 R2, R7, R2, 0x1a ;  /* 0x0000000207027211 */ /* 0x000fc800078fd2ff */
[----:B------:R-:W-:-:S04]  /*52c0*/  VIMNMX R27, R27, R2, PT ;  /* 0x000000021b1b7248 */ /* 0x000fc80003fe0100 */
[----:B------:R-:W-:Y:S01]  /*52d0*/  ISETP.GE.AND P0, PT, R27, 0x1, PT ;  /* 0x000000011b00780c */ /* 0x000fe20003f06270 */
[----:B------:R-:W-:Y:S01]  /*52e0*/  BSSY B0, `(.L_x_1887) ;  /* 0x0000023000007945 */ /* 0x000fe20003800000 */
[----:B------:R-:W-:Y:S02]  /*52f0*/  IMAD.MOV.U32 R104, RZ, RZ, RZ ;  /* 0x000000ffff687224 */ /* 0x000fe400078e00ff */
[----:B--2---:R-:W-:-:S04]  /*5300*/  FMUL.FTZ R0, R3, R0 ;  /* 0x0000000003007220 */ /* 0x004fc80000410000 */
[----:B------:R-:W-:-:S05]  /*5310*/  FMUL.FTZ R2, R0, UR4 ;  /* 0x0000000400027c20 */ /* 0x000fca0008410000 */
        /* <DEDUP_REMOVED lines=31> */
.L_x_1888:
[----:B------:R-:W-:Y:S05]  /*5510*/  BSYNC B0 ;  /* 0x0000000000007941 */ /* 0x000fea0003800000 */
.L_x_1887:
[----:B------:R-:W2:Y:S01]  /*5520*/  LDL R0, [R1+0x74] ;  /* 0x0000740001007983 */ /* 0x000ea20000100800 */
[----:B------:R-:W-:Y:S02]  /*5530*/  PLOP3.LUT P0, PT, PT, PT, PT, 0x80, 0x0 ;  /* 0x000000000000781c */ /* 0x000fe40003f0f070 */
        /* <DEDUP_REMOVED lines=16> */
[----:B------:R-:W-:Y:S01]  /*5640*/  CS2R R50, SRZ ;  /* 0x0000000000327805 */ /* 0x000fe2000001ff00 */
        /* <DEDUP_REMOVED lines=37> */
.L_x_1891:
[----:B------:R-:W-:Y:S05]  /*58a0*/  BSYNC B6 ;  /* 0x0000000000067941 */ /* 0x000fea0003800000 */
.L_x_1890:
        /* <DEDUP_REMOVED lines=13> */
.L_x_1895:
[----:B-1----:R1:W2:Y:S02]  /*5980*/  SYNCS.PHASECHK.TRANS64.TRYWAIT P0, [R16+URZ+0x13200], R3 ;  /* 0x01320003100075a7 */ /* 0x0022a4000800017f */
[----:B--2---:R-:W-:Y:S05]  /*5990*/  @!P0 NANOSLEEP.SYNCS 0x989680 ;  /* 0x009896800000895d */ /* 0x004fea0003900000 */
[----:B------:R-:W2:Y:S02]  /*59a0*/  @!P0 SYNCS.PHASECHK.TRANS64 P0, [R16+URZ+0x13200], R3 ;  /* 0x01320003100085a7 */ /* 0x000ea4000800007f */
[----:B--2---:R-:W-:Y:S05]  /*59b0*/  @!P0 BRA `(.L_x_1895) ;  /* 0xfffffffc00f08947 */ /* 0x004fea000383ffff */
.L_x_1894:
[----:B------:R-:W-:Y:S05]  /*59c0*/  BSYNC B0 ;  /* 0x0000000000007941 */ /* 0x000fea0003800000 */
.L_x_1893:
[----:B------:R-:W-:Y:S05]  /*59d0*/  BRA `(.L_x_1896) ;  /* 0x0000002800f47947 */ /* 0x000fea0003800000 */
.L_x_1892:
        /* <DEDUP_REMOVED lines=30> */
.L_x_1898:
[----:B------:R-:W-:Y:S05]  /*5bc0*/  BSYNC B6 ;  /* 0x0000000000067941 */ /* 0x000fea0003800000 */
.L_x_1897:
[----:B------:R-:W2:Y:S01]  /*5bd0*/  LDL R20, [R1+0x3c] ;  /* 0x00003c0001147983 */ /* 0x000ea20000100800 */
[----:B------:R-:W-:Y:S01]  /*5be0*/  ULDC.U8 UR4, c[0x0][0x410] ;  /* 0x0001040000047ab9 */ /* 0x000fe20000000000 */
[----:B------:R-:W-:Y:S01]  /*5bf0*/  BSSY B0, `(.L_x_1899) ;  /* 0x0000293000007945 */ /* 0x000fe20003800000 */
[----:B------:R-:W-:Y:S01]  /*5c00*/  ISETP.NE.AND P0, PT, RZ, UR4, PT ;  /* 0x00000004ff007c0c */ /* 0x000fe2000bf05270 */
[----:B--2---:R-:W-:-:S12]  /*5c10*/  IMAD.IADD R10, R157, 0x1, R20 ;  /* 0x000000019d0a7824 */ /* 0x004fd800078e0214 */
[----:B------:R-:W-:Y:S05]  /*5c20*/  @!P0 BRA `(.L_x_1900) ;  /* 0x00000014003c8947 */ /* 0x000fea0003800000 */
        /* <DEDUP_REMOVED lines=16> */
[----:B------:R-:W-:Y:S01]  /*5d30*/  IMAD R4, R0, UR4, RZ ;  /* 0x0000000400047c24 */ /* 0x000fe2000f8e02ff */
[----:B------:R-:W-:Y:S01]  /*5d40*/  IADD3 R5, P1, R8, UR8, RZ ;  /* 0x0000000808057c10 */ /* 0x000fe2000ff3e0ff */
[----:B------:R-:W-:-:S04]  /*5d50*/  IMAD.WIDE.U32 R6, R11, UR4, R6 ;  /* 0x000000040b067c25 */ /* 0x000fc8000f8e0006 */
[----:B------:R-:W-:Y:S02]  /*5d60*/  IMAD R0, R0, UR6, RZ ;  /* 0x0000000600007c24 */ /* 0x000fe4000f8e02ff */
[C---:B------:R-:W-:Y:S01]  /*5d70*/  IMAD R13, R11.reuse, UR5, R4 ;  /* 0x000000050b0d7c24 */ /* 0x040fe2000f8e0204 */
[----:B------:R-:W-:Y:S01]  /*5d80*/  ULDC.64 UR4, c[0x0][0x3e8] ;  /* 0x0000fa0000047ab9 */ /* 0x000fe20000000a00 */
[----:B------:R-:W-:Y:S01]  /*5d90*/  IMAD R8, R11, UR7, R0 ;  /* 0x000000070b087c24 */ /* 0x000fe2000f8e0200 */
[----:B------:R-:W-:Y:S01]  /*5da0*/  IADD3 R3, P0, R6, UR4, RZ ;  /* 0x0000000406037c10 */ /* 0x000fe2000ff1e0ff */
[----:B------:R-:W-:-:S03]  /*5db0*/  UMOV UR4, 0xffffffff ;  /* 0xffffffff00047882 */ /* 0x000fc60000000000 */
[----:B------:R-:W-:Y:S02]  /*5dc0*/  IADD3.X R13, R7, UR5, R13, P0, !PT ;  /* 0x00000005070d7c10 */ /* 0x000fe400087fe40d */
[----:B------:R-:W-:Y:S01]  /*5dd0*/  IADD3.X R4, R9, UR9, R8, P1, !PT ;  /* 0x0000000909047c10 */ /* 0x000fe20008ffe408 */
[----:B------:R-:W-:Y:S06]  /*5de0*/  BRA.DIV UR4, `(.L_x_1901) ;  /* 0x0000014e04187947 */ /* 0x000fec000b800000 */
[----:B------:R0:W1:Y:S04]  /*5df0*/  SHFL.IDX PT, R0, R13, RZ, 0x1e1f ;  /* 0x001e1fff0d007589 */ /* 0x00006800000e0000 */
[----:B------:R-:W2:Y:S04]  /*5e00*/  SHFL.IDX PT, R3, R3, RZ, 0x1e1f ;  /* 0x001e1fff03037589 */ /* 0x000ea800000e0000 */
[----:B------:R-:W3:Y:S04]  /*5e10*/  SHFL.IDX PT, R4, R4, RZ, 0x1e1f ;  /* 0x001e1fff04047589 */ /* 0x000ee800000e0000 */
[----:B------:R0:W4:Y:S02]  /*5e20*/  SHFL.IDX PT, R14, R5, RZ, 0x1e1f ;  /* 0x001e1fff050e7589 */ /* 0x00012400000e0000 */
.L_x_2103:
[----:B0-----:R-:W5:Y:S04]  /*5e30*/  LDL R5, [R1+0x24] ;  /* 0x0000240001057983 */ /* 0x001f680000100800 */
[----:B------:R-:W2:Y:S01]  /*5e40*/  LDL R6, [R1+0x6c] ;  /* 0x00006c0001067983 */ /* 0x000ea20000100800 */
[----:B------:R-:W-:Y:S01]  /*5e50*/  BSSY B1, `(.L_x_1902) ;  /* 0x0000023000017945 */ /* 0x000fe20003800000 */
[----:B------:R-:W-:Y:S02]  /*5e60*/  CS2R R20, SRZ ;  /* 0x0000000000147805 */ /* 0x000fe4000001ff00 */
[----:B------:R-:W-:Y:S02]  /*5e70*/  CS2R R8, SRZ ;  /* 0x0000000000087805 */ /* 0x000fe4000001ff00 */
[----:B------:R-:W-:Y:S01]  /*5e80*/  CS2R R12, SRZ ;  /* 0x00000000000c7805 */ /* 0x000fe2000001ff00 */
[----:B-----5:R-:W-:Y:S01]  /*5e90*/  IMAD R24, R5, R24, RZ ;  /* 0x0000001805187224 */ /* 0x020fe200078e02ff */
[----:B--2---:R-:W-:-:S04]  /*5ea0*/  LEA.HI R5, R6, R6, RZ, 0x1 ;  /* 0x0000000606057211 */ /* 0x004fc800078f08ff */
        /* <DEDUP_REMOVED lines=29> */
.L_x_1903:
[----:B------:R-:W-:Y:S05]  /*6080*/  BSYNC B1 ;  /* 0x0000000000017941 */ /* 0x000fea0003800000 */
.L_x_1902:
[----:B------:R-:W2:Y:S01]  /*6090*/  SYNCS.PHASECHK.TRANS64.TRYWAIT P0, [R16+URZ+0x13200], R5 ;  /* 0x01320005100075a7 */ /* 0x000ea2000800017f */
[----:B------:R-:W-:Y:S01]  /*60a0*/  IMAD R25, R25, -0xc0, R24 ;  /* 0xffffff4019197824 */ /* 0x000fe200078e0218 */
[----:B------:R-:W-:Y:S04]  /*60b0*/  BSSY B1, `(.L_x_1904) ;  /* 0x0000004000017945 */ /* 0x000fe80003800000 */
[----:B-1----:R-:W-:-:S04]  /*60c0*/  VIMNMX R0, R25, 0xc0, PT ;  /* 0x000000c019007848 */ /* 0x002fc80003fe0100 */
[----:B------:R-:W-:Y:S01]  /*60d0*/  ISETP.GE.AND P1, PT, R157, R0, PT ;  /* 0x000000009d00720c */ /* 0x000fe20003f26270 */
[----:B--2---:R-:W-:-:S12]  /*60e0*/  @!P0 BRA `(.L_x_1905) ;  /* 0x0000014800c48947 */ /* 0x004fd80003800000 */
.L_x_2104:
[----:B------:R-:W-:Y:S05]  /*60f0*/  BSYNC B1 ;  /* 0x0000000000017941 */ /* 0x000fea0003800000 */
.L_x_1904:
        /* <DEDUP_REMOVED lines=37> */
[----:B------:R-:W-:Y:S02]  /*6350*/  LOP3.LUT R27, R27, 0xff000000, R20, 0xf8, !PT ;  /* 0xff0000001b1b7812 */ /* 0x000fe400078ef814 */
[-C--:B0-----:R-:W-:Y:S02]  /*6360*/  F2FP.F16.E4M3.UNPACK_B R3, R6.reuse.H1 ;  /* 0x00000006ff03723e */ /* 0x081fe400030006ff */
[----:B------:R-:W-:Y:S02]  /*6370*/  F2FP.F16.E4M3.UNPACK_B R26, R29 ;  /* 0x0000001dff1a723e */ /* 0x000fe400020006ff */
[----:B------:R-:W-:Y:S01]  /*6380*/  F2FP.F16.E4M3.UNPACK_B R20, R25 ;  /* 0x00000019ff14723e */ /* 0x000fe200020006ff */
[--C-:B------:R-:W-:Y:S01]  /*6390*/  HADD2.F32 R13, -RZ, R3.reuse.H0_H0 ;  /* 0x20000003ff0d7230 */ /* 0x100fe20000004100 */
[----:B------:R-:W-:Y:S01]  /*63a0*/  LOP3.LUT R24, R15, 0xff000000, R12, 0xf8, !PT ;  /* 0xff0000000f187812 */ /* 0x000fe200078ef80c */
[----:B------:R-:W-:Y:S01]  /*63b0*/  HADD2.F32 R12, -RZ, R3.H1_H1 ;  /* 0x30000003ff0c7230 */ /* 0x000fe20000004100 */
[----:B------:R-:W-:Y:S01]  /*63c0*/  F2FP.F16.E4M3.UNPACK_B R6, R6 ;  /* 0x00000006ff06723e */ /* 0x000fe200020006ff */
[----:B------:R-:W-:Y:S01]  /*63d0*/  HADD2.F32 R30, -RZ, R26.H1_H1 ;  /* 0x3000001aff1e7230 */ /* 0x000fe20000004100 */
[-C--:B------:R-:W-:Y:S01]  /*63e0*/  F2FP.F16.E4M3.UNPACK_B R14, R7.reuse ;  /* 0x00000007ff0e723e */ /* 0x080fe200020006ff */
[----:B------:R-:W-:Y:S01]  /*63f0*/  HADD2.F32 R21, -RZ, R20.H1_H1 ;  /* 0x30000014ff157230 */ /* 0x000fe20000004100 */
[----:B------:R-:W-:Y:S01]  /*6400*/  F2FP.F16.E4M3.UNPACK_B R15, R7.H1 ;  /* 0x00000007ff0f723e */ /* 0x000fe200030006ff */
[----:B------:R-:W-:-:S02]  /*6410*/  HADD2.F32 R26, -RZ, R26.H0_H0 ;  /* 0x2000001aff1a7230 */ /* 0x000fc40000004100 */
[CC--:B------:R-:W-:Y:S01]  /*6420*/  FMUL.FTZ R32, R12.reuse, R30.reuse ;  /* 0x0000001e0c207220 */ /* 0x0c0fe20000410000 */
[----:B------:R-:W-:Y:S01]  /*6430*/  F2FP.F16.E4M3.UNPACK_B R7, R5 ;  /* 0x00000005ff07723e */ /* 0x000fe200020006ff */
[----:B------:R-:W-:Y:S01]  /*6440*/  FMUL.FTZ R31, R12, R21 ;  /* 0x000000150c1f7220 */ /* 0x000fe20000410000 */
[----:B------:R-:W-:Y:S01]  /*6450*/  F2FP.F16.E4M3.UNPACK_B R12, R5.H1 ;  /* 0x00000005ff0c723e */ /* 0x000fe200030006ff */
[----:B------:R-:W-:Y:S02]  /*6460*/  HADD2.F32 R5, -RZ, R6.H1_H1 ;  /* 0x30000006ff057230 */ /* 0x000fe40000004100 */
[C---:B------:R-:W-:Y:S01]  /*6470*/  FFMA.FTZ R34, R13.reuse, R21, -R32 ;  /* 0x000000150d227223 */ /* 0x040fe20000010820 */
[----:B------:R-:W-:Y:S02]  /*6480*/  HADD2.F32 R20, -RZ, R20.H0_H0 ;  /* 0x20000014ff147230 */ /* 0x000fe40000004100 */
[----:B------:R-:W-:Y:S01]  /*6490*/  FFMA.FTZ R35, R13, R30, R31 ;  /* 0x0000001e0d237223 */ /* 0x000fe2000001001f */
[----:B------:R-:W-:Y:S01]  /*64a0*/  HADD2.F32 R6, -RZ, R6.H0_H0 ;  /* 0x20000006ff067230 */ /* 0x000fe20000004100 */
[----:B------:R-:W-:Y:S01]  /*64b0*/  F2FP.F16.E4M3.UNPACK_B R29, R29.H1 ;  /* 0x0000001dff1d723e */ /* 0x000fe200030006ff */
[C---:B------:R-:W-:Y:S01]  /*64c0*/  FMUL.FTZ R13, R5.reuse, R26 ;  /* 0x0000001a050d7220 */ /* 0x040fe20000410000 */
[----:B------:R-:W-:Y:S01]  /*64d0*/  F2FP.F16.E4M3.UNPACK_B R25, R25.H1 ;  /* 0x00000019ff19723e */ /* 0x000fe200030006ff */
[----:B------:R-:W-:Y:S01]  /*64e0*/  FMUL.FTZ R33, R5, R20 ;  /* 0x0000001405217220 */ /* 0x000fe20000410000 */
[----:B------:R-:W-:-:S02]  /*64f0*/  HADD2.F32 R5, -RZ, R14.H1_H1 ;  /* 0x3000000eff057230 */ /* 0x000fc40000004100 */
[C---:B------:R-:W-:Y:S01]  /*6500*/  FFMA.FTZ R31, R6.reuse, R20, -R13 ;  /* 0x00000014061f7223 */ /* 0x040fe2000001080d */
[----:B------:R-:W-:Y:S02]  /*6510*/  HADD2.F32 R21, -RZ, R29.H0_H0 ;  /* 0x2000001dff157230 */ /* 0x000fe40000004100 */
[----:B------:R-:W-:Y:S01]  /*6520*/  FFMA.FTZ R32, R6, R26, R33 ;  /* 0x0000001a06207223 */ /* 0x000fe20000010021 */
[----:B------:R-:W-:Y:S01]  /*6530*/  HADD2.F32 R13, -RZ, R25.H0_H0 ;  /* 0x20000019ff0d7230 */ /* 0x000fe20000004100 */
[----:B------:R-:W-:Y:S01]  /*6540*/  F2FP.F16.E4M3.UNPACK_B R3, R4 ;  /* 0x00000004ff03723e */ /* 0x000fe200020006ff */
        /* <DEDUP_REMOVED lines=59> */
.L_x_1908:
[----:B------:R-:W-:Y:S05]  /*6900*/  BSYNC B1 ;  /* 0x0000000000017941 */ /* 0x000fea0003800000 */
.L_x_1907:
[----:B------:R-:W-:Y:S05]  /*6910*/  @P1 BRA `(.L_x_1906) ;  /* 0x0000001c00001947 */ /* 0x000fea0003800000 */
[----:B0-----:R-:W2:Y:S01]  /*6920*/  LDL R0, [R1+0x84] ;  /* 0x0000840001007983 */ /* 0x001ea20000100800 */
[----:B-----5:R-:W-:Y:S01]  /*6930*/  IMAD.IADD R3, R16, 0x1, R39 ;  /* 0x0000000110037824 */ /* 0x020fe200078e0227 */
[----:B------:R-:W-:Y:S02]  /*6940*/  SHF.R.U32.HI R13, RZ, 0x8, R11 ;  /* 0x00000008ff0d7819 */ /* 0x000fe4000001160b */
[----:B------:R-:W-:Y:S02]  /*6950*/  SHF.R.U32.HI R24, RZ, 0x8, R9 ;  /* 0x00000008ff187819 */ /* 0x000fe40000011609 */
[----:B------:R-:W-:Y:S02]  /*6960*/  SHF.R.U32.HI R15, RZ, 0x8, R8 ;  /* 0x00000008ff0f7819 */ /* 0x000fe40000011608 */
[----:B----4-:R-:W-:Y:S02]  /*6970*/  LOP3.LUT R14, R11, 0xff, RZ, 0xc0, !PT ;  /* 0x000000ff0b0e7812 */ /* 0x010fe400078ec0ff */
        /* <DEDUP_REMOVED lines=25> */
[----:B--2---:R-:W-:Y:S01]  /*6b10*/  LOP3.LUT P0, RZ, R0, 0x2, RZ, 0xc0, !PT ;  /* 0x0000000200ff7812 */ /* 0x004fe2000780c0ff */
[----:B------:R-:W-:-:S12]  /*6b20*/  VIADD R0, R3, 0x20 ;  /* 0x0000002003007836 */ /* 0x000fd80000000000 */
[----:B------:R-:W-:Y:S01]  /*6b30*/  @P0 VIADD R0, R3, 0xffffffe0 ;  /* 0xffffffe003000836 */ /* 0x000fe20000000000 */
[----:B------:R-:W-:-:S04]  /*6b40*/  SHF.R.U32.HI R3, RZ, 0x8, R10 ;  /* 0x00000008ff037819 */ /* 0x000fc8000001160a */
[----:B-1----:R-:W0:Y:S01]  /*6b50*/  LDS.128 R4, [R0+0xb000] ;  /* 0x00b0000000047984 */ /* 0x002e220000000c00 */
        /* <DEDUP_REMOVED lines=18> */
[----:B------:R-:W-:Y:S01]  /*6c80*/  FMUL.FTZ R27, R8, R14 ;  /* 0x0000000e081b7220 */ /* 0x000fe20000410000 */
        /* <DEDUP_REMOVED lines=73> */
.L_x_1900:
        /* <DEDUP_REMOVED lines=18> */
[C---:B------:R-:W-:Y:S01]  /*7240*/  IMAD R13, R7.reuse, UR5, R6 ;  /* 0x00000005070d7c24 */ /* 0x040fe2000f8e0206 */
[----:B------:R-:W-:Y:S01]  /*7250*/  ULDC.64 UR4, c[0x0][0x3e8] ;  /* 0x0000fa0000047ab9 */ /* 0x000fe20000000a00 */
[----:B------:R-:W-:Y:S01]  /*7260*/  IMAD R0, R0, UR6, RZ ;  /* 0x0000000600007c24 */ /* 0x000fe2000f8e02ff */
[----:B------:R-:W-:Y:S01]  /*7270*/  IADD3 R3, P0, R4, UR4, RZ ;  /* 0x0000000404037c10 */ /* 0x000fe2000ff1e0ff */
[----:B------:R-:W-:Y:S01]  /*7280*/  UMOV UR4, 0xffffffff ;  /* 0xffffffff00047882 */ /* 0x000fe20000000000 */
[----:B------:R-:W-:Y:S01]  /*7290*/  IADD3 R4, P1, R20, UR8, RZ ;  /* 0x0000000814047c10 */ /* 0x000fe2000ff3e0ff */
[----:B------:R-:W-:Y:S01]  /*72a0*/  IMAD R20, R7, UR7, R0 ;  /* 0x0000000707147c24 */ /* 0x000fe2000f8e0200 */
[----:B------:R-:W-:-:S04]  /*72b0*/  IADD3.X R13, R5, UR5, R13, P0, !PT ;  /* 0x00000005050d7c10 */ /* 0x000fc800087fe40d */
[----:B------:R-:W-:Y:S01]  /*72c0*/  IADD3.X R20, R21, UR9, R20, P1, !PT ;  /* 0x0000000915147c10 */ /* 0x000fe20008ffe414 */
[----:B------:R-:W-:Y:S06]  /*72d0*/  BRA.DIV UR4, `(.L_x_1909) ;  /* 0x0000013a045c7947 */ /* 0x000fec000b800000 */
[----:B------:R0:W1:Y:S04]  /*72e0*/  SHFL.IDX PT, R0, R13, RZ, 0x1e1f ;  /* 0x001e1fff0d007589 */ /* 0x00006800000e0000 */
[----:B------:R-:W2:Y:S04]  /*72f0*/  SHFL.IDX PT, R3, R3, RZ, 0x1e1f ;  /* 0x001e1fff03037589 */ /* 0x000ea800000e0000 */
[----:B------:R-:W3:Y:S04]  /*7300*/  SHFL.IDX PT, R20, R20, RZ, 0x1e1f ;  /* 0x001e1fff14147589 */ /* 0x000ee800000e0000 */
[----:B------:R0:W4:Y:S02]  /*7310*/  SHFL.IDX PT, R14, R4, RZ, 0x1e1f ;  /* 0x001e1fff040e7589 */ /* 0x00012400000e0000 */
.L_x_2110:
        /* <DEDUP_REMOVED lines=26> */
.L_x_1911:
[----:B------:R-:W-:Y:S05]  /*74c0*/  BSYNC B1 ;  /* 0x0000000000017941 */ /* 0x000fea0003800000 */
.L_x_1910:
[----:B------:R-:W2:Y:S01]  /*74d0*/  SYNCS.PHASECHK.TRANS64.TRYWAIT P1, [R16+URZ+0x13200], R21 ;  /* 0x01320015100075a7 */ /* 0x000ea2000802017f */
[----:B------:R-:W-:Y:S01]  /*74e0*/  IMAD R25, R25, -0xc0, R24 ;  /* 0xffffff4019197824 */ /* 0x000fe200078e0218 */
[----:B------:R-:W-:Y:S01]  /*74f0*/  ISETP.GE.AND P0, PT, R18, R27, PT ;  /* 0x0000001b1200720c */ /* 0x000fe20003f06270 */
[----:B------:R-:W-:Y:S03]  /*7500*/  BSSY B1, `(.L_x_1912) ;  /* 0x0000004000017945 */ /* 0x000fe60003800000 */
[----:B-1----:R-:W-:-:S04]  /*7510*/  VIMNMX R0, R25, 0xc0, PT ;  /* 0x000000c019007848 */ /* 0x002fc80003fe0100 */
[----:B------:R-:W-:Y:S01]  /*7520*/  ISETP.GE.OR P0, PT, R157, R0, P0 ;  /* 0x000000009d00720c */ /* 0x000fe20000706670 */
[----:B--2---:R-:W-:-:S12]  /*7530*/  @!P1 BRA `(.L_x_1913) ;  /* 0x0000013800309947 */ /* 0x004fd80003800000 */
.L_x_2111:
[----:B------:R-:W-:Y:S05]  /*7540*/  BSYNC B1 ;  /* 0x0000000000017941 */ /* 0x000fea0003800000 */
.L_x_1912:
[----:B------:R-:W-:Y:S05]  /*7550*/  @P0 BRA `(.L_x_1906) ;  /* 0x0000000c00f00947 */ /* 0x000fea0003800000 */
[----:B------:R-:W2:Y:S04]  /*7560*/  LDL R35, [R1+0x4c] ;  /* 0x00004c0001237983 */ /* 0x000ea80000100800 */
[----:B------:R-:W2:Y:S04]  /*7570*/  LDL R31, [R1+0x50] ;  /* 0x00005000011f7983 */ /* 0x000ea80000100800 */
[----:B------:R-:W2:Y:S04]  /*7580*/  LDL R29, [R1+0x54] ;  /* 0x00005400011d7983 */ /* 0x000ea80000100800 */
[----:B------:R-:W2:Y:S01]  /*7590*/  LDL R52, [R1+0x90] ;  /* 0x0000900001347983 */ /* 0x000ea20000100800 */
[----:B-----5:R-:W-:-:S02]  /*75a0*/  SHF.R.U32.HI R0, RZ, 0x8, R8 ;  /* 0x00000008ff007819 */ /* 0x020fc40000011608 */
[----:B------:R-:W-:Y:S02]  /*75b0*/  LOP3.LUT R3, R8, 0xff, RZ, 0xc0, !PT ;  /* 0x000000ff08037812 */ /* 0x000fe400078ec0ff */
[----:B------:R-:W-:Y:S02]  /*75c0*/  LOP3.LUT R0, R0, 0xff, RZ, 0xc0, !PT ;  /* 0x000000ff00007812 */ /* 0x000fe400078ec0ff */
[----:B------:R-:W-:Y:S02]  /*75d0*/  SHF.R.U32.HI R25, RZ, 0x8, R9 ;  /* 0x00000008ff197819 */ /* 0x000fe40000011609 */
[----:B---3--:R-:W-:Y:S02]  /*75e0*/  PRMT R20, R0, 0x7604, R3 ;  /* 0x0000760400147816 */ /* 0x008fe40000000003 */
        /* <DEDUP_REMOVED lines=12> */
[----:B----4-:R-:W-:Y:S02]  /*76b0*/  SHF.R.U32.HI R14, RZ, 0x8, R11 ;  /* 0x00000008ff0e7819 */ /* 0x010fe4000001160b */
        /* <DEDUP_REMOVED lines=14> */
[----:B--2---:R-:W-:Y:S02]  /*77a0*/  LOP3.LUT R0, R35, 0x30, R0, 0xf8, !PT ;  /* 0x0000003023007812 */ /* 0x004fe400078ef800 */
[----:B------:R-:W-:Y:S02]  /*77b0*/  PRMT R35, R21, 0x7604, R24 ;  /* 0x0000760415237816 */ /* 0x000fe40000000018 */
[----:B------:R-:W-:Y:S02]  /*77c0*/  LOP3.LUT R3, R0, R31, RZ, 0x3c, !PT ;  /* 0x0000001f00037212 */ /* 0x000fe400078e3cff */
[----:B------:R-:W-:Y:S02]  /*77d0*/  SHF.R.U32.HI R21, RZ, 0x10, R9 ;  /* 0x00000010ff157819 */ /* 0x000fe40000011609 */
[----:B------:R-:W-:Y:S02]  /*77e0*/  IADD3 R0, R16, R29, R3 ;  /* 0x0000001d10007210 */ /* 0x000fe40007ffe003 */
[----:B------:R-:W-:Y:S01]  /*77f0*/  SHF.R.U32.HI R3, RZ, 0x10, R8 ;  /* 0x00000010ff037819 */ /* 0x000fe20000011608 */
[----:B------:R-:W0:Y:S01]  /*7800*/  LDS.128 R12, [R52+0xb000] ;  /* 0x00b00000340c7984 */ /* 0x000e220000000c00 */
[----:B------:R-:W-:-:S02]  /*7810*/  SHF.R.U32.HI R29, RZ, 0x10, R10 ;  /* 0x00000010ff1d7819 */ /* 0x000fc4000001160a */
[----:B------:R-:W-:Y:S01]  /*7820*/  LOP3.LUT R3, R3, 0xff, RZ, 0xc0, !PT ;  /* 0x000000ff03037812 */ /* 0x000fe200078ec0ff */
[----:B------:R-:W1:Y:S01]  /*7830*/  LDS.128 R24, [R0+0xb000] ;  /* 0x00b0000000187984 */ /* 0x000e620000000c00 */
[----:B------:R-:W-:Y:S02]  /*7840*/  LOP3.LUT R21, R21, 0xff, RZ, 0xc0, !PT ;  /* 0x000000ff15157812 */ /* 0x000fe400078ec0ff */
[----:B------:R-:W-:Y:S02]  /*7850*/  SHF.R.U32.HI R31, RZ, 0x10, R11 ;  /* 0x00000010ff1f7819 */ /* 0x000fe4000001160b */
[----:B------:R-:W-:Y:S02]  /*7860*/  LOP3.LUT R29, R29, 0xff, RZ, 0xc0, !PT ;  /* 0x000000ff1d1d7812 */ /* 0x000fe400078ec0ff */
[----:B------:R-:W-:Y:S02]  /*7870*/  PRMT R3, R3, 0x7054, R20 ;  /* 0x0000705403037816 */ /* 0x000fe40000000014 */
[----:B------:R-:W-:-:S02]  /*7880*/  PRMT R21, R21, 0x7054, R30 ;  /* 0x0000705415157816 */ /* 0x000fc4000000001e */
[----:B------:R-:W-:Y:S02]  /*7890*/  SHF.R.U32.HI R20, RZ, 0x10, R4 ;  /* 0x00000010ff147819 */ /* 0x000fe40000011604 */
[----:B------:R-:W-:Y:S02]  /*78a0*/  SHF.R.U32.HI R30, RZ, 0x10, R5 ;  /* 0x00000010ff1e7819 */ /* 0x000fe40000011605 */
[----:B------:R-:W-:Y:S02]  /*78b0*/  LOP3.LUT R31, R31, 0xff, RZ, 0xc0, !PT ;  /* 0x000000ff1f1f7812 */ /* 0x000fe400078ec0ff */
[----:B------:R-:W-:Y:S02]  /*78c0*/  PRMT R29, R29, 0x7054, R32 ;  /* 0x000070541d1d7816 */ /* 0x000fe40000000020 */
[----:B------:R-:W-:Y:S02]  /*78d0*/  SHF.R.U32.HI R32, RZ, 0x10, R6 ;  /* 0x00000010ff207819 */ /* 0x000fe40000011606 */
[----:B------:R-:W-:-:S02]  /*78e0*/  LOP3.LUT R20, R20, 0xff, RZ, 0xc0, !PT ;  /* 0x000000ff14147812 */ /* 0x000fc400078ec0ff */
[----:B------:R-:W-:Y:S02]  /*78f0*/  LOP3.LUT R30, R30, 0xff, RZ, 0xc0, !PT ;  /* 0x000000ff1e1e7812 */ /* 0x000fe400078ec0ff */
[----:B------:R-:W-:Y:S02]  /*7900*/  PRMT R31, R31, 0x7054, R34 ;  /* 0x000070541f1f7816 */ /* 0x000fe40000000022 */
[----:B------:R-:W-:Y:S02]  /*7910*/  SHF.R.U32.HI R34, RZ, 0x10, R7 ;  /* 0x00000010ff227819 */ /* 0x000fe40000011607 */
[----:B------:R-:W-:Y:S02]  /*7920*/  LOP3.LUT R32, R32, 0xff, RZ, 0xc0, !PT ;  /* 0x000000ff20207812 */ /* 0x000fe400078ec0ff */
[----:B------:R-:W-:Y:S02]  /*7930*/  PRMT R33, R20, 0x7054, R33 ;  /* 0x0000705414217816 */ /* 0x000fe40000000021 */
[----:B------:R-:W-:-:S02]  /*7940*/  PRMT R35, R30, 0x7054, R35 ;  /* 0x000070541e237816 */ /* 0x000fc40000000023 */
[----:B------:R-:W-:Y:S02]  /*7950*/  LOP3.LUT R34, R34, 0xff, RZ, 0xc0, !PT ;  /* 0x000000ff22227812 */ /* 0x000fe400078ec0ff */
[----:B------:R-:W-:Y:S02]  /*7960*/  PRMT R37, R32, 0x7054, R37 ;  /* 0x0000705420257816 */ /* 0x000fe40000000025 */
[----:B------:R-:W-:Y:S02]  /*7970*/  LOP3.LUT R20, R33, 0xff000000, R4, 0xf8, !PT ;  /* 0xff00000021147812 */ /* 0x000fe400078ef804 */
[----:B------:R-:W-:Y:S02]  /*7980*/  LOP3.LUT R33, R35, 0xff000000, R5, 0xf8, !PT ;  /* 0xff00000023217812 */ /* 0x000fe400078ef805 */
[----:B------:R-:W-:Y:S02]  /*7990*/  LOP3.LUT R8, R3, 0xff000000, R8, 0xf8, !PT ;  /* 0xff00000003087812 */ /* 0x000fe400078ef808 */
[----:B------:R-:W-:-:S02]  /*79a0*/  LOP3.LUT R30, R21, 0xff000000, R9, 0xf8, !PT ;  /* 0xff000000151e7812 */ /* 0x000fc400078ef809 */
[----:B------:R-:W-:Y:S02]  /*79b0*/  PRMT R39, R34, 0x7054, R39 ;  /* 0x0000705422277816 */ /* 0x000fe40000000027 */
[----:B------:R-:W-:Y:S02]  /*79c0*/  LOP3.LUT R3, R29, 0xff000000, R10, 0xf8, !PT ;  /* 0xff0000001d037812 */ /* 0x000fe400078ef80a */
[----:B------:R-:W-:Y:S02]  /*79d0*/  LOP3.LUT R34, R31, 0xff000000, R11, 0xf8, !PT ;  /* 0xff0000001f227812 */ /* 0x000fe400078ef80b */
[----:B------:R-:W-:Y:S02]  /*79e0*/  LOP3.LUT R4, R37, 0xff000000, R6, 0xf8, !PT ;  /* 0xff00000025047812 */ /* 0x000fe400078ef806 */
[-C--:B0-----:R-:W-:Y:S02]  /*79f0*/  F2FP.F16.E4M3.UNPACK_B R10, R13.reuse ;  /* 0x0000000dff0a723e */ /* 0x081fe400020006ff */
[----:B------:R-:W-:-:S02]  /*7a00*/  F2FP.F16.E4M3.UNPACK_B R21, R13.H1 ;  /* 0x0000000dff15723e */ /* 0x000fc400030006ff */
[-C--:B------:R-:W-:Y:S01]  /*7a10*/  F2FP.F16.E4M3.UNPACK_B R13, R12.reuse ;  /* 0x0000000cff0d723e */ /* 0x080fe200020006ff */
[--C-:B------:R-:W-:Y:S01]  /*7a20*/  HADD2.F32 R9, -RZ, R10.reuse.H0_H0 ;  /* 0x2000000aff097230 */ /* 0x100fe20000004100 */
[----:B------:R-:W-:Y:S01]  /*7a30*/  F2FP.F16.E4M3.UNPACK_B R29, R12.H1 ;  /* 0x0000000cff1d723e */ /* 0x000fe200030006ff */
[----:B------:R-:W-:Y:S01]  /*7a40*/  HADD2.F32 R10, -RZ, R10.H1_H1 ;  /* 0x3000000aff0a7230 */ /* 0x000fe20000004100 */
[----:B------:R-:W-:Y:S02]  /*7a50*/  F2FP.F16.E4M3.UNPACK_B R37, R33 ;  /* 0x00000021ff25723e */ /* 0x000fe400020006ff */
[----:B-1----:R-:W-:Y:S02]  /*7a60*/  F2FP.F16.E4M3.UNPACK_B R11, R25 ;  /* 0x00000019ff0b723e */ /* 0x002fe400020006ff */
[----:B------:R-:W-:Y:S02]  /*7a70*/  F2FP.F16.E4M3.UNPACK_B R12, R30 ;  /* 0x0000001eff0c723e */ /* 0x000fe400020006ff */
[----:B------:R-:W-:Y:S01]  /*7a80*/  LOP3.LUT R41, R39, 0xff000000, R7, 0xf8, !PT ;  /* 0xff00000027297812 */ /* 0x000fe200078ef807 */
        /* <DEDUP_REMOVED lines=8> */
[----:B------:R-:W-:Y:S01]  /*7b10*/  HADD2.F32 R11, -RZ, R11.H1_H1 ;  /* 0x3000000bff0b7230 */ /* 0x000fe20000004100 */
[-C--:B------:R-:W-:Y:S01]  /*7b20*/  F2FP.F16.E4M3.UNPACK_B R27, R24.reuse ;  /* 0x00000018ff1b723e */ /* 0x080fe200020006ff */
[C---:B------:R-:W-:Y:S01]  /*7b30*/  FMUL.FTZ R40, R6.reuse, R15 ;  /* 0x0000000f06287220 */ /* 0x040fe20000410000 */
[----:B------:R-:W-:Y:S01]  /*7b40*/  F2FP.F16.E4M3.UNPACK_B R35, R24.H1 ;  /* 0x00000018ff23723e */ /* 0x000fe200030006ff */
[----:B------:R-:W-:Y:S01]  /*7b50*/  FMUL.FTZ R24, R6, R39 ;  /* 0x0000002706187220 */ /* 0x000fe20000410000 */
[----:B------:R-:W-:Y:S01]  /*7b60*/  F2FP.F16.E4M3.UNPACK_B R25, R25.H1 ;  /* 0x00000019ff19723e */ /* 0x000fe200030006ff */
[----:B------:R-:W-:Y:S01]  /*7b70*/  FMUL.FTZ R43, R11, R37 ;  /* 0x000000250b2b7220 */ /* 0x000fe20000410000 */
[----:B------:R-:W-:Y:S01]  /*7b80*/  F2FP.F16.E4M3.UNPACK_B R30, R30.H1 ;  /* 0x0000001eff1e723e */ /* 0x000fe200030006ff */
[C---:B------:R-:W-:Y:S01]  /*7b90*/  FFMA.FTZ R6, R9.reuse, R15, -R24 ;  /* 0x0000000f09067223 */ /* 0x040fe20000010818 */
[----:B------:R-:W-:Y:S01]  /*7ba0*/  FFMA.FTZ R9, R9, R39, R40 ;  /* 0x0000002709097223 */ /* 0x000fe20000010028 */
[----:B------:R-:W-:Y:S01]  /*7bb0*/  F2FP.F16.E4M3.UNPACK_B R39, R33.H1 ;  /* 0x00000021ff27723e */ /* 0x000fe200030006ff */
[----:B------:R-:W-:Y:S01]  /*7bc0*/  HADD2.F32 R24, -RZ, R12.H1_H1 ;  /* 0x3000000cff187230 */ /* 0x000fe20000004100 */
[-C--:B------:R-:W-:Y:S01]  /*7bd0*/  F2FP.F16.E4M3.UNPACK_B R7, R26.reuse ;  /* 0x0000001aff07723e */ /* 0x080fe200020006ff */
[----:B------:R-:W-:Y:S01]  /*7be0*/  HADD2.F32 R12, -RZ, R25.H0_H0 ;  /* 0x20000019ff0c7230 */ /* 0x000fe20000004100 */
[----:B------:R-:W-:Y:S01]  /*7bf0*/  F2FP.F16.E4M3.UNPACK_B R26, R26.H1 ;  /* 0x0000001aff1a723e */ /* 0x000fe200030006ff */
[----:B------:R-:W-:-:S02]  /*7c00*/  HADD2.F32 R40, -RZ, R39.H0_H0 ;  /* 0x20000027ff287230 */ /* 0x000fc40000004100 */
[-C--:B------:R-:W-:Y:S01]  /*7c10*/  FMUL.FTZ R42, R11, R24.reuse ;  /* 0x000000180b2a7220 */ /* 0x080fe20000410000 */
[--C-:B------:R-:W-:Y:S02]  /*7c20*/  HADD2.F32 R33, -RZ, R30.reuse.H0_H0 ;  /* 0x2000001eff217230 */ /* 0x100fe40000004100 */
[----:B------:R-:W-:Y:S01]  /*7c30*/  FFMA.FTZ R11, R10, R24, -R43 ;  /* 0x000000180a0b7223 */ /* 0x000fe2000001082b */
[----:B------:R-:W-:Y:S02]  /*7c40*/  HADD2.F32 R15, -RZ, R21.H0_H0 ;  /* 0x20000015ff0f7230 */ /* 0x000fe40000004100 */
[----:B------:R-:W-:Y:S01]  /*7c50*/  FMUL.FTZ R44, R12, R40 ;  /* 0x000000280c2c7220 */ /* 0x000fe20000410000 */
[----:B------:R-:W-:Y:S01]  /*7c60*/  FFMA.FTZ R10, R10, R37, R42 ;  /* 0x000000250a0a7223 */ /* 0x000fe2000001002a */
[----:B------:R-:W-:Y:S01]  /*7c70*/  FMUL.FTZ R45, R12, R33 ;  /* 0x000000210c2d7220 */ /* 0x000fe20000410000 */
[----:B------:R-:W-:Y:S01]  /*7c80*/  F2FP.F16.E4M3.UNPACK_B R42, R41 ;  /* 0x00000029ff2a723e */ /* 0x000fe200020006ff */
[C---:B------:R-:W-:Y:S01]  /*7c90*/  FFMA.FTZ R12, R15.reuse, R33, -R44 ;  /* 0x000000210f0c7223 */ /* 0x040fe2000001082c */
[----:B------:R-:W-:Y:S01]  /*7ca0*/  F2FP.F16.E4M3.UNPACK_B R37, R34 ;  /* 0x00000022ff25723e */ /* 0x000fe200020006ff */
[----:B------:R-:W-:Y:S01]  /*7cb0*/  FFMA.FTZ R15, R15, R40, R45 ;  /* 0x000000280f0f7223 */ /* 0x000fe2000001002d */
[----:B------:R-:W-:Y:S01]  /*7cc0*/  HADD2.F32 R33, -RZ, R30.H1_H1 ;  /* 0x3000001eff217230 */ /* 0x000fe20000004100 */
[----:B------:R-:W-:Y:S01]  /*7cd0*/  F2FP.F16.E4M3.UNPACK_B R41, R41.H1 ;  /* 0x00000029ff29723e */ /* 0x000fe200030006ff */
[----:B------:R-:W-:Y:S01]  /*7ce0*/  HADD2.F32 R40, -RZ, R39.H1_H1 ;  /* 0x30000027ff287230 */ /* 0x000fe20000004100 */
[-C--:B------:R-:W-:Y:S01]  /*7cf0*/  F2FP.F16.E4M3.UNPACK_B R5, R14.reuse ;  /* 0x0000000eff05723e */ /* 0x080fe200020006ff */
[----:B------:R-:W-:Y:S01]  /*7d00*/  HADD2.F32 R25, -RZ, R25.H1_H1 ;  /* 0x30000019ff197230 */ /* 0x000fe20000004100 */
[----:B------:R-:W-:Y:S01]  /*7d10*/  F2FP.F16.E4M3.UNPACK_B R14, R14.H1 ;  /* 0x0000000eff0e723e */ /* 0x000fe200030006ff */
[----:B------:R-:W-:-:S02]  /*7d20*/  HADD2.F32 R30, -RZ, R21.H1_H1 ;  /* 0x30000015ff1e7230 */ /* 0x000fc40000004100 */
[----:B------:R-:W-:Y:S02]  /*7d30*/  HADD2.F32 R43, -RZ, R42.H0_H0 ;  /* 0x2000002aff2b7230 */ /* 0x000fe40000004100 */
[C---:B------:R-:W-:Y:S01]  /*7d40*/  FMUL.FTZ R45, R25.reuse, R40 ;  /* 0x00000028192d7220 */ /* 0x040fe20000410000 */
[----:B------:R-:W-:Y:S02]  /*7d50*/  HADD2.F32 R21, -RZ, R32.H0_H0 ;  /* 0x20000020ff157230 */ /* 0x000fe40000004100 */
[----:B------:R-:W-:Y:S01]  /*7d60*/  FMUL.FTZ R25, R25, R33 ;  /* 0x0000002119197220 */ /* 0x000fe20000410000 */
[----:B------:R-:W-:Y:S02]  /*7d70*/  HADD2.F32 R39, -RZ, R37.H0_H0 ;  /* 0x20000025ff277230 */ /* 0x000fe40000004100 */
[----:B------:R-:W-:Y:S02]  /*7d80*/  HADD2.F32 R24, -RZ, R31.H0_H0 ;  /* 0x2000001fff187230 */ /* 0x000fe40000004100 */
[----:B------:R-:W-:Y:S01]  /*7d90*/  FMUL.FTZ R47, R21, R43 ;  /* 0x0000002b152f7220 */ /* 0x000fe20000410000 */
[----:B------:R-:W-:-:S02]  /*7da0*/  HADD2.F32 R42, -RZ, R42.H1_H1 ;  /* 0x3000002aff2a7230 */ /* 0x000fc40000004100 */
[----:B------:R-:W-:Y:S01]  /*7db0*/  FMUL.FTZ R44, R21, R39 ;  /* 0x00000027152c7220 */ /* 0x000fe20000410000 */
[C---:B------:R-:W-:Y:S01]  /*7dc0*/  FFMA.FTZ R21, R30.reuse, R33, -R45 ;  /* 0x000000211e157223 */ /* 0x040fe2000001082d */
[----:B------:R-:W-:Y:S01]  /*7dd0*/  FFMA.FTZ R30, R30, R40, R25 ;  /* 0x000000281e1e7223 */ /* 0x000fe20000010019 */
[C---:B------:R-:W-:Y:S01]  /*7de0*/  FFMA.FTZ R25, R24.reuse, R39, -R47 ;  /* 0x0000002718197223 */ /* 0x040fe2000001082f */
[----:B------:R-:W-:Y:S01]  /*7df0*/  HADD2.F32 R39, -RZ, R37.H1_H1 ;  /* 0x30000025ff277230 */ /* 0x000fe20000004100 */
[----:B------:R-:W-:Y:S01]  /*7e00*/  F2FP.F16.E4M3.UNPACK_B R37, R34.H1 ;  /* 0x00000022ff25723e */ /* 0x000fe200030006ff */
[----:B------:R-:W-:Y:S01]  /*7e10*/  FFMA.FTZ R24, R24, R43, R44 ;  /* 0x0000002b18187223 */ /* 0x000fe2000001002c */
[----:B------:R-:W-:Y:S01]  /*7e20*/  HADD2.F32 R43, -RZ, R41.H0_H0 ;  /* 0x20000029ff2b7230 */ /* 0x000fe20000004100 */
[----:B------:R-:W-:Y:S01]  /*7e30*/  F2FP.SATFINITE.E4M3.F32.PACK_AB_MERGE_C R15, R30, R15, RZ ;  /* 0x0000000f1e0f723e */ /* 0x000fe200048070ff */
[----:B------:R-:W-:Y:S02]  /*7e40*/  HADD2.F32 R33, -RZ, R38.H0_H0 ;  /* 0x20000026ff217230 */ /* 0x000fe40000004100 */
[----:B------:R-:W-:Y:S01]  /*7e50*/  HADD2.F32 R40, -RZ, R37.H0_H0 ;  /* 0x20000025ff287230 */ /* 0x000fe20000004100 */
[----:B------:R-:W-:Y:S01]  /*7e60*/  F2FP.SATFINITE.E4M3.F32.PACK_AB_MERGE_C R9, R10, R9, R15 ;  /* 0x000000090a09723e */ /* 0x000fe2000480700f */
[----:B------:R-:W-:-:S02]  /*7e70*/  HADD2.F32 R32, -RZ, R32.H1_H1 ;  /* 0x30000020ff207230 */ /* 0x000fc40000004100 */
[C---:B------:R-:W-:Y:S01]  /*7e80*/  FMUL.FTZ R47, R33.reuse, R43 ;  /* 0x0000002b212f7220 */ /* 0x040fe20000410000 */
[----:B------:R-:W-:Y:S02]  /*7e90*/  HADD2.F32 R34, -RZ, R36.H0_H0 ;  /* 0x20000024ff227230 */ /* 0x000fe40000004100 */
[----:B------:R-:W-:Y:S01]  /*7ea0*/  FMUL.FTZ R46, R33, R40 ;  /* 0x00000028212e7220 */ /* 0x000fe20000410000 */
[----:B------:R-:W-:Y:S02]  /*7eb0*/  HADD2.F32 R31, -RZ, R31.H1_H1 ;  /* 0x3000001fff1f7230 */ /* 0x000fe40000004100 */
[C---:B------:R-:W-:Y:S01]  /*7ec0*/  FMUL.FTZ R44, R32.reuse, R42 ;  /* 0x0000002a202c7220 */ /* 0x040fe20000410000 */
[----:B------:R-:W-:Y:S01]  /*7ed0*/  FMUL.FTZ R45, R32, R39 ;  /* 0x00000027202d7220 */ /* 0x000fe20000410000 */
[C---:B------:R-:W-:Y:S01]  /*7ee0*/  FFMA.FTZ R33, R34.reuse, R40, -R47 ;  /* 0x0000002822217223 */ /* 0x040fe2000001082f */
[----:B------:R-:W-:Y:S01]  /*7ef0*/  FFMA.FTZ R34, R34, R43, R46 ;  /* 0x0000002b22227223 */ /* 0x000fe2000001002e */
[----:B------:R-:W-:Y:S01]  /*7f00*/  F2FP.F16.E4M3.UNPACK_B R43, R20.H1 ;  /* 0x00000014ff2b723e */ /* 0x000fe200030006ff */
[C---:B------:R-:W-:Y:S01]  /*7f10*/  FFMA.FTZ R32, R31.reuse, R39, -R44 ;  /* 0x000000271f207223 */ /* 0x040fe2000001082c */
[----:B------:R-:W-:Y:S01]  /*7f20*/  F2FP.F16.E4M3.UNPACK_B R40, R8.H1 ;  /* 0x00000008ff28723e */ /* 0x000fe200030006ff */
[----:B------:R-:W-:Y:S01]  /*7f30*/  FFMA.FTZ R31, R31, R42, R45 ;  /* 0x0000002a1f1f7223 */ /* 0x000fe2000001002d */
[----:B------:R-:W-:-:S02]  /*7f40*/  HADD2.F32 R42, -RZ, R37.H1_H1 ;  /* 0x30000025ff2a7230 */ /* 0x000fc40000004100 */
[----:B------:R-:W-:Y:S02]  /*7f50*/  HADD2.F32 R44, -RZ, R41.H1_H1 ;  /* 0x30000029ff2c7230 */ /* 0x000fe40000004100 */
[----:B------:R-:W-:Y:S02]  /*7f60*/  HADD2.F32 R39, -RZ, R38.H1_H1 ;  /* 0x30000026ff277230 */ /* 0x000fe40000004100 */
[----:B------:R-:W-:Y:S02]  /*7f70*/  HADD2.F32 R45, -RZ, R43.H0_H0 ;  /* 0x2000002bff2d7230 */ /* 0x000fe40000004100 */
[----:B------:R-:W-:Y:S02]  /*7f80*/  HADD2.F32 R38, -RZ, R35.H0_H0 ;  /* 0x20000023ff267230 */ /* 0x000fe40000004100 */
[C---:B------:R-:W-:Y:S01]  /*7f90*/  FMUL.FTZ R46, R39.reuse, R44 ;  /* 0x0000002c272e7220 */ /* 0x040fe20000410000 */
[----:B------:R-:W-:Y:S02]  /*7fa0*/  HADD2.F32 R41, -RZ, R40.H0_H0 ;  /* 0x20000028ff297230 */ /* 0x000fe40000004100 */
[----:B------:R-:W-:Y:S01]  /*7fb0*/  FMUL.FTZ R47, R39, R42 ;  /* 0x0000002a272f7220 */ /* 0x000fe20000410000 */
[----:B------:R-:W-:-:S02]  /*7fc0*/  HADD2.F32 R37, -RZ, R36.H1_H1 ;  /* 0x30000024ff257230 */ /* 0x000fc40000004100 */
[C---:B------:R-:W-:Y:S01]  /*7fd0*/  FMUL.FTZ R39, R38.reuse, R45 ;  /* 0x0000002d26277220 */ /* 0x040fe20000410000 */
[----:B------:R-:W-:Y:S02]  /*7fe0*/  HADD2.F32 R36, -RZ, R29.H0_H0 ;  /* 0x2000001dff247230 */ /* 0x000fe40000004100 */
[----:B------:R-:W-:Y:S01]  /*7ff0*/  FMUL.FTZ R38, R38, R41 ;  /* 0x0000002926267220 */ /* 0x000fe20000410000 */
[----:B------:R-:W-:Y:S02]  /*8000*/  HADD2.F32 R35, -RZ, R35.H1_H1 ;  /* 0x30000023ff237230 */ /* 0x000fe40000004100 */
[----:B------:R-:W-:Y:S01]  /*8010*/  FFMA.FTZ R50, R37, R42, -R46 ;  /* 0x0000002a25327223 */ /* 0x000fe2000001082e */
[----:B------:R-:W-:Y:S02]  /*8020*/  HADD2.F32 R40, -RZ, R40.H1_H1 ;  /* 0x30000028ff287230 */ /* 0x000fe40000004100 */
[----:B------:R-:W-:Y:S01]  /*8030*/  FFMA.FTZ R45, R36, R45, R38 ;  /* 0x0000002d242d7223 */ /* 0x000fe20000010026 */
[----:B------:R-:W-:-:S02]  /*8040*/  HADD2.F32 R38, -RZ, R43.H1_H1 ;  /* 0x3000002bff267230 */ /* 0x000fc40000004100 */
[----:B------:R-:W-:Y:S01]  /*8050*/  FFMA.FTZ R51, R37, R44, R47 ;  /* 0x0000002c25337223 */ /* 0x000fe2000001002f */
[----:B------:R-:W-:Y:S01]  /*8060*/  F2FP.F16.E4M3.UNPACK_B R37, R20 ;  /* 0x00000014ff25723e */ /* 0x000fe200020006ff */
[----:B------:R-:W-:Y:S01]  /*8070*/  FFMA.FTZ R41, R36, R41, -R39 ;  /* 0x0000002924297223 */ /* 0x000fe20000010827 */
[----:B------:R-:W-:Y:S01]  /*8080*/  HADD2.F32 R29, -RZ, R29.H1_H1 ;  /* 0x3000001dff1d7230 */ /* 0x000fe20000004100 */
[----:B------:R-:W-:Y:S01]  /*8090*/  F2FP.F16.E4M3.UNPACK_B R36, R8 ;  /* 0x00000008ff24723e */ /* 0x000fe200020006ff */
[C---:B------:R-:W-:Y:S01]  /*80a0*/  FMUL.FTZ R8, R35.reuse, R38 ;  /* 0x0000002623087220 */ /* 0x040fe20000410000 */
[----:B------:R-:W-:Y:S01]  /*80b0*/  FMUL.FTZ R39, R35, R40 ;  /* 0x0000002823277220 */ /* 0x000fe20000410000 */
[----:B------:R-:W-:Y:S01]  /*80c0*/  HADD2.F32 R35, -RZ, R37.H0_H0 ;  /* 0x20000025ff237230 */ /* 0x000fe20000004100 */
[----:B------:R-:W-:Y:S01]  /*80d0*/  F2FP.SATFINITE.E4M3.F32.PACK_AB_MERGE_C R34, R51, R34, RZ ;  /* 0x000000223322723e */ /* 0x000fe200048070ff */
[----:B------:R-:W-:Y:S02]  /*80e0*/  HADD2.F32 R20, -RZ, R27.H0_H0 ;  /* 0x2000001bff147230 */ /* 0x000fe40000004100 */
[C---:B------:R-:W-:Y:S01]  /*80f0*/  FFMA.FTZ R40, R29.reuse, R40, -R8 ;  /* 0x000000281d287223 */ /* 0x040fe20000010808 */
[----:B------:R-:W-:Y:S01]  /*8100*/  FFMA.FTZ R42, R29, R38, R39 ;  /* 0x000000261d2a7223 */ /* 0x000fe20000010027 */
[----:B------:R-:W-:-:S02]  /*8110*/  HADD2.F32 R29, -RZ, R36.H0_H0 ;  /* 0x20000024ff1d7230 */ /* 0x000fc40000004100 */
[----:B------:R-:W-:Y:S02]  /*8120*/  HADD2.F32 R8, -RZ, R13.H0_H0 ;  /* 0x2000000dff087230 */ /* 0x000fe40000004100 */
[C---:B------:R-:W-:Y:S01]  /*8130*/  FMUL.FTZ R39, R20.reuse, R35 ;  /* 0x0000002314277220 */ /* 0x040fe20000410000 */
[----:B------:R-:W-:Y:S02]  /*8140*/  HADD2.F32 R38, -RZ, R37.H1_H1 ;  /* 0x30000025ff267230 */ /* 0x000fe40000004100 */
[-C--:B------:R-:W-:Y:S01]  /*8150*/  FMUL.FTZ R37, R20, R29.reuse ;  /* 0x0000001d14257220 */ /* 0x080fe20000410000 */
[----:B------:R-:W-:Y:S02]  /*8160*/  HADD2.F32 R27, -RZ, R27.H1_H1 ;  /* 0x3000001bff1b7230 */ /* 0x000fe40000004100 */
[----:B------:R-:W-:Y:S01]  /*8170*/  FFMA.FTZ R39, R8, R29, -R39 ;  /* 0x0000001d08277223 */ /* 0x000fe20000010827 */
[----:B------:R-:W-:Y:S01]  /*8180*/  HADD2.F32 R36, -RZ, R36.H1_H1 ;  /* 0x30000024ff247230 */ /* 0x000fe20000004100 */
[----:B------:R-:W-:Y:S01]  /*8190*/  F2FP.F16.E4M3.UNPACK_B R29, R4.H1 ;  /* 0x00000004ff1d723e */ /* 0x000fe200030006ff */
[----:B------:R-:W-:-:S02]  /*81a0*/  HADD2.F32 R13, -RZ, R13.H1_H1 ;  /* 0x3000000dff0d7230 */ /* 0x000fc40000004100 */
[C---:B------:R-:W-:Y:S01]  /*81b0*/  FMUL.FTZ R20, R27.reuse, R38 ;  /* 0x000000261b147220 */ /* 0x040fe20000410000 */
[----:B------:R-:W-:Y:S01]  /*81c0*/  FFMA.FTZ R37, R8, R35, R37 ;  /* 0x0000002308257223 */ /* 0x000fe20000010025 */
[-C--:B------:R-:W-:Y:S01]  /*81d0*/  F2FP.F16.E4M3.UNPACK_B R8, R3.reuse.H1 ;  /* 0x00000003ff08723e */ /* 0x080fe200030006ff */
[-C--:B------:R-:W-:Y:S01]  /*81e0*/  FMUL.FTZ R27, R27, R36.reuse ;  /* 0x000000241b1b7220 */ /* 0x080fe20000410000 */
[C---:B------:R-:W-:Y:S01]  /*81f0*/  FFMA.FTZ R36, R13.reuse, R36, -R20 ;  /* 0x000000240d247223 */ /* 0x040fe20000010814 */
[----:B------:R-:W-:Y:S01]  /*8200*/  HADD2.F32 R35, -RZ, R29.H0_H0 ;  /* 0x2000001dff237230 */ /* 0x000fe20000004100 */
[----:B------:R-:W-:Y:S01]  /*8210*/  F2FP.F16.E4M3.UNPACK_B R3, R3 ;  /* 0x00000003ff03723e */ /* 0x000fe200020006ff */
[----:B------:R-:W-:Y:S02]  /*8220*/  HADD2.F32 R20, -RZ, R26.H0_H0 ;  /* 0x2000001aff147230 */ /* 0x000fe40000004100 */
[----:B------:R-:W-:Y:S01]  /*8230*/  FFMA.FTZ R38, R13, R38, R27 ;  /* 0x000000260d267223 */ /* 0x000fe2000001001b */
[----:B------:R-:W-:-:S02]  /*8240*/  HADD2.F32 R13, -RZ, R8.H0_H0 ;  /* 0x20000008ff0d7230 */ /* 0x000fc40000004100 */
[----:B------:R-:W-:Y:S02]  /*8250*/  HADD2.F32 R27, -RZ, R8.H1_H1 ;  /* 0x30000008ff1b7230 */ /* 0x000fe40000004100 */
[C---:B------:R-:W-:Y:S01]  /*8260*/  FMUL.FTZ R43, R20.reuse, R35 ;  /* 0x00000023142b7220 */ /* 0x040fe20000410000 */
[----:B------:R-:W-:Y:S02]  /*8270*/  HADD2.F32 R8, -RZ, R14.H0_H0 ;  /* 0x2000000eff087230 */ /* 0x000fe40000004100 */
[-C--:B------:R-:W-:Y:S01]  /*8280*/  FMUL.FTZ R47, R20, R13.reuse ;  /* 0x0000000d142f7220 */ /* 0x080fe20000410000 */
[----:B------:R-:W-:Y:S02]  /*8290*/  HADD2.F32 R29, -RZ, R29.H1_H1 ;  /* 0x3000001dff1d7230 */ /* 0x000fe40000004100 */
[----:B------:R-:W-:Y:S02]  /*82a0*/  HADD2.F32 R26, -RZ, R26.H1_H1 ;  /* 0x3000001aff1a7230 */ /* 0x000fe40000004100 */
[C---:B------:R-:W-:Y:S01]  /*82b0*/  FFMA.FTZ R43, R8.reuse, R13, -R43 ;  /* 0x0000000d082b7223 */ /* 0x040fe2000001082b */
[----:B------:R-:W-:Y:S01]  /*82c0*/  HADD2.F32 R14, -RZ, R14.H1_H1 ;  /* 0x3000000eff0e7230 */ /* 0x000fe20000004100 */
[----:B------:R-:W-:Y:S01]  /*82d0*/  F2FP.F16.E4M3.UNPACK_B R13, R4 ;  /* 0x00000004ff0d723e */ /* 0x000fe200020006ff */
[----:B------:R-:W-:Y:S01]  /*82e0*/  FFMA.FTZ R47, R8, R35, R47 ;  /* 0x00000023082f7223 */ /* 0x000fe2000001002f */
[C---:B------:R-:W-:Y:S01]  /*82f0*/  FMUL.FTZ R49, R26.reuse, R29 ;  /* 0x0000001d1a317220 */ /* 0x040fe20000410000 */
[----:B------:R-:W-:Y:S01]  /*8300*/  FMUL.FTZ R26, R26, R27 ;  /* 0x0000001b1a1a7220 */ /* 0x000fe20000410000 */
[----:B------:R-:W-:-:S02]  /*8310*/  HADD2.F32 R8, -RZ, R3.H0_H0 ;  /* 0x20000003ff087230 */ /* 0x000fc40000004100 */
[----:B------:R-:W-:Y:S02]  /*8320*/  HADD2.F32 R20, -RZ, R13.H0_H0 ;  /* 0x2000000dff147230 */ /* 0x000fe40000004100 */
[C---:B------:R-:W-:Y:S01]  /*8330*/  FFMA.FTZ R48, R14.reuse, R29, R26 ;  /* 0x0000001d0e307223 */ /* 0x040fe2000001001a */
[----:B------:R-:W-:Y:S02]  /*8340*/  HADD2.F32 R4, -RZ, R7.H0_H0 ;  /* 0x20000007ff047230 */ /* 0x000fe40000004100 */
[----:B------:R-:W-:Y:S01]  /*8350*/  FFMA.FTZ R46, R14, R27, -R49 ;  /* 0x0000001b0e2e7223 */ /* 0x000fe20000010831 */
[----:B------:R-:W-:Y:S02]  /*8360*/  HADD2.F32 R26, -RZ, R13.H1_H1 ;  /* 0x3000000dff1a7230 */ /* 0x000fe40000004100 */
[----:B------:R-:W-:Y:S02]  /*8370*/  HADD2.F32 R7, -RZ, R7.H1_H1 ;  /* 0x30000007ff077230 */ /* 0x000fe40000004100 */
[----:B------:R-:W-:Y:S01]  /*8380*/  FMUL.FTZ R44, R4, R20 ;  /* 0x00000014042c7220 */ /* 0x000fe20000410000 */
[----:B------:R-:W-:-:S02]  /*8390*/  HADD2.F32 R14, -RZ, R3.H1_H1 ;  /* 0x30000003ff0e7230 */ /* 0x000fc40000004100 */
        /* <DEDUP_REMOVED lines=14> */
[----:B------:R-:W-:Y:S02]  /*8480*/  F2FP.SATFINITE.E4M3.F32.PACK_AB_MERGE_C R47, R48, R47, RZ ;  /* 0x0000002f302f723e */ /* 0x000fe400048070ff */
[----:B------:R-:W-:Y:S02]  /*8490*/  F2FP.SATFINITE.E4M3.F32.PACK_AB_MERGE_C R5, R11, R6, R5 ;  /* 0x000000060b05723e */ /* 0x000fe40004807005 */
[----:B------:R-:W-:-:S02]  /*84a0*/  F2FP.SATFINITE.E4M3.F32.PACK_AB_MERGE_C R7, R32, R25, R7 ;  /* 0x000000192007723e */ /* 0x000fc40004807007 */
[----:B------:R-:W-:Y:S02]  /*84b0*/  F2FP.SATFINITE.E4M3.F32.PACK_AB_MERGE_C R4, R36, R39, R4 ;  /* 0x000000272404723e */ /* 0x000fe40004807004 */
[----:B------:R-:W-:Y:S02]  /*84c0*/  F2FP.SATFINITE.E4M3.F32.PACK_AB_MERGE_C R6, R3, R44, R43 ;  /* 0x0000002c0306723e */ /* 0x000fe4000480702b */
[----:B------:R-:W-:Y:S02]  /*84d0*/  F2FP.SATFINITE.E4M3.F32.PACK_AB_MERGE_C R11, R31, R24, R34 ;  /* 0x000000181f0b723e */ /* 0x000fe40004807022 */
[----:B------:R-:W-:Y:S01]  /*84e0*/  F2FP.SATFINITE.E4M3.F32.PACK_AB_MERGE_C R8, R38, R37, R8 ;  /* 0x000000252608723e */ /* 0x000fe20004807008 */
[----:B------:R0:W-:Y:S01]  /*84f0*/  STS.128 [R52+0xb000], R4 ;  /* 0x00b0000434007388 */ /* 0x0001e20000000c00 */
[----:B------:R-:W-:-:S05]  /*8500*/  F2FP.SATFINITE.E4M3.F32.PACK_AB_MERGE_C R10, R26, R13, R47 ;  /* 0x0000000d1a0a723e */ /* 0x000fca000480702f */
[----:B------:R0:W-:Y:S02]  /*8510*/  STS.128 [R0+0xb000], R8 ;  /* 0x00b0000800007388 */ /* 0x0001e40000000c00 */
.L_x_1906:
[----:B------:R-:W-:Y:S05]  /*8520*/  BSYNC B0 ;  /* 0x0000000000007941 */ /* 0x000fea0003800000 */
.L_x_1899:
        /* <DEDUP_REMOVED lines=8> */
.L_x_1896:
[----:B0-2---:R-:W2:Y:S02]  /*85b0*/  LDL R0, [R1+0x4] ;  /* 0x0000040001007983 */ /* 0x005ea40000100800 */
[----:B--2---:R-:W-:-:S13]  /*85c0*/  ISETP.NE.AND P1, PT, R0, 0x3, PT ;  /* 0x000000030000780c */ /* 0x004fda0003f25270 */
[----:B------:R-:W-:Y:S05]  /*85d0*/  @!P1 BRA `(.L_x_1914) ;  /* 0x0000000000049947 */ /* 0x000fea0003800000 */
[----:B------:R-:W-:Y:S01]  /*85e0*/  BPT.TRAP 0x1 ;  /* 0x000000040000795c */ /* 0x000fe20000300000 */
.L_x_1914:
[----:B-1----:R-:W-:Y:S01]  /*85f0*/  IMAD R3, R23, 0x8, R16 ;  /* 0x0000000817037824 */ /* 0x002fe200078e0210 */
[----:B---3-5:R-:W-:-:S04]  /*8600*/  SHF.L.U32 R4, R156, 0x1f, RZ ;  /* 0x0000001f9c047819 */ /* 0x028fc800000006ff */
[----:B------:R0:W1:Y:S01]  /*8610*/  SYNCS.PHASECHK.TRANS64.TRYWAIT P0, [R3+URZ+0x13230], R4 ;  /* 0x01323004030075a7 */ /* 0x000062000800017f */
[----:B------:R-:W-:Y:S05]  /*8620*/  @!P1 BRA `(.L_x_1915) ;  /* 0x0000000000049947 */ /* 0x000fea0003800000 */
[----:B------:R-:W-:Y:S01]  /*8630*/  BPT.TRAP 0x1 ;  /* 0x000000040000795c */ /* 0x000fe20000300000 */
.L_x_1915:
[----:B------:R-:W2:Y:S02]  /*8640*/  S2R R0, SR_TID.X ;  /* 0x0000000000007919 */ /* 0x000ea40000002100 */
[----:B--2---:R-:W-:Y:S01]  /*8650*/  LOP3.LUT R5, R0, 0x7f, RZ, 0xc0, !PT ;  /* 0x0000007f00057812 */ /* 0x004fe200078ec0ff */
[----:B------:R-:W-:-:S03]  /*8660*/  VIADD R0, R16, 0xe000 ;  /* 0x0000e00010007836 */ /* 0x000fc60000000000 */
[----:B------:R-:W-:Y:S02]  /*8670*/  ISETP.NE.AND P2, PT, R5, RZ, PT ;  /* 0x000000ff0500720c */ /* 0x000fe40003f45270 */
[----:B------:R-:W-:-:S04]  /*8680*/  SHF.R.U32.HI R0, RZ, 0x4, R0 ;  /* 0x00000004ff007819 */ /* 0x000fc80000011600 */
[----:B------:R-:W-:Y:S01]  /*8690*/  LOP3.LUT R0, R0, 0x3fff, RZ, 0xc0, !PT ;  /* 0x00003fff00007812 */ /* 0x000fe200078ec0ff */
[----:B-1----:R-:W-:Y:S06]  /*86a0*/  @P0 BRA `(.L_x_1916) ;  /* 0x0000000000080947 */ /* 0x002fec0003800000 */
[----:B------:R-:W1:Y:S02]  /*86b0*/  SYNCS.PHASECHK.TRANS64.TRYWAIT P0, [R3+URZ+0x13230], R4 ;  /* 0x01323004030075a7 */ /* 0x000e64000800017f */
[----:B-1----:R-:W-:Y:S05]  /*86c0*/  @!P0 BRA `(.L_x_1917) ;  /* 0x0000012400e08947 */ /* 0x002fea0003800000 */
.L_x_1916:
[----:B------:R-:W-:Y:S01]  /*86d0*/  LOP3.LUT R0, R0, 0x10000, RZ, 0xfc, !PT ;  /* 0x0001000000007812 */ /* 0x000fe200078efcff */
[----:B------:R-:W-:Y:S05]  /*86e0*/  WARPSYNC.ALL ;  /* 0x0000000000007948 */ /* 0x000fea0003800000 */
[----:B------:R2:W-:Y:S01]  /*86f0*/  STL [R1+0x2c], R0 ;  /* 0x00002c0001007387 */ /* 0x0005e20000100800 */
[----:B------:R-:W-:Y:S01]  /*8700*/  IMAD R8, R23, 0x280, R0 ;  /* 0x0000028017087824 */ /* 0x000fe200078e0200 */
[----:B01----:R-:W-:Y:S01]  /*8710*/  LOP3.LUT R4, R28, 0x10000, RZ, 0xfc, !PT ;  /* 0x000100001c047812 */ /* 0x003fe200078efcff */
[----:B------:R-:W-:Y:S01]  /*8720*/  IMAD.MOV.U32 R9, RZ, RZ, -0x7fffffe0 ;  /* 0x80000020ff097424 */ /* 0x000fe200078e00ff */
[----:B----4-:R-:W3:Y:S01]  /*8730*/  LDL R14, [R1+0x58] ;  /* 0x00005800010e7983 */ /* 0x010ee20000100800 */
[----:B------:R-:W-:Y:S01]  /*8740*/  IMAD.MOV.U32 R5, RZ, RZ, -0x7fffffe0 ;  /* 0x80000020ff057424 */ /* 0x000fe200078e00ff */
[----:B------:R-:W-:Y:S01]  /*8750*/  R2UR UR6, R8 ;  /* 0x00000000080672ca */ /* 0x000fe200000e0000 */
[----:B------:R-:W-:Y:S01]  /*8760*/  WARPGROUP.ARRIVE ;  /* 0x00000000000079c5 */ /* 0x000fe20000000000 */
[----:B------:R-:W-:Y:S01]  /*8770*/  R2UR UR7, R9 ;  /* 0x00000000090772ca */ /* 0x000fe200000e0000 */
[----:B------:R-:W-:Y:S01]  /*8780*/  IMAD.MOV.U32 R7, RZ, RZ, -0x7fffffe0 ;  /* 0x80000020ff077424 */ /* 0x000fe200078e00ff */
[----:B------:R-:W-:Y:S01]  /*8790*/  R2UR UR4, R4 ;  /* 0x00000000040472ca */ /* 0x000fe200000e0000 */
[----:B------:R-:W-:Y:S01]  /*87a0*/  IMAD.MOV.U32 R11, RZ, RZ, -0x7fffffe0 ;  /* 0x80000020ff0b7424 */ /* 0x000fe200078e00ff */
[----:B------:R-:W-:Y:S01]  /*87b0*/  R2UR UR5, R5 ;  /* 0x00000000050572ca */ /* 0x000fe200000e0000 */
[----:B------:R-:W3:Y:S04]  /*87c0*/  LDL R110, [R1+0x3c] ;  /* 0x00003c00016e7983 */ /* 0x000ee80000100800 */
[----:B------:R-:W4:Y:S04]  /*87d0*/  LDL R106, [R1+0x30] ;  /* 0x00003000016a7983 */ /* 0x000f280000100800 */
[----:B------:R-:W5:Y:S04]  /*87e0*/  LDL R15, [R1+0x40] ;  /* 0x00004000010f7983 */ /* 0x000f680000100800 */
[----:B------:R-:W4:Y:S01]  /*87f0*/  LDL R108, [R1+0x24] ;  /* 0x00002400016c7983 */ /* 0x000f220000100800 */
[----:B------:R-:W-:Y:S01]  /*8800*/  QGMMA.64x32x32.F32.E4M3.E4M3 R88, gdesc[UR4], RZ, !UPT, gsb0 ;  /* 0x00600000045879f3 */ /* 0x000fe2000c0008ff */
[----:B------:R-:W-:Y:S01]  /*8810*/  VIADD R6, R8, 0x80 ;  /* 0x0000008008067836 */ /* 0x000fe20000000000 */
[----:B------:R-:W-:Y:S01]  /*8820*/  R2UR UR7, R7 ;  /* 0x00000000070772ca */ /* 0x000fe200000e0000 */
[----:B------:R-:W-:Y:S01]  /*8830*/  IMAD.MOV.U32 R13, RZ, RZ, -0x7fffffe0 ;  /* 0x80000020ff0d7424 */ /* 0x000fe200078e00ff */
[----:B------:R-:W-:Y:S01]  /*8840*/  R2UR UR4, R4 ;  /* 0x00000000040472ca */ /* 0x000fe200000e0000 */
[----:B--2---:R-:W0:Y:S01]  /*8850*/  LDC R0, c[0x0][0x448] ;  /* 0x00011200ff007b82 */ /* 0x004e220000000800 */
[----:B------:R-:W-:-:S02]  /*8860*/  R2UR UR6, R6 ;  /* 0x00000000060672ca */ /* 0x000fc400000e0000 */
        /* <DEDUP_REMOVED lines=30> */
[----:B------:R-:W-:Y:S02]  /*8a50*/  VIADD R6, R4, 0x2 ;  /* 0x0000000204067836 */ /* 0x000fe40000000000 */
[----:B------:R-:W-:Y:S02]  /*8a60*/  IMAD.MOV.U32 R11, RZ, RZ, -0x7fffffe0 ;  /* 0x80000020ff0b7424 */ /* 0x000fe400078e00ff */
[----:B------:R-:W-:Y:S01]  /*8a70*/  IMAD.MOV.U32 R7, RZ, RZ, -0x7fffffe0 ;  /* 0x80000020ff077424 */ /* 0x000fe200078e00ff */
[----:B------:R-:W-:Y:S02]  /*8a80*/  R2UR UR18, R10 ;  /* 0x000000000a1272ca */ /* 0x000fe400000e0000 */
[----:B------:R-:W-:-:S02]  /*8a90*/  R2UR UR19, R11 ;  /* 0x000000000b1372ca */ /* 0x000fc400000e0000 */
[----:B------:R-:W-:Y:S02]  /*8aa0*/  R2UR UR16, R6 ;  /* 0x00000000061072ca */ /* 0x000fe400000e0000 */
[----:B------:R-:W-:Y:S01]  /*8ab0*/  R2UR UR17, R7 ;  /* 0x00000000071172ca */ /* 0x000fe200000e0000 */
[----:B------:R-:W-:Y:S02]  /*8ac0*/  WARPGROUP.DEPBAR.LE gsb0, 0x0 ;  /* 0x00008000000079c5 */ /* 0x000fe40000010000 */
[----:B------:R-:W-:-:S10]  /*8ad0*/  WARPGROUP.ARRIVE ;  /* 0x00000000000079c5 */ /* 0x000fd40000000000 */
[----:B------:R-:W-:Y:S01]  /*8ae0*/  QGMMA.64x32x32.F32.E4M3.E4M3 R88, gdesc[UR16], R88, gsb0 ;  /* 0x00600000105879f3 */ /* 0x000fe20008000858 */
        /* <DEDUP_REMOVED lines=8> */
[----:B------:R-:W-:Y:S01]  /*8b70*/  QGMMA.64x32x32.F32.E4M3.E4M3 R72, gdesc[UR4], R72, gsb0 ;  /* 0x00600000044879f3 */ /* 0x000fe20008000848 */
[----:B------:R-:W-:Y:S02]  /*8b80*/  VIADD R10, R8, 0x102 ;  /* 0x00000102080a7836 */ /* 0x000fe40000000000 */
[----:B------:R-:W-:Y:S01]  /*8b90*/  IMAD.MOV.U32 R11, RZ, RZ, -0x7fffffe0 ;  /* 0x80000020ff0b7424 */ /* 0x000fe200078e00ff */
[----:B------:R-:W-:Y:S02]  /*8ba0*/  R2UR UR4, R6 ;  /* 0x00000000060472ca */ /* 0x000fe400000e0000 */
[----:B------:R-:W-:Y:S02]  /*8bb0*/  R2UR UR6, R10 ;  /* 0x000000000a0672ca */ /* 0x000fe400000e0000 */
[----:B------:R-:W-:Y:S02]  /*8bc0*/  R2UR UR7, R11 ;  /* 0x000000000b0772ca */ /* 0x000fe400000e0000 */
[----:B------:R-:W-:-:S02]  /*8bd0*/  R2UR UR5, R7 ;  /* 0x00000000070572ca */ /* 0x000fc400000e0000 */
[----:B0-----:R-:W-:-:S13]  /*8be0*/  ISETP.NE.AND P0, PT, R0, 0x1, PT ;  /* 0x000000010000780c */ /* 0x001fda0003f05270 */
[----:B------:R-:W0:Y:S08]  /*8bf0*/  @P0 LDC R9, c[0x0][0x44c] ;  /* 0x00011300ff090b82 */ /* 0x000e300000000800 */
[----:B------:R-:W1:Y:S01]  /*8c00*/  @P0 LDC R12, c[0x0][0x450] ;  /* 0x00011400ff0c0b82 */ /* 0x000e620000000800 */
[----:B------:R-:W-:Y:S02]  /*8c10*/  WARPGROUP.DEPBAR.LE gsb0, 0x0 ;  /* 0x00008000000079c5 */ /* 0x000fe40000010000 */
[----:B------:R-:W-:-:S06]  /*8c20*/  WARPGROUP.ARRIVE ;  /* 0x00000000000079c5 */ /* 0x000fcc0000000000 */
[----:B------:R-:W-:Y:S01]  /*8c30*/  QGMMA.64x32x32.F32.E4M3.E4M3 R56, gdesc[UR4], R56, gsb0 ;  /* 0x00600000043879f3 */ /* 0x000fe20008000838 */
[----:B---3--:R-:W-:-:S04]  /*8c40*/  IMAD.IADD R0, R14, 0x1, R110 ;  /* 0x000000010e007824 */ /* 0x008fc800078e026e */
[----:B0-----:R-:W-:-:S05]  /*8c50*/  @P0 IMAD.HI.U32 R9, R0, R9, RZ ;  /* 0x0000000900090227 */ /* 0x001fca00078e00ff */
[----:B-1----:R-:W-:-:S05]  /*8c60*/  @P0 SHF.R.U32.HI R0, RZ, R12, R9 ;  /* 0x0000000cff000219 */ /* 0x002fca0000011609 */
[----:B------:R-:W0:Y:S01]  /*8c70*/  SHFL.IDX PT, R14, R0, 0x1, 0x1c1f ;  /* 0x003c1f00000e7f89 */ /* 0x000e2200000e0000 */
[----:B------:R-:W-:Y:S02]  /*8c80*/  IMAD R9, R104, -0xa0, RZ ;  /* 0xffffff6068097824 */ /* 0x000fe400078e02ff */
[----:B------:R-:W-:Y:S02]  /*8c90*/  VIADD R10, R8, 0x182 ;  /* 0x00000182080a7836 */ /* 0x000fe40000000000 */
[----:B------:R-:W-:Y:S01]  /*8ca0*/  IMAD.MOV.U32 R11, RZ, RZ, -0x7fffffe0 ;  /* 0x80000020ff0b7424 */ /* 0x000fe200078e00ff */
[----:B-----5:R-:W-:Y:S01]  /*8cb0*/  IADD3 R9, -R15, 0xa1, R9 ;  /* 0x000000a10f097810 */ /* 0x020fe20007ffe109 */
[----:B----4-:R-:W-:Y:S01]  /*8cc0*/  IMAD R13, R104, -0xa0, R106 ;  /* 0xffffff60680d7824 */ /* 0x010fe200078e026a */
[----:B------:R-:W-:Y:S02]  /*8cd0*/  R2UR UR6, R10 ;  /* 0x000000000a0672ca */ /* 0x000fe400000e0000 */
[----:B------:R-:W-:-:S02]  /*8ce0*/  R2UR UR7, R11 ;  /* 0x000000000b0772ca */ /* 0x000fc400000e0000 */
[----:B------:R-:W-:Y:S02]  /*8cf0*/  R2UR UR4, R6 ;  /* 0x00000000060472ca */ /* 0x000fe400000e0000 */
[----:B------:R-:W-:Y:S02]  /*8d00*/  R2UR UR5, R7 ;  /* 0x00000000070572ca */ /* 0x000fe400000e0000 */
[----:B------:R-:W-:Y:S02]  /*8d10*/  IADD3 R13, -R15, 0xa0, R13 ;  /* 0x000000a00f0d7810 */ /* 0x000fe40007ffe10d */
[----:B------:R-:W-:-:S04]  /*8d20*/  IADD3 R12, -R108, R9, R106 ;  /* 0x000000096c0c7210 */ /* 0x000fc80007ffe16a */
[----:B0-----:R-:W-:-:S04]  /*8d30*/  VIADDMNMX R14, R14, R12, R13, PT ;  /* 0x0000000c0e0e7246 */ /* 0x001fc8000380010d */
[C---:B------:R-:W-:Y:S02]  /*8d40*/  ISETP.GT.AND P3, PT, R14.reuse, RZ, PT ;  /* 0x000000ff0e00720c */ /* 0x040fe40003f64270 */
[C---:B------:R-:W-:Y:S02]  /*8d50*/  ISETP.GT.AND P4, PT, R14.reuse, 0x1, PT ;  /* 0x000000010e00780c */ /* 0x040fe40003f84270 */
[----:B------:R-:W-:Y:S02]  /*8d60*/  ISETP.GT.AND P5, PT, R14, 0x8, PT ;  /* 0x000000080e00780c */ /* 0x000fe40003fa4270 */
[----:B------:R-:W-:Y:S01]  /*8d70*/  FSEL R15, R90, -INF , P3 ;  /* 0xff8000005a0f7808 */ /* 0x000fe20001800000 */
[----:B------:R-:W-:Y:S02]  /*8d80*/  WARPGROUP.DEPBAR.LE gsb0, 0x0 ;  /* 0x00008000000079c5 */ /* 0x000fe40000010000 */
[----:B------:R-:W-:Y:S01]  /*8d90*/  WARPGROUP.ARRIVE ;  /* 0x00000000000079c5 */ /* 0x000fe20000000000 */
[----:B------:R-:W-:-:S05]  /*8da0*/  FSEL R91, R91, -INF , P4 ;  /* 0xff8000005b5b7808 */ /* 0x000fca0002000000 */
[----:B------:R-:W-:Y:S01]  /*8db0*/  QGMMA.64x32x32.F32.E4M3.E4M3 R40, gdesc[UR4], R40, gsb0 ;  /* 0x00600000042879f3 */ /* 0x000fe20008000828 */
        /* <DEDUP_REMOVED lines=32> */
[----:B------:R-:W-:Y:S01]  /*8fc0*/  FMNMX.FTZ R20, R79, R20, !PT ;  /* 0x000000144f147209 */ /* 0x000fe20007810000 */
[----:B------:R-:W-:Y:S02]  /*8fd0*/  VIADD R8, R8, 0x202 ;  /* 0x0000020208087836 */ /* 0x000fe40000000000 */
[----:B------:R-:W-:Y:S01]  /*8fe0*/  IMAD.MOV.U32 R9, RZ, RZ, -0x7fffffe0 ;  /* 0x80000020ff097424 */ /* 0x000fe200078e00ff */
[----:B------:R-:W-:Y:S02]  /*8ff0*/  ISETP.GT.AND P4, PT, R14, 0x38, PT ;  /* 0x000000380e00780c */ /* 0x000fe40003f84270 */
[----:B------:R-:W-:-:S02]  /*9000*/  FSEL R83, R83, -INF , P3 ;  /* 0xff80000053537808 */ /* 0x000fc40001800000 */
[----:B------:R-:W-:Y:S02]  /*9010*/  FMNMX.FTZ R20, R111, R20, !PT ;  /* 0x000000146f147209 */ /* 0x000fe40007810000 */
[----:B------:R-:W-:Y:S02]  /*9020*/  R2UR UR6, R8 ;  /* 0x00000000080672ca */ /* 0x000fe400000e0000 */
[----:B------:R-:W-:Y:S02]  /*9030*/  R2UR UR7, R9 ;  /* 0x00000000090772ca */ /* 0x000fe400000e0000 */
[----:B------:R-:W-:Y:S02]  /*9040*/  R2UR UR4, R6 ;  /* 0x00000000060472ca */ /* 0x000fe400000e0000 */
[----:B------:R-:W-:Y:S02]  /*9050*/  R2UR UR5, R7 ;  /* 0x00000000070572ca */ /* 0x000fe400000e0000 */
[----:B------:R-:W-:-:S02]  /*9060*/  ISETP.GT.AND P3, PT, R14, 0x39, PT ;  /* 0x000000390e00780c */ /* 0x000fc40003f64270 */
[----:B------:R-:W-:Y:S02]  /*9070*/  FSEL R9, R86, -INF , P4 ;  /* 0xff80000056097808 */ /* 0x000fe40002000000 */
[----:B------:R-:W-:Y:S01]  /*9080*/  FMNMX.FTZ R20, R83, R20, !PT ;  /* 0x0000001453147209 */ /* 0x000fe20007810000 */
[----:B------:R-:W-:Y:S02]  /*9090*/  WARPGROUP.DEPBAR.LE gsb0, 0x0 ;  /* 0x00008000000079c5 */ /* 0x000fe40000010000 */
[C---:B------:R-:W-:Y:S02]  /*90a0*/  ISETP.GT.AND P4, PT, R14.reuse, 0x40, PT ;  /* 0x000000400e00780c */ /* 0x040fe40003f84270 */
[----:B------:R-:W-:Y:S02]  /*90b0*/  FSEL R87, R87, -INF , P3 ;  /* 0xff80000057577808 */ /* 0x000fe40001800000 */
[----:B------:R-:W-:Y:S01]  /*90c0*/  FMNMX.FTZ R20, R9, R20, !PT ;  /* 0x0000001409147209 */ /* 0x000fe20007810000 */
[----:B------:R-:W-:Y:S01]  /*90d0*/  WARPGROUP.ARRIVE ;  /* 0x00000000000079c5 */ /* 0x000fe20000000000 */
[----:B------:R-:W-:-:S02]  /*90e0*/  ISETP.GT.AND P3, PT, R14, 0x41, PT ;  /* 0x000000410e00780c */ /* 0x000fc40003f64270 */
[----:B------:R-:W-:Y:S02]  /*90f0*/  FSEL R113, R58, -INF , P4 ;  /* 0xff8000003a717808 */ /* 0x000fe40002000000 */
[----:B------:R-:W-:Y:S01]  /*9100*/  FMNMX.FTZ R20, R87, R20, !PT ;  /* 0x0000001457147209 */ /* 0x000fe20007810000 */
[----:B------:R-:W-:Y:S01]  /*9110*/  QGMMA.64x32x32.F32.E4M3.E4M3 R24, gdesc[UR4], R24, gsb0 ;  /* 0x00600000041879f3 */ /* 0x000fe20008000818 */
[C---:B------:R-:W-:Y:S02]  /*9120*/  ISETP.GT.AND P4, PT, R14.reuse, 0x48, PT ;  /* 0x000000480e00780c */ /* 0x040fe40003f84270 */
[----:B------:R-:W-:Y:S02]  /*9130*/  FSEL R59, R59, -INF , P3 ;  /* 0xff8000003b3b7808 */ /* 0x000fe40001800000 */
[----:B------:R-:W-:Y:S02]  /*9140*/  FMNMX.FTZ R20, R113, R20, !PT ;  /* 0x0000001471147209 */ /* 0x000fe40007810000 */
[----:B------:R-:W-:-:S02]  /*9150*/  ISETP.GT.AND P3, PT, R14, 0x49, PT ;  /* 0x000000490e00780c */ /* 0x000fc40003f64270 */
[----:B------:R-:W-:Y:S02]  /*9160*/  FSEL R115, R62, -INF , P4 ;  /* 0xff8000003e737808 */ /* 0x000fe40002000000 */
[----:B------:R-:W-:Y:S02]  /*9170*/  FMNMX.FTZ R20, R59, R20, !PT ;  /* 0x000000143b147209 */ /* 0x000fe40007810000 */
        /* <DEDUP_REMOVED lines=38> */
[----:B------:R-:W-:Y:S01]  /*93e0*/  FMNMX.FTZ R20, R127, R20, !PT ;  /* 0x000000147f147209 */ /* 0x000fe20007810000 */
[----:B------:R-:W-:Y:S02]  /*93f0*/  WARPGROUP.DEPBAR.LE gsb0, 0x0 ;  /* 0x00008000000079c5 */ /* 0x000fe40000010000 */
        /* <DEDUP_REMOVED lines=21> */
[----:B------:R-:W-:Y:S02]  /*9550*/  FSEL R39, R39, -INF , P3 ;  /* 0xff80000027277808 */ /* 0x000fe40001800000 */
[----:B------:R-:W-:-:S04]  /*9560*/  FMNMX.FTZ R20, R135, R20, !PT ;  /* 0x0000001487147209 */ /* 0x000fc80007810000 */
[----:B------:R-:W-:-:S05]  /*9570*/  FMNMX.FTZ R20, R39, R20, !PT ;  /* 0x0000001427147209 */ /* 0x000fca0007810000 */
[----:B------:R-:W0:Y:S04]  /*9580*/  SHFL.BFLY PT, R137, R20, 0x2, 0x1f ;  /* 0x0c401f0014897f89 */ /* 0x000e2800000e0000 */
[----:B------:R-:W1:Y:S01]  /*9590*/  SHFL.IDX PT, R0, R0, RZ, 0x1c1f ;  /* 0x001c1fff00007589 */ /* 0x000e6200000e0000 */
[----:B0-----:R-:W-:-:S05]  /*95a0*/  FMNMX.FTZ R14, R20, R137, !PT ;  /* 0x00000089140e7209 */ /* 0x001fca0007810000 */
[----:B------:R-:W0:Y:S01]  /*95b0*/  SHFL.BFLY PT, R137, R14, 0x1, 0x1f ;  /* 0x0c201f000e897f89 */ /* 0x000e2200000e0000 */
[----:B-1----:R-:W-:-:S04]  /*95c0*/  VIADDMNMX R12, R0, R12, R13, PT ;  /* 0x0000000c000c7246 */ /* 0x002fc8000380010d */
[C---:B------:R-:W-:Y:S02]  /*95d0*/  ISETP.GT.AND P4, PT, R12.reuse, 0x1, PT ;  /* 0x000000010c00780c */ /* 0x040fe40003f84270 */
[----:B------:R-:W-:Y:S02]  /*95e0*/  ISETP.GT.AND P5, PT, R12, 0x8, PT ;  /* 0x000000080c00780c */ /* 0x000fe40003fa4270 */
[----:B0-----:R-:W-:-:S04]  /*95f0*/  FMNMX.FTZ R8, R14, R137, !PT ;  /* 0x000000890e087209 */ /* 0x001fc80007810000 */
[----:B------:R-:W-:Y:S01]  /*9600*/  FSETP.NEU.FTZ.AND P3, PT, R8, -INF , PT ;  /* 0xff8000000800780b */ /* 0x000fe20003f7d000 */
[----:B------:R-:W-:-:S05]  /*9610*/  FFMA.FTZ R137, R2, R8, -8 ;  /* 0xc100000002897423 */ /* 0x000fca0000010008 */
[----:B------:R-:W-:Y:S02]  /*9620*/  FSEL R137, R137, RZ, P3 ;  /* 0x000000ff89897208 */ /* 0x000fe40001800000 */
[----:B------:R-:W-:-:S03]  /*9630*/  ISETP.GT.AND P3, PT, R12, RZ, PT ;  /* 0x000000ff0c00720c */ /* 0x000fc60003f64270 */
[C-C-:B------:R-:W-:Y:S01]  /*9640*/  FFMA.FTZ R10, R2.reuse, R15, -R137.reuse ;  /* 0x0000000f020a7223 */ /* 0x140fe20000010889 */
[----:B------:R-:W-:-:S01]  /*9650*/  FFMA.FTZ R15, R2, R91, -R137 ;  /* 0x0000005b020f7223 */ /* 0x000fc20000010889 */
[----:B------:R-:W-:Y:S02]  /*9660*/  FSEL R91, R88, -INF , P3 ;  /* 0xff800000585b7808 */ /* 0x000fe40001800000 */
[----:B------:R-:W-:Y:S01]  /*9670*/  FSEL R89, R89, -INF , P4 ;  /* 0xff80000059597808 */ /* 0x000fe20002000000 */
[C-C-:B------:R-:W-:Y:S01]  /*9680*/  FFMA.FTZ R26, R2.reuse, R21, -R137.reuse ;  /* 0x00000015021a7223 */ /* 0x140fe20000010889 */
[----:B------:R-:W-:-:S01]  /*9690*/  FFMA.FTZ R21, R2, R95, -R137 ;  /* 0x0000005f02157223 */ /* 0x000fc20000010889 */
[----:B------:R-:W-:Y:S02]  /*96a0*/  ISETP.GT.AND P3, PT, R12, 0x9, PT ;  /* 0x000000090c00780c */ /* 0x000fe40003f64270 */
[----:B------:R-:W-:Y:S02]  /*96b0*/  FSEL R95, R92, -INF , P5 ;  /* 0xff8000005c5f7808 */ /* 0x000fe40002800000 */
[----:B------:R-:W-:Y:S01]  /*96c0*/  FMNMX.FTZ R0, R91, R89, !PT ;  /* 0x000000595b007209 */ /* 0x000fe20007810000 */
[----:B------:R-:W-:-:S01]  /*96d0*/  FFMA.FTZ R99, R2, R99, -R137 ;  /* 0x0000006302637223 */ /* 0x000fc20000010889 */
[----:B------:R-:W-:-:S02]  /*96e0*/  ISETP.GT.AND P4, PT, R12, 0x10, PT ;  /* 0x000000100c00780c */ /* 0x000fc40003f84270 */
[----:B------:R-:W-:Y:S02]  /*96f0*/  FSEL R93, R93, -INF , P3 ;  /* 0xff8000005d5d7808 */ /* 0x000fe40001800000 */
[----:B------:R-:W-:Y:S01]  /*9700*/  FMNMX.FTZ R0, R95, R0, !PT ;  /* 0x000000005f007209 */ /* 0x000fe20007810000 */
[----:B------:R0:W-:Y:S01]  /*9710*/  MUFU.EX2 R13, R99 ;  /* 0x00000063000d7308 */ /* 0x0001e20000000800 */
[----:B------:R-:W-:Y:S02]  /*9720*/  ISETP.GT.AND P3, PT, R12, 0x11, PT ;  /* 0x000000110c00780c */ /* 0x000fe40003f64270 */
[----:B------:R-:W-:Y:S02]  /*9730*/  FMNMX.FTZ R0, R93, R0, !PT ;  /* 0x000000005d007209 */ /* 0x000fe40007810000 */
[----:B------:R-:W-:Y:S02]  /*9740*/  FSEL R97, R97, -INF , P3 ;  /* 0xff80000061617808 */ /* 0x000fe40001800000 */
[----:B0-----:R-:W-:-:S02]  /*9750*/  FSEL R99, R96, -INF , P4 ;  /* 0xff80000060637808 */ /* 0x001fc40002000000 */
[C---:B------:R-:W-:Y:S02]  /*9760*/  ISETP.GT.AND P4, PT, R12.reuse, 0x18, PT ;  /* 0x000000180c00780c */ /* 0x040fe40003f84270 */
[----:B------:R-:W-:Y:S01]  /*9770*/  FMNMX.FTZ R0, R99, R0, !PT ;  /* 0x0000000063007209 */ /* 0x000fe20007810000 */
[----:B------:R0:W-:Y:S01]  /*9780*/  MUFU.EX2 R14, R26 ;  /* 0x0000001a000e7308 */ /* 0x0001e20000000800 */
[----:B------:R-:W-:Y:S02]  /*9790*/  ISETP.GT.AND P3, PT, R12, 0x19, PT ;  /* 0x000000190c00780c */ /* 0x000fe40003f64270 */
[----:B------:R-:W-:Y:S02]  /*97a0*/  FMNMX.FTZ R0, R97, R0, !PT ;  /* 0x0000000061007209 */ /* 0x000fe40007810000 */
[----:B------:R-:W-:Y:S01]  /*97b0*/  FSEL R101, R101, -INF , P3 ;  /* 0xff80000065657808 */ /* 0x000fe20001800000 */
[----:B0-----:R-:W-:Y:S01]  /*97c0*/  FFMA.FTZ R26, R2, R103, -R137 ;  /* 0x00000067021a7223 */ /* 0x001fe20000010889 */
[----:B------:R-:W-:-:S02]  /*97d0*/  FSEL R103, R100, -INF , P4 ;  /* 0xff80000064677808 */ /* 0x000fc40002000000 */
[----:B------:R-:W-:Y:S02]  /*97e0*/  ISETP.GT.AND P3, PT, R12, 0x20, PT ;  /* 0x000000200c00780c */ /* 0x000fe40003f64270 */
[----:B------:R-:W-:Y:S01]  /*97f0*/  FMNMX.FTZ R0, R103, R0, !PT ;  /* 0x0000000067007209 */ /* 0x000fe20007810000 */
[----:B------:R-:W-:Y:S01]  /*9800*/  FFMA.FTZ R20, R2, R105, -R137 ;  /* 0x0000006902147223 */ /* 0x000fe20000010889 */
[----:B------:R-:W-:Y:S02]  /*9810*/  ISETP.GT.AND P4, PT, R12, 0x21, PT ;  /* 0x000000210c00780c */ /* 0x000fe40003f84270 */
[----:B------:R-:W-:Y:S02]  /*9820*/  FSEL R105, R72, -INF , P3 ;  /* 0xff80000048697808 */ /* 0x000fe40001800000 */
[----:B------:R-:W-:Y:S02]  /*9830*/  FMNMX.FTZ R0, R101, R0, !PT ;  /* 0x0000000065007209 */ /* 0x000fe40007810000 */
[----:B------:R-:W-:-:S02]  /*9840*/  ISETP.GT.AND P3, PT, R12, 0x28, PT ;  /* 0x000000280c00780c */ /* 0x000fc40003f64270 */
[----:B------:R-:W-:Y:S02]  /*9850*/  FSEL R73, R73, -INF , P4 ;  /* 0xff80000049497808 */ /* 0x000fe40002000000 */
[----:B------:R-:W-:Y:S01]  /*9860*/  FMNMX.FTZ R0, R105, R0, !PT ;  /* 0x0000000069007209 */ /* 0x000fe20007810000 */
[----:B------:R-:W-:-:S01]  /*9870*/  FFMA.FTZ R30, R2, R107, -R137 ;  /* 0x0000006b021e7223 */ /* 0x000fc20000010889 */
[----:B------:R-:W-:Y:S02]  /*9880*/  ISETP.GT.AND P4, PT, R12, 0x29, PT ;  /* 0x000000290c00780c */ /* 0x000fe40003f84270 */
[----:B------:R-:W-:Y:S02]  /*9890*/  FSEL R107, R76, -INF , P3 ;  /* 0xff8000004c6b7808 */ /* 0x000fe40001800000 */
[----:B------:R-:W-:Y:S02]  /*98a0*/  FMNMX.FTZ R0, R73, R0, !PT ;  /* 0x0000000049007209 */ /* 0x000fe40007810000 */
[----:B------:R-:W-:-:S02]  /*98b0*/  ISETP.GT.AND P3, PT, R12, 0x30, PT ;  /* 0x000000300c00780c */ /* 0x000fc40003f64270 */
[----:B------:R-:W-:Y:S02]  /*98c0*/  FSEL R77, R77, -INF , P4 ;  /* 0xff8000004d4d7808 */ /* 0x000fe40002000000 */
        /* <DEDUP_REMOVED lines=12> */
[----:B------:R-:W-:-:S02]  /*9990*/  FSEL R85, R85, -INF , P4 ;  /* 0xff80000055557808 */ /* 0x000fc40002000000 */
[C---:B------:R-:W-:Y:S02]  /*99a0*/  ISETP.GT.AND P3, PT, R12.reuse, 0x40, PT ;  /* 0x000000400c00780c */ /* 0x040fe40003f64270 */
        /* <DEDUP_REMOVED lines=77> */
[----:B------:R-:W-:-:S04]  /*9e80*/  FMNMX.FTZ R0, R121, R0, !PT ;  /* 0x0000000079007209 */ /* 0x000fc80007810000 */
[----:B------:R-:W-:Y:S01]  /*9e90*/  FMNMX.FTZ R0, R37, R0, !PT ;  /* 0x0000000025007209 */ /* 0x000fe20007810000 */
[----:B------:R-:W-:-:S04]  /*9ea0*/  FFMA.FTZ R12, R2, R123, -R137 ;  /* 0x0000007b020c7223 */ /* 0x000fc80000010889 */
[----:B------:R-:W0:Y:S02]  /*9eb0*/  SHFL.BFLY PT, R123, R0, 0x2, 0x1f ;  /* 0x0c401f00007b7f89 */ /* 0x000e2400000e0000 */
[----:B0-----:R-:W-:-:S05]  /*9ec0*/  FMNMX.FTZ R123, R0, R123, !PT ;  /* 0x0000007b007b7209 */ /* 0x001fca0007810000 */
[----:B------:R-:W0:Y:S01]  /*9ed0*/  SHFL.BFLY PT, R0, R123, 0x1, 0x1f ;  /* 0x0c201f007b007f89 */ /* 0x000e2200000e0000 */
[----:B------:R-:W-:Y:S08]  /*9ee0*/  MUFU.EX2 R10, R10 ;  /* 0x0000000a000a7308 */ /* 0x000ff00000000800 */
[----:B------:R-:W1:Y:S01]  /*9ef0*/  MUFU.EX2 R15, R15 ;  /* 0x0000000f000f7308 */ /* 0x000e620000000800 */
[----:B0-----:R-:W-:-:S04]  /*9f00*/  FMNMX.FTZ R0, R123, R0, !PT ;  /* 0x000000007b007209 */ /* 0x001fc80007810000 */
[----:B------:R-:W-:Y:S01]  /*9f10*/  FSETP.NEU.FTZ.AND P3, PT, R0, -INF , PT ;  /* 0xff8000000000780b */ /* 0x000fe20003f7d000 */
[----:B------:R-:W-:-:S05]  /*9f20*/  FFMA.FTZ R56, R2, R0, -8 ;  /* 0xc100000002387423 */ /* 0x000fca0000010000 */
[----:B------:R-:W-:Y:S01]  /*9f30*/  FSEL R56, R56, RZ, P3 ;  /* 0x000000ff38387208 */ /* 0x000fe20001800000 */
[----:B------:R-:W0:Y:S04]  /*9f40*/  MUFU.EX2 R21, R21 ;  /* 0x0000001500157308 */ /* 0x000e280000000800 */
[----:B------:R-:W-:-:S01]  /*9f50*/  FFMA.FTZ R58, R2, R91, -R56 ;  /* 0x0000005b023a7223 */ /* 0x000fc20000010838 */
[C-C-:B------:R-:W-:Y:S01]  /*9f60*/  FFMA.FTZ R89, R2.reuse, R89, -R56.reuse ;  /* 0x0000005902597223 */ /* 0x140fe20000010838 */
[----:B------:R-:W-:-:S01]  /*9f70*/  FFMA.FTZ R60, R2, R95, -R56 ;  /* 0x0000005f023c7223 */ /* 0x000fc20000010838 */
[C-C-:B------:R-:W-:Y:S01]  /*9f80*/  FFMA.FTZ R91, R2.reuse, R93, -R56.reuse ;  /* 0x0000005d025b7223 */ /* 0x140fe20000010838 */
[----:B------:R-:W-:-:S02]  /*9f90*/  FFMA.FTZ R93, R2, R97, -R56 ;  /* 0x00000061025d7223 */ /* 0x000fc40000010838 */
[----:B------:R-:W-:Y:S01]  /*9fa0*/  MUFU.EX2 R58, R58 ;  /* 0x0000003a003a7308 */ /* 0x000fe20000000800 */
[----:B------:R-:W-:-:S01]  /*9fb0*/  FFMA.FTZ R97, R2, R77, -R56 ;  /* 0x0000004d02617223 */ /* 0x000fc20000010838 */
[C-C-:B------:R-:W-:Y:S01]  /*9fc0*/  FFMA.FTZ R77, R2.reuse, R81, -R56.reuse ;  /* 0x00000051024d7223 */ /* 0x140fe20000010838 */
[----:B------:R-:W-:-:S05]  /*9fd0*/  FFMA.FTZ R81, R2, R85, -R56 ;  /* 0x0000005502517223 */ /* 0x000fca0000010838 */
[----:B------:R-:W2:Y:S01]  /*9fe0*/  MUFU.EX2 R89, R89 ;  /* 0x0000005900597308 */ /* 0x000ea20000000800 */
[----:B------:R-:W-:-:S01]  /*9ff0*/  FFMA.FTZ R85, R2, R61, -R56 ;  /* 0x0000003d02557223 */ /* 0x000fc20000010838 */
[C-C-:B------:R-:W-:Y:S01]  /*a000*/  FFMA.FTZ R62, R2.reuse, R99, -R56.reuse ;  /* 0x00000063023e7223 */ /* 0x140fe20000010838 */
[----:B------:R-:W-:-:S05]  /*a010*/  FFMA.FTZ R61, R2, R87, -R56 ;  /* 0x00000057023d7223 */ /* 0x000fca0000010838 */
[----:B------:R-:W3:Y:S01]  /*a020*/  MUFU.EX2 R20, R20 ;  /* 0x0000001400147308 */ /* 0x000ee20000000800 */
[----:B-1----:R-:W-:-:S01]  /*a030*/  FADD.FTZ R87, R10, R15 ;  /* 0x0000000f0a577221 */ /* 0x002fc20000010000 */
[----:B------:R-:W-:-:S06]  /*a040*/  FFMA.FTZ R11, R2, R11, -R137 ;  /* 0x0000000b020b7223 */ /* 0x000fcc0000010889 */
[----:B------:R-:W1:Y:S01]  /*a050*/  MUFU.EX2 R60, R60 ;  /* 0x0000003c003c7308 */ /* 0x000e620000000800 */
[----:B------:R-:W-:-:S01]  /*a060*/  FADD.FTZ R82, R14, R87 ;  /* 0x000000570e527221 */ /* 0x000fc20000010000 */
[----:B------:R-:W-:-:S06]  /*a070*/  FFMA.FTZ R64, R2, R103, -R56 ;  /* 0x0000006702407223 */ /* 0x000fcc0000010838 */
[----:B------:R-:W4:Y:S01]  /*a080*/  MUFU.EX2 R91, R91 ;  /* 0x0000005b005b7308 */ /* 0x000f220000000800 */
[----:B0-----:R-:W-:-:S01]  /*a090*/  FADD.FTZ R87, R21, R82 ;  /* 0x0000005215577221 */ /* 0x001fc20000010000 */
[----:B------:R-:W-:Y:S01]  /*a0a0*/  FFMA.FTZ R80, R2, R69, -R56 ;  /* 0x0000004502507223 */ /* 0x000fe20000010838 */
[----:B--2---:R-:W-:-:S05]  /*a0b0*/  FADD.FTZ R69, R58, R89 ;  /* 0x000000593a457221 */ /* 0x004fca0000010000 */
[----:B------:R-:W0:Y:S01]  /*a0c0*/  MUFU.EX2 R62, R62 ;  /* 0x0000003e003e7308 */ /* 0x000e220000000800 */
[----:B------:R-:W-:-:S01]  /*a0d0*/  FFMA.FTZ R95, R2, R101, -R56 ;  /* 0x00000065025f7223 */ /* 0x000fc20000010838 */
[----:B---3--:R-:W-:-:S06]  /*a0e0*/  FADD.FTZ R84, R20, R87 ;  /* 0x0000005714547221 */ /* 0x008fcc0000010000 */
[----:B------:R-:W2:Y:S01]  /*a0f0*/  MUFU.EX2 R11, R11 ;  /* 0x0000000b000b7308 */ /* 0x000ea20000000800 */
[----:B------:R-:W-:-:S01]  /*a100*/  FFMA.FTZ R75, R2, R75, -R137 ;  /* 0x0000004b024b7223 */ /* 0x000fc20000010889 */
[----:B-1----:R-:W-:-:S06]  /*a110*/  FADD.FTZ R86, R60, R69 ;  /* 0x000000453c567221 */ /* 0x002fcc0000010000 */
[----:B------:R-:W1:Y:S01]  /*a120*/  MUFU.EX2 R93, R93 ;  /* 0x0000005d005d7308 */ /* 0x000e620000000800 */
[----:B------:R-:W-:-:S01]  /*a130*/  FFMA.FTZ R66, R2, R105, -R56 ;  /* 0x0000006902427223 */ /* 0x000fc20000010838 */
[----:B------:R-:W-:Y:S01]  /*a140*/  FADD.FTZ R88, R13, R84 ;  /* 0x000000540d587221 */ /* 0x000fe20000010000 */
[----:B------:R-:W-:-:S05]  /*a150*/  FFMA.FTZ R84, R2, R45, -R56 ;  /* 0x0000002d02547223 */ /* 0x000fca0000010838 */
[----:B------:R-:W3:Y:S01]  /*a160*/  MUFU.EX2 R26, R26 ;  /* 0x0000001a001a7308 */ /* 0x000ee20000000800 */
[----:B----4-:R-:W-:-:S01]  /*a170*/  FADD.FTZ R45, R91, R86 ;  /* 0x000000565b2d7221 */ /* 0x010fc20000010000 */
[----:B------:R-:W-:-:S06]  /*a180*/  FFMA.FTZ R73, R2, R73, -R56 ;  /* 0x0000004902497223 */ /* 0x000fcc0000010838 */
[----:B------:R-:W4:Y:S01]  /*a190*/  MUFU.EX2 R64, R64 ;  /* 0x0000004000407308 */ /* 0x000f220000000800 */
[----:B------:R-:W-:-:S01]  /*a1a0*/  FFMA.FTZ R79, R2, R79, -R137 ;  /* 0x0000004f024f7223 */ /* 0x000fc20000010889 */
[----:B0-----:R-:W-:-:S06]  /*a1b0*/  FADD.FTZ R86, R62, R45 ;  /* 0x0000002d3e567221 */ /* 0x001fcc0000010000 */
[----:B------:R-:W0:Y:S01]  /*a1c0*/  MUFU.EX2 R30, R30 ;  /* 0x0000001e001e7308 */ /* 0x000e220000000800 */
[----:B------:R-:W-:-:S07]  /*a1d0*/  FFMA.FTZ R68, R2, R107, -R56 ;  /* 0x0000006b02447223 */ /* 0x000fce0000010838 */
[----:B------:R-:W5:Y:S01]  /*a1e0*/  MUFU.EX2 R95, R95 ;  /* 0x0000005f005f7308 */ /* 0x000f620000000800 */
[----:B--2---:R-:W-:-:S01]  /*a1f0*/  FADD.FTZ R69, R11, R88 ;  /* 0x000000580b457221 */ /* 0x004fc20000010000 */
[----:B-1----:R-:W-:-:S06]  /*a200*/  FADD.FTZ R45, R93, R86 ;  /* 0x000000565d2d7221 */ /* 0x002fcc0000010000 */
[----:B------:R-:W1:Y:S08]  /*a210*/  MUFU.EX2 R75, R75 ;  /* 0x0000004b004b7308 */ /* 0x000e700000000800 */
[----:B------:R-:W2:Y:S01]  /*a220*/  MUFU.EX2 R66, R66 ;  /* 0x0000004200427308 */ /* 0x000ea20000000800 */
[----:B---3--:R-:W-:-:S01]  /*a230*/  FADD.FTZ R87, R26, R69 ;  /* 0x000000451a577221 */ /* 0x008fc20000010000 */
[----:B------:R-:W-:-:S06]  /*a240*/  FFMA.FTZ R83, R2, R83, -R137 ;  /* 0x0000005302537223 */ /* 0x000fcc0000010889 */
[----:B------:R-:W3:Y:S01]  /*a250*/  MUFU.EX2 R34, R34 ;  /* 0x0000002200227308 */ /* 0x000ee20000000800 */
[----:B----4-:R-:W-:-:S01]  /*a260*/  FADD.FTZ R86, R64, R45 ;  /* 0x0000002d40567221 */ /* 0x010fc20000010000 */
[----:B------:R-:W-:-:S06]  /*a270*/  FFMA.FTZ R70, R2, R109, -R56 ;  /* 0x0000006d02467223 */ /* 0x000fcc0000010838 */
[----:B------:R-:W4:Y:S01]  /*a280*/  MUFU.EX2 R73, R73 ;  /* 0x0000004900497308 */ /* 0x000f220000000800 */
[----:B------:R-:W-:-:S01]  /*a290*/  FFMA.FTZ R69, R2, R49, -R56 ;  /* 0x0000003102457223 */ /* 0x000fc20000010838 */
[----:B0-----:R-:W-:Y:S01]  /*a2a0*/  FADD.FTZ R88, R30, R87 ;  /* 0x000000571e587221 */ /* 0x001fe20000010000 */
[----:B------:R-:W-:-:S05]  /*a2b0*/  FFMA.FTZ R49, R2, R25, -R56 ;  /* 0x0000001902317223 */ /* 0x000fca0000010838 */
[----:B------:R-:W0:Y:S01]  /*a2c0*/  MUFU.EX2 R79, R79 ;  /* 0x0000004f004f7308 */ /* 0x000e220000000800 */
[----:B------:R-:W-:-:S01]  /*a2d0*/  FFMA.FTZ R9, R2, R9, -R137 ;  /* 0x0000000902097223 */ /* 0x000fc20000010889 */
[----:B-----5:R-:W-:-:S06]  /*a2e0*/  FADD.FTZ R25, R95, R86 ;  /* 0x000000565f197221 */ /* 0x020fcc0000010000 */
[----:B------:R-:W5:Y:S01]  /*a2f0*/  MUFU.EX2 R68, R68 ;  /* 0x0000004400447308 */ /* 0x000f620000000800 */
[----:B-1----:R-:W-:-:S01]  /*a300*/  FADD.FTZ R45, R75, R88 ;  /* 0x000000584b2d7221 */ /* 0x002fc20000010000 */
[----:B--2---:R-:W-:-:S06]  /*a310*/  FADD.FTZ R86, R66, R25 ;  /* 0x0000001942567221 */ /* 0x004fcc0000010000 */
[----:B------:R-:W1:Y:S01]  /*a320*/  MUFU.EX2 R38, R38 ;  /* 0x0000002600267308 */ /* 0x000e620000000800 */
[----:B------:R-:W-:-:S07]  /*a330*/  FFMA.FTZ R74, R2, R111, -R56 ;  /* 0x0000006f024a7223 */ /* 0x000fce0000010838 */
[----:B------:R-:W2:Y:S01]  /*a340*/  MUFU.EX2 R97, R97 ;  /* 0x0000006100617308 */ /* 0x000ea20000000800 */
[----:B---3--:R-:W-:-:S01]  /*a350*/  FADD.FTZ R88, R34, R45 ;  /* 0x0000002d22587221 */ /* 0x008fc20000010000 */
[----:B----4-:R-:W-:-:S06]  /*a360*/  FADD.FTZ R87, R73, R86 ;  /* 0x0000005649577221 */ /* 0x010fcc0000010000 */
[----:B------:R-:W3:Y:S08]  /*a370*/  MUFU.EX2 R83, R83 ;  /* 0x0000005300537308 */ /* 0x000ef00000000800 */
[----:B------:R-:W4:Y:S01]  /*a380*/  MUFU.EX2 R70, R70 ;  /* 0x0000004600467308 */ /* 0x000f220000000800 */
[----:B0-----:R-:W-:-:S01]  /*a390*/  FADD.FTZ R25, R79, R88 ;  /* 0x000000584f197221 */ /* 0x001fc20000010000 */
[----:B------:R-:W-:-:S06]  /*a3a0*/  FFMA.FTZ R59, R2, R59, -R137 ;  /* 0x0000003b023b7223 */ /* 0x000fcc0000010889 */
[----:B------:R-:W0:Y:S01]  /*a3b0*/  MUFU.EX2 R9, R9 ;  /* 0x0000000900097308 */ /* 0x000e220000000800 */
[----:B-----5:R-:W-:-:S01]  /*a3c0*/  FADD.FTZ R86, R68, R87 ;  /* 0x0000005744567221 */ /* 0x020fc20000010000 */
[----:B------:R-:W-:-:S06]  /*a3d0*/  FFMA.FTZ R72, R2, R139, -R56 ;  /* 0x0000008b02487223 */ /* 0x000fcc0000010838 */
[----:B------:R-:W5:Y:S01]  /*a3e0*/  MUFU.EX2 R77, R77 ;  /* 0x0000004d004d7308 */ /* 0x000f620000000800 */
[----:B-1----:R-:W-:-:S01]  /*a3f0*/  FADD.FTZ R88, R38, R25 ;  /* 0x0000001926587221 */ /* 0x002fc20000010000 */
[----:B--2---:R-:W-:-:S06]  /*a400*/  FADD.FTZ R87, R97, R86 ;  /* 0x0000005661577221 */ /* 0x004fcc0000010000 */
[----:B------:R-:W1:Y:S01]  /*a410*/  MUFU.EX2 R42, R42 ;  /* 0x0000002a002a7308 */ /* 0x000e620000000800 */
[----:B------:R-:W-:-:S07]  /*a420*/  FFMA.FTZ R57, R2, R57, -R56 ;  /* 0x0000003902397223 */ /* 0x000fce0000010838 */
[----:B------:R-:W2:Y:S01]  /*a430*/  MUFU.EX2 R74, R74 ;  /* 0x0000004a004a7308 */ /* 0x000ea20000000800 */
[----:B---3--:R-:W-:-:S01]  /*a440*/  FADD.FTZ R88, R83, R88 ;  /* 0x0000005853587221 */ /* 0x008fc20000010000 */
[----:B------:R-:W-:-:S06]  /*a450*/  F2FP.SATFINITE.E4M3.F32.PACK_AB_MERGE_C R153, R21, R14, RZ ;  /* 0x0000000e1599723e */ /* 0x000fcc00048070ff */
[----:B------:R-:W3:Y:S01]  /*a460*/  MUFU.EX2 R46, R46 ;  /* 0x0000002e002e7308 */ /* 0x000ee20000000800 */
[----:B----4-:R-:W-:-:S01]  /*a470*/  FADD.FTZ R14, R70, R87 ;  /* 0x00000057460e7221 */ /* 0x010fc20000010000 */
[----:B------:R-:W-:-:S06]  /*a480*/  FFMA.FTZ R76, R2, R141, -R56 ;  /* 0x0000008d024c7223 */ /* 0x000fcc0000010838 */
[----:B------:R-:W4:Y:S01]  /*a490*/  MUFU.EX2 R81, R81 ;  /* 0x0000005100517308 */ /* 0x000f220000000800 */
[----:B------:R-:W-:-:S01]  /*a4a0*/  FFMA.FTZ R63, R2, R63, -R137 ;  /* 0x0000003f023f7223 */ /* 0x000fc20000010889 */
[----:B0-----:R-:W-:-:S06]  /*a4b0*/  FADD.FTZ R99, R9, R88 ;  /* 0x0000005809637221 */ /* 0x001fcc0000010000 */
[----:B------:R-:W0:Y:S01]  /*a4c0*/  MUFU.EX2 R59, R59 ;  /* 0x0000003b003b7308 */ /* 0x000e220000000800 */
[----:B-----5:R-:W-:-:S07]  /*a4d0*/  FADD.FTZ R21, R77, R14 ;  /* 0x0000000e4d157221 */ /* 0x020fce0000010000 */
[----:B------:R-:W5:Y:S01]  /*a4e0*/  MUFU.EX2 R72, R72 ;  /* 0x0000004800487308 */ /* 0x000f620000000800 */
[----:B-1----:R-:W-:-:S01]  /*a4f0*/  FADD.FTZ R99, R42, R99 ;  /* 0x000000632a637221 */ /* 0x002fc20000010000 */
[----:B--2---:R-:W-:-:S06]  /*a500*/  FADD.FTZ R14, R74, R21 ;  /* 0x000000154a0e7221 */ /* 0x004fcc0000010000 */
[----:B------:R-:W1:Y:S01]  /*a510*/  MUFU.EX2 R40, R40 ;  /* 0x0000002800287308 */ /* 0x000e620000000800 */
[----:B------:R-:W-:-:S07]  /*a520*/  F2FP.SATFINITE.E4M3.F32.PACK_AB_MERGE_C R155, R26, R11, RZ ;  /* 0x0000000b1a9b723e */ /* 0x000fce00048070ff */
[----:B------:R-:W2:Y:S01]  /*a530*/  MUFU.EX2 R57, R57 ;  /* 0x0000003900397308 */ /* 0x000ea20000000800 */
[----:B---3--:R-:W-:-:S01]  /*a540*/  FADD.FTZ R26, R46, R99 ;  /* 0x000000632e1a7221 */ /* 0x008fc20000010000 */
[----:B------:R-:W-:Y:S01]  /*a550*/  F2FP.SATFINITE.E4M3.F32.PACK_AB_MERGE_C R151, R42, R9, RZ ;  /* 0x000000092a97723e */ /* 0x000fe200048070ff */
[----:B------:R-:W-:-:S05]  /*a560*/  FFMA.FTZ R67, R2, R67, -R137 ;  /* 0x0000004302437223 */ /* 0x000fca0000010889 */
[----:B------:R-:W3:Y:S01]  /*a570*/  MUFU.EX2 R76, R76 ;  /* 0x0000004c004c7308 */ /* 0x000ee20000000800 */
[----:B----4-:R-:W-:-:S01]  /*a580*/  FADD.FTZ R9, R81, R14 ;  /* 0x0000000e51097221 */ /* 0x010fc20000010000 */
[----:B------:R-:W-:-:S06]  /*a590*/  FFMA.FTZ R78, R2, R65, -R56 ;  /* 0x00000041024e7223 */ /* 0x000fcc0000010838 */
[----:B------:R-:W-:Y:S01]  /*a5a0*/  MUFU.EX2 R63, R63 ;  /* 0x0000003f003f7308 */ /* 0x000fe20000000800 */
[----:B0-----:R-:W-:-:S01]  /*a5b0*/  FADD.FTZ R21, R59, R26 ;  /* 0x0000001a3b157221 */ /* 0x001fc20000010000 */
[----:B------:R-:W-:Y:S01]  /*a5c0*/  FFMA.FTZ R45, R2, R29, -R56 ;  /* 0x0000001d022d7223 */ /* 0x000fe20000010838 */
[----:B-----5:R-:W-:-:S05]  /*a5d0*/  FADD.FTZ R26, R72, R9 ;  /* 0x00000009481a7221 */ /* 0x020fca0000010000 */
[----:B------:R-:W0:Y:S01]  /*a5e0*/  MUFU.EX2 R85, R85 ;  /* 0x0000005500557308 */ /* 0x000e220000000800 */
[----:B------:R-:W-:-:S01]  /*a5f0*/  FFMA.FTZ R65, R2, R113, -R56 ;  /* 0x0000007102417223 */ /* 0x000fc20000010838 */
[----:B------:R-:W-:Y:S01]  /*a600*/  FFMA.FTZ R29, R2, R149, -R56 ;  /* 0x00000095021d7223 */ /* 0x000fe20000010838 */
[----:B------:R-:W-:-:S05]  /*a610*/  F2FP.SATFINITE.E4M3.F32.PACK_AB_MERGE_C R149, R79, R34, RZ ;  /* 0x000000224f95723e */ /* 0x000fca00048070ff */
[----:B------:R-:W-:Y:S01]  /*a620*/  MUFU.EX2 R44, R44 ;  /* 0x0000002c002c7308 */ /* 0x000fe20000000800 */
[----:B------:R-:W-:-:S01]  /*a630*/  FFMA.FTZ R71, R2, R71, -R137 ;  /* 0x0000004702477223 */ /* 0x000fc20000010889 */
[----:B-1----:R-:W-:Y:S01]  /*a640*/  FADD.FTZ R34, R40, R21 ;  /* 0x0000001528227221 */ /* 0x002fe20000010000 */
[----:B------:R-:W-:-:S05]  /*a650*/  @!P2 VIADD R3, R3, 0x13240 ;  /* 0x000132400303a836 */ /* 0x000fca0000000000 */
[----:B------:R-:W1:Y:S01]  /*a660*/  MUFU.EX2 R61, R61 ;  /* 0x0000003d003d7308 */ /* 0x000e620000000800 */
[----:B--2---:R-:W-:-:S01]  /*a670*/  FADD.FTZ R21, R57, R26 ;  /* 0x0000001a39157221 */ /* 0x004fc20000010000 */
[----:B------:R-:W-:Y:S01]  /*a680*/  FFMA.FTZ R145, R2, R145, -R56 ;  /* 0x0000009102917223 */ /* 0x000fe20000010838 */
[----:B------:R-:W-:-:S05]  /*a690*/  F2FP.SATFINITE.E4M3.F32.PACK_AB_MERGE_C R153, R15, R10, R153 ;  /* 0x0000000a0f99723e */ /* 0x000fca0004807099 */
[----:B------:R-:W-:Y:S01]  /*a6a0*/  MUFU.EX2 R67, R67 ;  /* 0x0000004300437308 */ /* 0x000fe20000000800 */
[----:B---3--:R-:W-:-:S01]  /*a6b0*/  FADD.FTZ R10, R76, R21 ;  /* 0x000000154c0a7221 */ /* 0x008fc20000010000 */
[----:B------:R-:W-:Y:S01]  /*a6c0*/  @!P2 PRMT R3, RZ, 0x654, R3 ;  /* 0x00000654ff03a816 */ /* 0x000fe20000000003 */
[----:B------:R-:W-:-:S05]  /*a6d0*/  FFMA.FTZ R143, R2, R143, -R56 ;  /* 0x0000008f028f7223 */ /* 0x000fca0000010838 */
[----:B------:R-:W-:Y:S01]  /*a6e0*/  MUFU.EX2 R24, R24 ;  /* 0x0000001800187308 */ /* 0x000fe20000000800 */
[----:B------:R-:W-:-:S07]  /*a6f0*/  F2FP.SATFINITE.E4M3.F32.PACK_AB_MERGE_C R155, R13, R20, R155 ;  /* 0x000000140d9b723e */ /* 0x000fce000480709b */
[----:B------:R-:W2:Y:S01]  /*a700*/  MUFU.EX2 R78, R78 ;  /* 0x0000004e004e7308 */ /* 0x000ea20000000800 */
[----:B------:R-:W-:-:S01]  /*a710*/  FFMA.FTZ R43, R2, R43, -R137 ;  /* 0x0000002b022b7223 */ /* 0x000fc20000010889 */
[----:B0-----:R-:W-:Y:S01]  /*a720*/  FADD.FTZ R20, R85, R10 ;  /* 0x0000000a55147221 */ /* 0x001fe20000010000 */
[----:B------:R-:W-:-:S01]  /*a730*/  FFMA.FTZ R82, R2, R41, -R56 ;  /* 0x0000002902527223 */ /* 0x000fc20000010838 */
[----:B------:R0:W-:Y:S04]  /*a740*/  @!P2 SYNCS.ARRIVE.TRANS64.RED.A1T0 RZ, [R3+URZ], RZ ;  /* 0x000000ff03ffa9a7 */ /* 0x0001e8000810043f */
[----:B------:R-:W3:Y:S01]  /*a750*/  MUFU.EX2 R65, R65 ;  /* 0x0000004100417308 */ /* 0x000ee20000000800 */
[----:B------:R-:W-:-:S07]  /*a760*/  FFMA.FTZ R47, R2, R47, -R137 ;  /* 0x0000002f022f7223 */ /* 0x000fce0000010889 */
[----:B------:R-:W4:Y:S01]  /*a770*/  MUFU.EX2 R71, R71 ;  /* 0x0000004700477308 */ /* 0x000f220000000800 */
[----:B-1----:R-:W-:-:S07]  /*a780*/  FADD.FTZ R13, R61, R20 ;  /* 0x000000143d0d7221 */ /* 0x002fce0000010000 */
[----:B------:R1:W-:Y:S01]  /*a790*/  MUFU.EX2 R25, R145 ;  /* 0x0000009100197308 */ /* 0x0003e20000000800 */
[----:B------:R-:W-:-:S07]  /*a7a0*/  FFMA.FTZ R41, R2, R115, -R56 ;  /* 0x0000007302297223 */ /* 0x000fce0000010838 */
[----:B------:R-:W5:Y:S01]  /*a7b0*/  MUFU.EX2 R80, R80 ;  /* 0x0000005000507308 */ /* 0x000f620000000800 */
[C---:B-1----:R-:W-:Y:S01]  /*a7c0*/  F2FP.SATFINITE.E4M3.F32.PACK_AB_MERGE_C R145, R63.reuse, R40, RZ ;  /* 0x000000283f91723e */ /* 0x042fe200048070ff */
[----:B------:R-:W-:-:S04]  /*a7d0*/  FADD.FTZ R63, R63, R34 ;  /* 0x000000223f3f7221 */ /* 0x000fc80000010000 */
[----:B------:R-:W-:Y:S02]  /*a7e0*/  FADD.FTZ R26, R44, R63 ;  /* 0x0000003f2c1a7221 */ /* 0x000fe40000010000 */
[----:B------:R-:W1:Y:S01]  /*a7f0*/  MUFU.EX2 R28, R28 ;  /* 0x0000001c001c7308 */ /* 0x000e620000000800 */
[----:B--2---:R-:W-:-:S01]  /*a800*/  FADD.FTZ R20, R78, R13 ;  /* 0x0000000d4e147221 */ /* 0x004fc20000010000 */
[----:B------:R-:W-:-:S06]  /*a810*/  FADD.FTZ R15, R67, R26 ;  /* 0x0000001a430f7221 */ /* 0x000fcc0000010000 */
[----:B0-----:R-:W0:Y:S01]  /*a820*/  MUFU.EX2 R3, R143 ;  /* 0x0000008f00037308 */ /* 0x001e220000000800 */
[----:B------:R-:W-:-:S01]  /*a830*/  FFMA.FTZ R36, R2, R127, -R137 ;  /* 0x0000007f02247223 */ /* 0x000fc20000010889 */
[----:B------:R-:W-:Y:S01]  /*a840*/  FFMA.FTZ R55, R2, R55, -R137 ;  /* 0x0000003702377223 */ /* 0x000fe20000010889 */
[----:B------:R-:W-:-:S05]  /*a850*/  FADD.FTZ R26, R24, R15 ;  /* 0x0000000f181a7221 */ /* 0x000fca0000010000 */
[----:B------:R-:W2:Y:S01]  /*a860*/  MUFU.EX2 R43, R43 ;  /* 0x0000002b002b7308 */ /* 0x000ea20000000800 */
[----:B------:R-:W-:-:S01]  /*a870*/  FFMA.FTZ R32, R2, R125, -R137 ;  /* 0x0000007d02207223 */ /* 0x000fc20000010889 */
[----:B---3--:R-:W-:-:S06]  /*a880*/  FADD.FTZ R13, R65, R20 ;  /* 0x00000014410d7221 */ /* 0x008fcc0000010000 */
[----:B------:R-:W3:Y:S01]  /*a890*/  MUFU.EX2 R82, R82 ;  /* 0x0000005200527308 */ /* 0x000ee20000000800 */
[----:B----4-:R-:W-:Y:S01]  /*a8a0*/  F2FP.SATFINITE.E4M3.F32.PACK_AB_MERGE_C R21, R71, R24, RZ ;  /* 0x000000184715723e */ /* 0x010fe200048070ff */
[----:B------:R-:W-:-:S06]  /*a8b0*/  FFMA.FTZ R51, R2, R51, -R137 ;  /* 0x0000003302337223 */ /* 0x000fcc0000010889 */
[----:B------:R-:W-:Y:S01]  /*a8c0*/  MUFU.EX2 R12, R12 ;  /* 0x0000000c000c7308 */ /* 0x000fe20000000800 */
[----:B------:R-:W-:-:S01]  /*a8d0*/  FADD.FTZ R71, R71, R26 ;  /* 0x0000001a47477221 */ /* 0x000fc20000010000 */
[----:B-----5:R-:W-:-:S06]  /*a8e0*/  F2FP.SATFINITE.E4M3.F32.PACK_AB_MERGE_C R146, R80, R65, RZ ;  /* 0x000000415092723e */ /* 0x020fcc00048070ff */
[----:B------:R-:W4:Y:S01]  /*a8f0*/  MUFU.EX2 R47, R47 ;  /* 0x0000002f002f7308 */ /* 0x000f220000000800 */
[----:B------:R-:W-:-:S07]  /*a900*/  FADD.FTZ R80, R80, R13 ;  /* 0x0000000d50507221 */ /* 0x000fce0000010000 */
[----:B------:R-:W5:Y:S01]  /*a910*/  MUFU.EX2 R41, R41 ;  /* 0x0000002900297308 */ /* 0x000f620000000800 */
[----:B-1----:R-:W-:-:S01]  /*a920*/  FADD.FTZ R24, R28, R71 ;  /* 0x000000471c187221 */ /* 0x002fc20000010000 */
[----:B0-----:R-:W-:Y:S01]  /*a930*/  FADD.FTZ R13, R3, R80 ;  /* 0x00000050030d7221 */ /* 0x001fe20000010000 */
[----:B------:R-:W-:-:S01]  /*a940*/  FFMA.FTZ R117, R2, R117, -R56 ;  /* 0x0000007502757223 */ /* 0x000fc20000010838 */
[----:B------:R-:W-:-:S04]  /*a950*/  FFMA.FTZ R53, R2, R53, -R56 ;  /* 0x0000003502357223 */ /* 0x000fc80000010838 */
[----:B------:R-:W0:Y:S01]  /*a960*/  MUFU.EX2 R84, R84 ;  /* 0x0000005400547308 */ /* 0x000e220000000800 */
[----:B------:R-:W-:-:S01]  /*a970*/  FFMA.FTZ R147, R2, R147, -R56 ;  /* 0x0000009302937223 */ /* 0x000fc20000010838 */
[C-C-:B------:R-:W-:Y:S01]  /*a980*/  FFMA.FTZ R119, R2.reuse, R119, -R56.reuse ;  /* 0x0000007702777223 */ /* 0x140fe20000010838 */
[----:B------:R-:W-:-:S05]  /*a990*/  FFMA.FTZ R33, R2, R33, -R56 ;  /* 0x0000002102217223 */ /* 0x000fca0000010838 */
[----:B------:R-:W-:Y:S01]  /*a9a0*/  MUFU.EX2 R36, R36 ;  /* 0x0000002400247308 */ /* 0x000fe20000000800 */
[----:B------:R-:W-:-:S01]  /*a9b0*/  FFMA.FTZ R121, R2, R121, -R56 ;  /* 0x0000007902797223 */ /* 0x000fc20000010838 */
[----:B------:R-:W-:-:S06]  /*a9c0*/  FFMA.FTZ R37, R2, R37, -R56 ;  /* 0x0000002502257223 */ /* 0x000fcc0000010838 */
[----:B------:R-:W1:Y:S01]  /*a9d0*/  MUFU.EX2 R55, R55 ;  /* 0x0000003700377308 */ /* 0x000e620000000800 */
[----:B--2---:R-:W-:-:S01]  /*a9e0*/  FADD.FTZ R15, R43, R24 ;  /* 0x000000182b0f7221 */ /* 0x004fc20000010000 */
[----:B---3--:R-:W-:-:S06]  /*a9f0*/  FADD.FTZ R20, R82, R13 ;  /* 0x0000000d52147221 */ /* 0x008fcc0000010000 */
[----:B------:R-:W2:Y:S01]  /*aa00*/  MUFU.EX2 R32, R32 ;  /* 0x0000002000207308 */ /* 0x000ea20000000800 */
[----:B----4-:R-:W-:Y:S01]  /*aa10*/  F2FP.SATFINITE.E4M3.F32.PACK_AB_MERGE_C R141, R47, R12, RZ ;  /* 0x0000000c2f8d723e */ /* 0x010fe200048070ff */
[----:B------:R-:W-:-:S06]  /*aa20*/  FFMA.FTZ R50, R2, R131, -R137 ;  /* 0x0000008302327223 */ /* 0x000fcc0000010889 */
[----:B------:R-:W3:Y:S01]  /*aa30*/  MUFU.EX2 R51, R51 ;  /* 0x0000003300337308 */ /* 0x000ee20000000800 */
[----:B------:R-:W-:-:S01]  /*aa40*/  FFMA.FTZ R31, R2, R31, -R137 ;  /* 0x0000001f021f7223 */ /* 0x000fc20000010889 */
[----:B------:R-:W-:Y:S01]  /*aa50*/  FADD.FTZ R12, R12, R15 ;  /* 0x0000000f0c0c7221 */ /* 0x000fe20000010000 */
[----:B------:R-:W-:-:S01]  /*aa60*/  FFMA.FTZ R48, R2, R129, -R137 ;  /* 0x0000008102307223 */ /* 0x000fc20000010889 */
[C-C-:B------:R-:W-:Y:S01]  /*aa70*/  FFMA.FTZ R27, R2.reuse, R27, -R137.reuse ;  /* 0x0000001b021b7223 */ /* 0x140fe20000010889 */
[----:B------:R-:W-:-:S01]  /*aa80*/  FFMA.FTZ R52, R2, R133, -R137 ;  /* 0x0000008502347223 */ /* 0x000fc20000010889 */
[C-C-:B------:R-:W-:Y:S01]  /*aa90*/  FFMA.FTZ R35, R2.reuse, R35, -R137.reuse ;  /* 0x0000002302237223 */ /* 0x140fe20000010889 */
[----:B------:R-:W-:-:S01]  /*aaa0*/  FFMA.FTZ R54, R2, R135, -R137 ;  /* 0x0000008702367223 */ /* 0x000fc20000010889 */
[----:B------:R-:W4:Y:S01]  /*aab0*/  MUFU.EX2 R56, R69 ;  /* 0x0000004500387308 */ /* 0x000f220000000800 */
[----:B-----5:R-:W-:-:S01]  /*aac0*/  FADD.FTZ R13, R41, R20 ;  /* 0x00000014290d7221 */ /* 0x020fc20000010000 */
[----:B------:R-:W-:Y:S01]  /*aad0*/  FADD.FTZ R47, R47, R12 ;  /* 0x0000000c2f2f7221 */ /* 0x000fe20000010000 */
[----:B0-----:R-:W-:Y:S01]  /*aae0*/  F2FP.SATFINITE.E4M3.F32.PACK_AB_MERGE_C R140, R84, R41, RZ ;  /* 0x00000029548c723e */ /* 0x001fe200048070ff */
[----:B------:R-:W-:Y:S01]  /*aaf0*/  FFMA.FTZ R39, R2, R39, -R137 ;  /* 0x0000002702277223 */ /* 0x000fe20000010889 */
[----:B------:R-:W0:Y:S03]  /*ab00*/  @P0 LDC R26, c[0x0][0x450] ;  /* 0x00011400ff1a0b82 */ /* 0x000e260000000800 */
[----:B------:R-:W5:Y:S01]  /*ab10*/  MUFU.EX2 R11, R117 ;  /* 0x00000075000b7308 */ /* 0x000f620000000800 */
[----:B------:R-:W-:-:S01]  /*ab20*/  FADD.FTZ R84, R84, R13 ;  /* 0x0000000d54547221 */ /* 0x000fc20000010000 */
[----:B-1----:R-:W-:Y:S01]  /*ab30*/  F2FP.SATFINITE.E4M3.F32.PACK_AB_MERGE_C R143, R55, R36, RZ ;  /* 0x00000024378f723e */ /* 0x002fe200048070ff */
[----:B--2---:R-:W-:-:S05]  /*ab40*/  FADD.FTZ R24, R32, R47 ;  /* 0x0000002f20187221 */ /* 0x004fca0000010000 */
[----:B------:R-:W1:Y:S01]  /*ab50*/  MUFU.EX2 R14, R53 ;  /* 0x00000035000e7308 */ /* 0x000e620000000800 */
[----:B------:R-:W-:-:S01]  /*ab60*/  FADD.FTZ R13, R25, R84 ;  /* 0x00000054190d7221 */ /* 0x000fc20000010000 */
[----:B---3--:R-:W-:-:S06]  /*ab70*/  F2FP.SATFINITE.E4M3.F32.PACK_AB_MERGE_C R143, R51, R32, R143 ;  /* 0x00000020338f723e */ /* 0x008fcc000480708f */
[----:B------:R-:W-:Y:S01]  /*ab80*/  MUFU.EX2 R50, R50 ;  /* 0x0000003200327308 */ /* 0x000fe20000000800 */
[----:B------:R-:W-:-:S07]  /*ab90*/  FADD.FTZ R51, R51, R24 ;  /* 0x0000001833337221 */ /* 0x000fce0000010000 */
[----:B------:R-:W2:Y:S01]  /*aba0*/  MUFU.EX2 R31, R31 ;  /* 0x0000001f001f7308 */ /* 0x000ea20000000800 */
[----:B----4-:R-:W-:-:S07]  /*abb0*/  FADD.FTZ R24, R56, R13 ;  /* 0x0000000d38187221 */ /* 0x010fce0000010000 */
[----:B------:R-:W3:Y:S08]  /*abc0*/  MUFU.EX2 R48, R48 ;  /* 0x0000003000307308 */ /* 0x000ef00000000800 */
[----:B------:R-:W4:Y:S01]  /*abd0*/  MUFU.EX2 R9, R147 ;  /* 0x0000009300097308 */ /* 0x000f220000000800 */
[----:B------:R-:W-:-:S07]  /*abe0*/  FADD.FTZ R36, R36, R51 ;  /* 0x0000003324247221 */ /* 0x000fce0000010000 */
[----:B------:R-:W0:Y:S01]  /*abf0*/  MUFU.EX2 R27, R27 ;  /* 0x0000001b001b7308 */ /* 0x000e220000000800 */
[----:B-----5:R-:W-:-:S07]  /*ac00*/  FADD.FTZ R13, R11, R24 ;  /* 0x000000180b0d7221 */ /* 0x020fce0000010000 */
[----:B------:R-:W5:Y:S01]  /*ac10*/  MUFU.EX2 R10, R49 ;  /* 0x00000031000a7308 */ /* 0x000f620000000800 */
[----:B------:R-:W-:-:S01]  /*ac20*/  FADD.FTZ R55, R55, R36 ;  /* 0x0000002437377221 */ /* 0x000fc20000010000 */
[C---:B-1----:R-:W-:Y:S01]  /*ac30*/  F2FP.SATFINITE.E4M3.F32.PACK_AB_MERGE_C R15, R14.reuse, R11, RZ ;  /* 0x0000000b0e0f723e */ /* 0x042fe200048070ff */
[----:B------:R-:W-:-:S05]  /*ac40*/  FADD.FTZ R14, R14, R13 ;  /* 0x0000000d0e0e7221 */ /* 0x000fca0000010000 */
[----:B------:R-:W1:Y:S01]  /*ac50*/  MUFU.EX2 R119, R119 ;  /* 0x0000007700777308 */ /* 0x000e620000000800 */
[----:B--2---:R-:W-:-:S07]  /*ac60*/  F2FP.SATFINITE.E4M3.F32.PACK_AB_MERGE_C R137, R31, R50, RZ ;  /* 0x000000321f89723e */ /* 0x004fce00048070ff */
[----:B------:R-:W2:Y:S01]  /*ac70*/  MUFU.EX2 R12, R45 ;  /* 0x0000002d000c7308 */ /* 0x000ea20000000800 */
[----:B---3--:R-:W-:-:S01]  /*ac80*/  FADD.FTZ R24, R48, R55 ;  /* 0x0000003730187221 */ /* 0x008fc20000010000 */
[----:B----4-:R-:W-:Y:S01]  /*ac90*/  FADD.FTZ R11, R9, R14 ;  /* 0x0000000e090b7221 */ /* 0x010fe20000010000 */
[C---:B0-----:R-:W-:Y:S02]  /*aca0*/  F2FP.SATFINITE.E4M3.F32.PACK_AB_MERGE_C R137, R27.reuse, R48, R137 ;  /* 0x000000301b89723e */ /* 0x041fe40004807089 */
[----:B------:R-:W-:Y:S01]  /*acb0*/  FADD.FTZ R27, R27, R24 ;  /* 0x000000181b1b7221 */ /* 0x000fe20000010000 */
[----:B-----5:R-:W-:-:S01]  /*acc0*/  FADD.FTZ R24, R10, R11 ;  /* 0x0000000b0a187221 */ /* 0x020fc20000010000 */
[----:B------:R-:W-:-:S03]  /*acd0*/  F2FP.SATFINITE.E4M3.F32.PACK_AB_MERGE_C R140, R82, R3, R140 ;  /* 0x00000003528c723e */ /* 0x000fc6000480708c */
[----:B-1----:R-:W-:Y:S01]  /*ace0*/  FADD.FTZ R3, R119, R24 ;  /* 0x0000001877037221 */ /* 0x002fe20000010000 */
[----:B--2---:R-:W-:-:S04]  /*acf0*/  F2FP.SATFINITE.E4M3.F32.PACK_AB_MERGE_C R119, R12, R119, RZ ;  /* 0x000000770c77723e */ /* 0x004fc800048070ff */
[----:B------:R-:W-:Y:S02]  /*ad00*/  F2FP.SATFINITE.E4M3.F32.PACK_AB_MERGE_C R136, R10, R9, R119 ;  /* 0x000000090a88723e */ /* 0x000fe40004807077 */
[----:B------:R-:W2:Y:S01]  /*ad10*/  LDL R9, [R1+0x44] ;  /* 0x0000440001097983 */ /* 0x000ea20000100800 */
[----:B------:R-:W-:Y:S02]  /*ad20*/  F2FP.SATFINITE.E4M3.F32.PACK_AB_MERGE_C R147, R67, R44, R21 ;  /* 0x0000002c4393723e */ /* 0x000fe40004807015 */
[----:B------:R-:W0:Y:S01]  /*ad30*/  @P0 LDC R21, c[0x0][0x44c] ;  /* 0x00011300ff150b82 */ /* 0x000e220000000800 */
[----:B------:R-:W1:Y:S01]  /*ad40*/  MUFU.EX2 R29, R29 ;  /* 0x0000001d001d7308 */ /* 0x000e620000000800 */
[----:B------:R-:W-:-:S07]  /*ad50*/  IMAD.MOV.U32 R11, RZ, RZ, R110 ;  /* 0x000000ffff0b7224 */ /* 0x000fce00078e006e */
[----:B------:R-:W3:Y:S01]  /*ad60*/  MUFU.EX2 R20, R33 ;  /* 0x0000002100147308 */ /* 0x000ee20000000800 */
[----:B------:R-:W-:-:S07]  /*ad70*/  FADD.FTZ R12, R12, R3 ;  /* 0x000000030c0c7221 */ /* 0x000fce0000010000 */
[----:B------:R-:W-:Y:S01]  /*ad80*/  MUFU.EX2 R121, R121 ;  /* 0x0000007900797308 */ /* 0x000fe20000000800 */
[----:B0-----:R-:W-:-:S07]  /*ad90*/  @P0 IMAD.HI.U32 R13, R110, R21, RZ ;  /* 0x000000156e0d0227 */ /* 0x001fce00078e00ff */
[----:B------:R-:W0:Y:S01]  /*ada0*/  MUFU.EX2 R14, R37 ;  /* 0x00000025000e7308 */ /* 0x000e220000000800 */
[----:B------:R-:W-:Y:S01]  /*adb0*/  @P0 SHF.R.U32.HI R11, RZ, R26, R13 ;  /* 0x0000001aff0b0219 */ /* 0x000fe2000001160d */
[----:B-1----:R-:W-:-:S03]  /*adc0*/  FADD.FTZ R3, R29, R12 ;  /* 0x0000000c1d037221 */ /* 0x002fc60000010000 */
[----:B------:R-:W-:Y:S01]  /*add0*/  IADD3 R13, R11, R106, -R108 ;  /* 0x0000006a0b0d7210 */ /* 0x000fe20007ffe86c */
[----:B---3--:R-:W-:-:S04]  /*ade0*/  FADD.FTZ R12, R20, R3 ;  /* 0x00000003140c7221 */ /* 0x008fc80000010000 */
[----:B------:R-:W-:Y:S01]  /*adf0*/  IMAD.HI R13, R13, 0x66666667, RZ ;  /* 0x666666670d0d7827 */ /* 0x000fe200078e02ff */
[----:B------:R-:W-:Y:S01]  /*ae00*/  MUFU.EX2 R54, R54 ;  /* 0x0000003600367308 */ /* 0x000fe20000000800 */
[----:B0-----:R-:W-:Y:S02]  /*ae10*/  F2FP.SATFINITE.E4M3.F32.PACK_AB_MERGE_C R3, R14, R121, RZ ;  /* 0x000000790e03723e */ /* 0x001fe400048070ff */
[----:B------:R-:W-:Y:S01]  /*ae20*/  FADD.FTZ R121, R121, R12 ;  /* 0x0000000c79797221 */ /* 0x000fe20000010000 */
[----:B------:R-:W-:Y:S02]  /*ae30*/  SHF.R.U32.HI R10, RZ, 0x1f, R13 ;  /* 0x0000001fff0a7819 */ /* 0x000fe4000001160d */
[----:B------:R-:W-:Y:S02]  /*ae40*/  F2FP.SATFINITE.E4M3.F32.PACK_AB_MERGE_C R138, R20, R29, R3 ;  /* 0x0000001d148a723e */ /* 0x000fe40004807003 */
[----:B------:R-:W0:Y:S01]  /*ae50*/  MUFU.EX2 R39, R39 ;  /* 0x0000002700277308 */ /* 0x000e220000000800 */
[----:B------:R-:W-:-:S01]  /*ae60*/  FADD.FTZ R3, R14, R121 ;  /* 0x000000790e037221 */ /* 0x000fc20000010000 */
[----:B------:R-:W-:-:S06]  /*ae70*/  LEA.HI.SX32 R10, R13, R10, 0x1a ;  /* 0x0000000a0d0a7211 */ /* 0x000fcc00078fd2ff */
[----:B------:R-:W1:Y:S01]  /*ae80*/  MUFU.EX2 R52, R52 ;  /* 0x0000003400347308 */ /* 0x000e620000000800 */
[----:B------:R3:W-:Y:S01]  /*ae90*/  STL [R1], R3 ;  /* 0x0000000301007387 */ /* 0x0007e20000100800 */
[----:B------:R-:W-:-:S06]  /*aea0*/  FADD.FTZ R50, R50, R27 ;  /* 0x0000001b32327221 */ /* 0x000fcc0000010000 */
[----:B------:R-:W4:Y:S01]  /*aeb0*/  MUFU.EX2 R35, R35 ;  /* 0x0000002300237308 */ /* 0x000f220000000800 */
[----:B------:R0:W-:Y:S01]  /*aec0*/  STL [R1+0x1c], RZ ;  /* 0x00001cff01007387 */ /* 0x0001e20000100800 */
[----:B---3--:R-:W-:-:S03]  /*aed0*/  VIADD R3, R104, 0xfffffffe ;  /* 0xfffffffe68037836 */ /* 0x008fc60000000000 */
[----:B------:R3:W-:Y:S04]  /*aee0*/  STL [R1+0x18], RZ ;  /* 0x000018ff01007387 */ /* 0x0007e80000100800 */
[----:B------:R3:W-:Y:S01]  /*aef0*/  STL [R1+0xc], RZ ;  /* 0x00000cff01007387 */ /* 0x0007e20000100800 */
[----:B------:R-:W-:-:S01]  /*af00*/  FADD.FTZ R31, R31, R50 ;  /* 0x000000321f1f7221 */ /* 0x000fc20000010000 */
[----:B0-----:R-:W-:-:S03]  /*af10*/  F2FP.SATFINITE.E4M3.F32.PACK_AB_MERGE_C R11, R39, R54, RZ ;  /* 0x00000036270b723e */ /* 0x001fc600048070ff */
[----:B-1----:R-:W-:Y:S01]  /*af20*/  FADD.FTZ R24, R52, R31 ;  /* 0x0000001f34187221 */ /* 0x002fe20000010000 */
[----:B----4-:R-:W-:-:S03]  /*af30*/  F2FP.SATFINITE.E4M3.F32.PACK_AB_MERGE_C R139, R35, R52, R11 ;  /* 0x00000034238b723e */ /* 0x010fc6000480700b */
[----:B------:R-:W-:Y:S01]  /*af40*/  FADD.FTZ R35, R35, R24 ;  /* 0x0000001823237221 */ /* 0x000fe20000010000 */
[----:B------:R-:W-:Y:S01]  /*af50*/  F2FP.SATFINITE.E4M3.F32.PACK_AB_MERGE_C R152, R91, R60, RZ ;  /* 0x0000003c5b98723e */ /* 0x000fe200048070ff */
[----:B------:R-:W-:Y:S01]  /*af60*/  BSSY B0, `(.L_x_1918) ;  /* 0x0000341000007945 */ /* 0x000fe20003800000 */
[----:B------:R-:W-:Y:S01]  /*af70*/  F2FP.SATFINITE.E4M3.F32.PACK_AB_MERGE_C R154, R95, R64, RZ ;  /* 0x000000405f9a723e */ /* 0x000fe200048070ff */
[----:B------:R-:W-:Y:S01]  /*af80*/  FADD.FTZ R54, R54, R35 ;  /* 0x0000002336367221 */ /* 0x000fe20000010000 */
[----:B------:R-:W-:Y:S02]  /*af90*/  F2FP.SATFINITE.E4M3.F32.PACK_AB_MERGE_C R148, R97, R68, RZ ;  /* 0x000000446194723e */ /* 0x000fe400048070ff */
[----:B------:R-:W-:Y:S02]  /*afa0*/  F2FP.SATFINITE.E4M3.F32.PACK_AB_MERGE_C R74, R81, R74, RZ ;  /* 0x0000004a514a723e */ /* 0x000fe400048070ff */
[----:B------:R-:W-:Y:S01]  /*afb0*/  F2FP.SATFINITE.E4M3.F32.PACK_AB_MERGE_C R76, R85, R76, RZ ;  /* 0x0000004c554c723e */ /* 0x000fe200048070ff */
[----:B------:R-:W-:Y:S01]  /*afc0*/  FADD.FTZ R21, R39, R54 ;  /* 0x0000003627157221 */ /* 0x000fe20000010000 */
[----:B------:R-:W-:-:S02]  /*afd0*/  F2FP.SATFINITE.E4M3.F32.PACK_AB_MERGE_C R149, R75, R30, R149 ;  /* 0x0000001e4b95723e */ /* 0x000fc40004807095 */
[----:B------:R-:W-:Y:S02]  /*afe0*/  CS2R R26, SRZ ;  /* 0x00000000001a7805 */ /* 0x000fe4000001ff00 */
[----:B------:R-:W-:Y:S01]  /*aff0*/  F2FP.SATFINITE.E4M3.F32.PACK_AB_MERGE_C R151, R83, R38, R151 ;  /* 0x000000265397723e */ /* 0x000fe20004807097 */
[----:B------:R-:W-:Y:S01]  /*b000*/  IMAD.MOV.U32 R29, RZ, RZ, RZ ;  /* 0x000000ffff1d7224 */ /* 0x000fe200078e00ff */
[----:B------:R-:W-:Y:S02]  /*b010*/  F2FP.SATFINITE.E4M3.F32.PACK_AB_MERGE_C R145, R59, R46, R145 ;  /* 0x0000002e3b91723e */ /* 0x000fe40004807091 */
[----:B------:R-:W-:Y:S02]  /*b020*/  CS2R R30, SRZ ;  /* 0x00000000001e7805 */ /* 0x000fe4000001ff00 */
[----:B------:R-:W-:Y:S02]  /*b030*/  F2FP.SATFINITE.E4M3.F32.PACK_AB_MERGE_C R141, R43, R28, R141 ;  /* 0x0000001c2b8d723e */ /* 0x000fe4000480708d */
[----:B------:R-:W-:-:S02]  /*b040*/  CS2R R32, SRZ ;  /* 0x0000000000207805 */ /* 0x000fc4000001ff00 */
[----:B------:R-:W-:Y:S02]  /*b050*/  F2FP.SATFINITE.E4M3.F32.PACK_AB_MERGE_C R152, R89, R58, R152 ;  /* 0x0000003a5998723e */ /* 0x000fe40004807098 */
[----:B------:R-:W-:Y:S02]  /*b060*/  CS2R R34, SRZ ;  /* 0x0000000000227805 */ /* 0x000fe4000001ff00 */
        /* <DEDUP_REMOVED lines=12> */
[----:B------:R-:W-:Y:S02]  /*b130*/  CS2R R48, SRZ ;  /* 0x0000000000307805 */ /* 0x000fe4000001ff00 */
[----:B------:R-:W-:Y:S02]  /*b140*/  CS2R R50, SRZ ;  /* 0x0000000000327805 */ /* 0x000fe4000001ff00 */
[----:B------:R-:W-:Y:S02]  /*b150*/  CS2R R52, SRZ ;  /* 0x0000000000347805 */ /* 0x000fe4000001ff00 */
[----:B------:R-:W-:-:S02]  /*b160*/  CS2R R54, SRZ ;  /* 0x0000000000367805 */ /* 0x000fc4000001ff00 */
[----:B--2---:R-:W-:-:S05]  /*b170*/  VIMNMX R9, R9, R10, !PT ;  /* 0x0000000a09097248 */ /* 0x004fca0007fe0100 */
[----:B------:R3:W-:Y:S01]  /*b180*/  STL [R1+0x20], R9 ;  /* 0x0000200901007387 */ /* 0x0007e20000100800 */
[----:B------:R-:W-:-:S13]  /*b190*/  ISETP.GE.AND P2, PT, R3, R9, PT ;  /* 0x000000090300720c */ /* 0x000fda0003f46270 */
[----:B---3--:R-:W-:Y:S05]  /*b1a0*/  @!P2 BRA `(.L_x_1919) ;  /* 0x000000300070a947 */ /* 0x008fea0003800000 */
        /* <DEDUP_REMOVED lines=17> */
.L_x_1932:
[----:B------:R-:W-:-:S05]  /*b2c0*/  VIADD R15, R23, 0x1 ;  /* 0x00000001170f7836 */ /* 0x000fca0000000000 */
[----:B------:R-:W-:-:S04]  /*b2d0*/  ISETP.NE.AND P2, PT, R15, 0x2, PT ;  /* 0x000000020f00780c */ /* 0x000fc80003f45270 */
[----:B------:R-:W-:Y:S02]  /*b2e0*/  SEL R9, RZ, 0x1, P2 ;  /* 0x00000001ff097807 */ /* 0x000fe40001000000 */
[----:B------:R-:W-:Y:S02]  /*b2f0*/  SEL R15, R15, RZ, P2 ;  /* 0x000000ff0f0f7207 */ /* 0x000fe40001000000 */
[----:B------:R-:W-:Y:S01]  /*b300*/  LOP3.LUT R14, R156, R9, RZ, 0x3c, !PT ;  /* 0x000000099c0e7212 */ /* 0x000fe200078e3cff */
[----:B------:R-:W-:Y:S06]  /*b310*/  @!P1 BRA `(.L_x_1921) ;  /* 0x0000000000049947 */ /* 0x000fec0003800000 */
[----:B------:R-:W-:Y:S01]  /*b320*/  BPT.TRAP 0x1 ;  /* 0x000000040000795c */ /* 0x000fe20000300000 */
.L_x_1921:
[----:B------:R-:W-:Y:S01]  /*b330*/  IMAD R9, R15, 0x8, R16 ;  /* 0x000000080f097824 */ /* 0x000fe200078e0210 */
[----:B------:R-:W-:-:S04]  /*b340*/  SHF.L.U32 R10, R14, 0x1f, RZ ;  /* 0x0000001f0e0a7819 */ /* 0x000fc800000006ff */
[----:B------:R0:W1:Y:S01]  /*b350*/  SYNCS.PHASECHK.TRANS64.TRYWAIT P2, [R9+URZ+0x13230], R10 ;  /* 0x0132300a090075a7 */ /* 0x000062000804017f */
[----:B------:R-:W-:Y:S05]  /*b360*/  @!P1 BRA `(.L_x_1922) ;  /* 0x0000000000049947 */ /* 0x000fea0003800000 */
[----:B------:R-:W-:Y:S01]  /*b370*/  BPT.TRAP 0x1 ;  /* 0x000000040000795c */ /* 0x000fe20000300000 */
.L_x_1922:
        /* <DEDUP_REMOVED lines=8> */
.L_x_1924:
[----:B------:R-:W-:Y:S05]  /*b400*/  BSYNC B2 ;  /* 0x0000000000027941 */ /* 0x000fea0003800000 */
.L_x_1923:
[----:B01----:R-:W-:Y:S01]  /*b410*/  IMAD.MOV.U32 R10, RZ, RZ, R20 ;  /* 0x000000ffff0a7224 */ /* 0x003fe200078e0014 */
[----:B------:R-:W-:Y:S01]  /*b420*/  R2UR UR4, R4 ;  /* 0x00000000040472ca */ /* 0x000fe200000e0000 */
[----:B------:R-:W-:Y:S01]  /*b430*/  IMAD.MOV.U32 R11, RZ, RZ, -0x7fffffe0 ;  /* 0x80000020ff0b7424 */ /* 0x000fe200078e00ff */
[----:B------:R-:W-:Y:S01]  /*b440*/  R2UR UR5, R5 ;  /* 0x00000000050572ca */ /* 0x000fe200000e0000 */
[----:B------:R-:W-:Y:S01]  /*b450*/  WARPGROUP.ARRIVE ;  /* 0x00000000000079c5 */ /* 0x000fe20000000000 */
[----:B------:R-:W-:Y:S01]  /*b460*/  R2UR UR6, R10 ;  /* 0x000000000a0672ca */ /* 0x000fe200000e0000 */
[----:B------:R-:W-:Y:S01]  /*b470*/  IMAD.MOV.U32 R10, RZ, RZ, R13 ;  /* 0x000000ffff0a7224 */ /* 0x000fe200078e000d */
[C---:B------:R-:W-:Y:S01]  /*b480*/  R2UR UR7, R11.reuse ;  /* 0x000000000b0772ca */ /* 0x040fe200000e0000 */
        /* <DEDUP_REMOVED lines=37> */
[----:B------:R-:W-:Y:S02]  /*b6e0*/  R2UR UR30, R12 ;  /* 0x000000000c1e72ca */ /* 0x000fe400000e0000 */
[----:B------:R-:W-:-:S02]  /*b6f0*/  R2UR UR31, R13 ;  /* 0x000000000d1f72ca */ /* 0x000fc400000e0000 */
        /* <DEDUP_REMOVED lines=40> */
.L_x_1926:
[----:B------:R-:W-:Y:S01]  /*b980*/  SHF.L.U32 R10, R156, 0x1f, RZ ;  /* 0x0000001f9c0a7819 */ /* 0x000fe200000006ff */
[----:B------:R-:W-:-:S04]  /*b990*/  IMAD R20, R23, 0x8, R16 ;  /* 0x0000000817147824 */ /* 0x000fc800078e0210 */
[----:B------:R0:W1:Y:S01]  /*b9a0*/  SYNCS.PHASECHK.TRANS64.TRYWAIT P2, [R20+URZ+0x13250], R10 ;  /* 0x0132500a140075a7 */ /* 0x000062000804017f */
[----:B------:R-:W-:Y:S05]  /*b9b0*/  @!P1 BRA `(.L_x_1927) ;  /* 0x0000000000049947 */ /* 0x000fea0003800000 */
[----:B------:R-:W-:Y:S01]  /*b9c0*/  BPT.TRAP 0x1 ;  /* 0x000000040000795c */ /* 0x000fe20000300000 */
.L_x_1927:
[----:B------:R-:W-:Y:S04]  /*b9d0*/  BSSY B2, `(.L_x_1928) ;  /* 0x0000004000027945 */ /* 0x000fe80003800000 */
[----:B-1----:R-:W-:Y:S05]  /*b9e0*/  @P2 BRA `(.L_x_1929) ;  /* 0x0000000000082947 */ /* 0x002fea0003800000 */
[----:B------:R-:W1:Y:S02]  /*b9f0*/  SYNCS.PHASECHK.TRANS64.TRYWAIT P2, [R20+URZ+0x13250], R10 ;  /* 0x0132500a140075a7 */ /* 0x000e64000804017f */
[----:B-1----:R-:W-:Y:S05]  /*ba00*/  @!P2 BRA `(.L_x_1930) ;  /* 0x000000f40038a947 */ /* 0x002fea0003800000 */
.L_x_1929:
[----:B------:R-:W-:Y:S05]  /*ba10*/  BSYNC B2 ;  /* 0x0000000000027941 */ /* 0x000fea0003800000 */
.L_x_1928:
[----:B01----:R-:W-:Y:S01]  /*ba20*/  VIADD R10, R16, 0x1000 ;  /* 0x00001000100a7836 */ /* 0x003fe20000000000 */
[----:B------:R-:W-:Y:S01]  /*ba30*/  WARPGROUP.ARRIVE ;  /* 0x00000000000079c5 */ /* 0x000fe20000000000 */
[----:B------:R-:W-:-:S03]  /*ba40*/  IMAD.MOV.U32 R11, RZ, RZ, -0x3ffffff0 ;  /* 0xc0000010ff0b7424 */ /* 0x000fc600078e00ff */
[----:B------:R-:W-:Y:S02]  /*ba50*/  SHF.R.U32.HI R10, RZ, 0x4, R10 ;  /* 0x00000004ff0a7819 */ /* 0x000fe4000001160a */
[----:B------:R-:W-:Y:S02]  /*ba60*/  R2UR UR7, R11 ;  /* 0x000000000b0772ca */ /* 0x000fe400000e0000 */
[----:B------:R-:W-:Y:S01]  /*ba70*/  LOP3.LUT R10, R10, 0x3fff, RZ, 0xc0, !PT ;  /* 0x00003fff0a0a7812 */ /* 0x000fe200078ec0ff */
[----:B------:R-:W-:Y:S01]  /*ba80*/  IMAD.MOV.U32 R13, RZ, RZ, -0x3ffffff0 ;  /* 0xc0000010ff0d7424 */ /* 0x000fe200078e00ff */
[----:B------:R-:W0:Y:S02]  /*ba90*/  @P0 LDC R11, c[0x0][0x44c] ;  /* 0x00011300ff0b0b82 */ /* 0x000e240000000800 */
[----:B------:R-:W-:-:S05]  /*baa0*/  LOP3.LUT R10, R10, 0x10000, RZ, 0xfc, !PT ;  /* 0x000100000a0a7812 */ /* 0x000fca00078efcff */
[----:B------:R-:W-:Y:S02]  /*bab0*/  IMAD R10, R23, 0x280, R10 ;  /* 0x00000280170a7824 */ /* 0x000fe400078e020a */
[----:B------:R-:W1:Y:S03]  /*bac0*/  @P0 LDC R23, c[0x0][0x450] ;  /* 0x00011400ff170b82 */ /* 0x000e660000000800 */
        /* <DEDUP_REMOVED lines=16> */
[----:B------:R-:W-:-:S03]  /*bbd0*/  IMAD.MOV.U32 R13, RZ, RZ, -0x3ffffff0 ;  /* 0xc0000010ff0d7424 */ /* 0x000fc600078e00ff */
[----:B------:R-:W-:Y:S02]  /*bbe0*/  R2UR UR6, R12 ;  /* 0x000000000c0672ca */ /* 0x000fe400000e0000 */
[----:B------:R-:W-:-:S13]  /*bbf0*/  R2UR UR7, R13 ;  /* 0x000000000d0772ca */ /* 0x000fda00000e0000 */
[----:B------:R-:W-:Y:S03]  /*bc00*/  QGMMA.64x64x32.F32.E4M3.E4M3 R24, R144, gdesc[UR4], R24, gsb0 ;  /* 0x00e0000490187df3 */ /* 0x000fe60008000818 */
[----:B------:R-:W-:Y:S02]  /*bc10*/  WARPGROUP.DEPBAR.LE gsb0, 0x0 ;  /* 0x00008000000079c5 */ /* 0x000fe40000010000 */
[----:B--2---:R-:W-:Y:S01]  /*bc20*/  IMAD.IADD R12, R152, 0x1, R151 ;  /* 0x00000001980c7824 */ /* 0x004fe200078e0297 */
[----:B------:R-:W2:Y:S03]  /*bc30*/  LDL.LU R146, [R1] ;  /* 0x0000000001927983 */ /* 0x000ea60000300800 */
[----:B0-----:R-:W-:-:S04]  /*bc40*/  @P0 IMAD.HI.U32 R13, R12, R11, RZ ;  /* 0x0000000b0c0d0227 */ /* 0x001fc800078e00ff */
[----:B------:R-:W-:Y:S01]  /*bc50*/  IMAD.MOV.U32 R11, RZ, RZ, R12 ;  /* 0x000000ffff0b7224 */ /* 0x000fe200078e000c */
[----:B-1----:R-:W-:Y:S01]  /*bc60*/  @P0 SHF.R.U32.HI R11, RZ, R23, R13 ;  /* 0x00000017ff0b0219 */ /* 0x002fe2000001160d */
[----:B------:R-:W-:-:S04]  /*bc70*/  IMAD R12, R3, -0xa0, RZ ;  /* 0xffffff60030c7824 */ /* 0x000fc800078e02ff */
[----:B------:R-:W0:Y:S01]  /*bc80*/  SHFL.IDX PT, R13, R11, RZ, 0x1c1f ;  /* 0x001c1fff0b0d7589 */ /* 0x000e2200000e0000 */
[----:B---3--:R-:W-:-:S04]  /*bc90*/  IADD3 R12, -R153, 0x1, R12 ;  /* 0x00000001990c7810 */ /* 0x008fc80007ffe10c */
[----:B----4-:R-:W-:-:S05]  /*bca0*/  IADD3 R12, -R155, R12, R154 ;  /* 0x0000000c9b0c7210 */ /* 0x010fca0007ffe19a */
[----:B0-----:R-:W-:-:S05]  /*bcb0*/  IMAD.IADD R13, R12, 0x1, R13 ;  /* 0x000000010c0d7824 */ /* 0x001fca00078e020d */
        /* <DEDUP_REMOVED lines=96> */
[----:B------:R-:W-:Y:S02]  /*c2c0*/  FSEL R23, R56, -INF , P4 ;  /* 0xff80000038177808 */ /* 0x000fe40002000000 */
[----:B------:R-:W-:Y:S02]  /*c2d0*/  ISETP.GT.AND P6, PT, R13, 0x81, PT ;  /* 0x000000810d00780c */ /* 0x000fe40003fc4270 */
[----:B------:R-:W-:Y:S02]  /*c2e0*/  FMNMX.FTZ R56, R85, R144, !PT ;  /* 0x0000009055387209 */ /* 0x000fe40007810000 */
[----:B------:R-:W-:Y:S02]  /*c2f0*/  ISETP.GT.AND P5, PT, R13, 0x88, PT ;  /* 0x000000880d00780c */ /* 0x000fe40003fa4270 */
[----:B------:R-:W-:Y:S02]  /*c300*/  FSEL R144, R57, -INF , P6 ;  /* 0xff80000039907808 */ /* 0x000fe40003000000 */
[----:B------:R-:W-:-:S02]  /*c310*/  FMNMX.FTZ R56, R23, R56, !PT ;  /* 0x0000003817387209 */ /* 0x000fc40007810000 */
[C---:B------:R-:W-:Y:S02]  /*c320*/  ISETP.GT.AND P2, PT, R13.reuse, 0x89, PT ;  /* 0x000000890d00780c */ /* 0x040fe40003f44270 */
        /* <DEDUP_REMOVED lines=14> */
[----:B------:R-:W-:Y:S02]  /*c410*/  FSEL R69, R69, -INF , P5 ;  /* 0xff80000045457808 */ /* 0x000fe40002800000 */
[----:B------:R-:W-:-:S04]  /*c420*/  FMNMX.FTZ R13, R68, R56, !PT ;  /* 0x00000038440d7209 */ /* 0x000fc80007810000 */
[----:B------:R-:W-:-:S05]  /*c430*/  FMNMX.FTZ R13, R69, R13, !PT ;  /* 0x0000000d450d7209 */ /* 0x000fca0007810000 */
[----:B------:R-:W0:Y:S01]  /*c440*/  SHFL.BFLY PT, R56, R13, 0x2, 0x1f ;  /* 0x0c401f000d387f89 */ /* 0x000e2200000e0000 */
[----:B------:R-:W-:-:S05]  /*c450*/  IMAD.MOV.U32 R57, RZ, RZ, -0x3ffffff0 ;  /* 0xc0000010ff397424 */ /* 0x000fca00078e00ff */
[----:B------:R-:W-:Y:S01]  /*c460*/  R2UR UR7, R57 ;  /* 0x00000000390772ca */ /* 0x000fe200000e0000 */
[----:B------:R-:W-:Y:S01]  /*c470*/  WARPGROUP.ARRIVE ;  /* 0x00000000000079c5 */ /* 0x000fe20000000000 */
[----:B0-----:R-:W-:Y:S01]  /*c480*/  FMNMX.FTZ R13, R13, R56, !PT ;  /* 0x000000380d0d7209 */ /* 0x001fe20007810000 */
[----:B------:R-:W-:-:S05]  /*c490*/  VIADD R56, R10, 0x180 ;  /* 0x000001800a387836 */ /* 0x000fca0000000000 */
[----:B------:R-:W-:Y:S01]  /*c4a0*/  R2UR UR6, R56 ;  /* 0x00000000380672ca */ /* 0x000fe200000e0000 */
[----:B------:R-:W0:Y:S01]  /*c4b0*/  SHFL.BFLY PT, R145, R13, 0x1, 0x1f ;  /* 0x0c201f000d917f89 */ /* 0x000e2200000e0000 */
[----:B------:R-:W-:-:S11]  /*c4c0*/  VIADD R56, R10, 0x200 ;  /* 0x000002000a387836 */ /* 0x000fd60000000000 */
[----:B------:R-:W-:Y:S01]  /*c4d0*/  QGMMA.64x64x32.F32.E4M3.E4M3 R24, R140, gdesc[UR4], R24, gsb0 ;  /* 0x00e000048c187df3 */ /* 0x000fe20008000818 */
[----:B------:R-:W-:Y:S02]  /*c4e0*/  R2UR UR6, R56 ;  /* 0x00000000380672ca */ /* 0x000fe400000e0000 */
[----:B------:R-:W1:Y:S01]  /*c4f0*/  SHFL.IDX PT, R56, R11, 0x1, 0x1c1f ;  /* 0x003c1f000b387f89 */ /* 0x000e6200000e0000 */
[----:B0-----:R-:W-:Y:S01]  /*c500*/  FMNMX.FTZ R10, R13, R145, !PT ;  /* 0x000000910d0a7209 */ /* 0x001fe20007810000 */
[----:B------:R-:W-:-:S03]  /*c510*/  IMAD.MOV.U32 R57, RZ, RZ, -0x3ffffff0 ;  /* 0xc0000010ff397424 */ /* 0x000fc600078e00ff */
[----:B------:R-:W-:Y:S01]  /*c520*/  FSETP.NEU.FTZ.AND P2, PT, R10, -INF , PT ;  /* 0xff8000000a00780b */ /* 0x000fe20003f5d000 */
[----:B------:R-:W-:-:S01]  /*c530*/  FFMA.FTZ R13, R2, R10, -8 ;  /* 0xc1000000020d7423 */ /* 0x000fc2000001000a */
[----:B------:R-:W-:-:S04]  /*c540*/  R2UR UR7, R57 ;  /* 0x00000000390772ca */ /* 0x000fc800000e0000 */
[----:B------:R-:W-:Y:S01]  /*c550*/  FSEL R13, R13, RZ, P2 ;  /* 0x000000ff0d0d7208 */ /* 0x000fe20001000000 */
[----:B-1----:R-:W-:-:S04]  /*c560*/  IMAD.IADD R56, R12, 0x1, R56 ;  /* 0x000000010c387824 */ /* 0x002fc800078e0238 */
[C-C-:B------:R-:W-:Y:S01]  /*c570*/  FFMA.FTZ R57, R2.reuse, R121, -R13.reuse ;  /* 0x0000007902397223 */ /* 0x140fe2000001080d */
[----:B------:R-:W-:-:S01]  /*c580*/  FFMA.FTZ R121, R2, R125, -R13 ;  /* 0x0000007d02797223 */ /* 0x000fc2000001080d */
[----:B------:R-:W-:Y:S01]  /*c590*/  ISETP.GT.AND P5, PT, R56, RZ, PT ;  /* 0x000000ff3800720c */ /* 0x000fe20003fa4270 */
[----:B------:R-:W-:-:S01]  /*c5a0*/  FFMA.FTZ R120, R2, R120, -R13 ;  /* 0x0000007802787223 */ /* 0x000fc2000001080d */
[----:B------:R-:W-:Y:S02]  /*c5b0*/  ISETP.GT.AND P6, PT, R56, 0x1, PT ;  /* 0x000000013800780c */ /* 0x000fe40003fc4270 */
[----:B------:R-:W-:Y:S01]  /*c5c0*/  FSEL R125, R122, -INF , P5 ;  /* 0xff8000007a7d7808 */ /* 0x000fe20002800000 */
[----:B------:R-:W-:Y:S01]  /*c5d0*/  FFMA.FTZ R12, R2, R129, -R13 ;  /* 0x00000081020c7223 */ /* 0x000fe2000001080d */
[----:B------:R-:W-:Y:S01]  /*c5e0*/  ISETP.GT.AND P3, PT, R56, 0x8, PT ;  /* 0x000000083800780c */ /* 0x000fe20003f64270 */
[----:B------:R0:W-:Y:S01]  /*c5f0*/  MUFU.EX2 R11, R120 ;  /* 0x00000078000b7308 */ /* 0x0001e20000000800 */
[----:B------:R-:W-:-:S02]  /*c600*/  FSEL R123, R123, -INF , P6 ;  /* 0xff8000007b7b7808 */ /* 0x000fc40003000000 */
[----:B------:R-:W-:Y:S02]  /*c610*/  FMNMX.FTZ R129, R125, R8, !PT ;  /* 0x000000087d817209 */ /* 0x000fe40007810000 */
[----:B------:R-:W-:Y:S02]  /*c620*/  ISETP.GT.AND P4, PT, R56, 0x9, PT ;  /* 0x000000093800780c */ /* 0x000fe40003f84270 */
[----:B------:R-:W-:Y:S01]  /*c630*/  FMNMX.FTZ R129, R123, R129, !PT ;  /* 0x000000817b817209 */ /* 0x000fe20007810000 */
[----:B0-----:R-:W-:-:S01]  /*c640*/  FFMA.FTZ R120, R2, R124, -R13 ;  /* 0x0000007c02787223 */ /* 0x001fc2000001080d */
[----:B------:R-:W-:Y:S01]  /*c650*/  FFMA.FTZ R124, R2, R128, -R13 ;  /* 0x00000080027c7223 */ /* 0x000fe2000001080d */
[----:B------:R-:W-:Y:S02]  /*c660*/  FSEL R128, R126, -INF , P3 ;  /* 0xff8000007e807808 */ /* 0x000fe40001800000 */
        /* <DEDUP_REMOVED lines=11> */
[----:B------:R-:W-:Y:S01]  /*c720*/  FMNMX.FTZ R129, R131, R129, !PT ;  /* 0x0000008183817209 */ /* 0x000fe20007810000 */
[----:B------:R-:W-:Y:S01]  /*c730*/  FFMA.FTZ R132, R2, R132, -R13 ;  /* 0x0000008402847223 */ /* 0x000fe2000001080d */
[----:B------:R-:W-:Y:S02]  /*c740*/  FSEL R135, R135, -INF , P4 ;  /* 0xff80000087877808 */ /* 0x000fe40002000000 */
[----:B------:R-:W-:-:S02]  /*c750*/  ISETP.GT.AND P5, PT, R56, 0x20, PT ;  /* 0x000000203800780c */ /* 0x000fc40003fa4270 */
[----:B------:R-:W-:Y:S01]  /*c760*/  FMNMX.FTZ R129, R134, R129, !PT ;  /* 0x0000008186817209 */ /* 0x000fe20007810000 */
[----:B------:R0:W-:Y:S01]  /*c770*/  MUFU.EX2 R122, R132 ;  /* 0x00000084007a7308 */ /* 0x0001e20000000800 */
[----:B------:R-:W-:Y:S02]  /*c780*/  ISETP.GT.AND P6, PT, R56, 0x21, PT ;  /* 0x000000213800780c */ /* 0x000fe40003fc4270 */
[----:B------:R-:W-:Y:S01]  /*c790*/  FMNMX.FTZ R129, R135, R129, !PT ;  /* 0x0000008187817209 */ /* 0x000fe20007810000 */
[----:B0-----:R-:W-:-:S01]  /*c7a0*/  FFMA.FTZ R132, R2, R108, -R13 ;  /* 0x0000006c02847223 */ /* 0x001fc2000001080d */
        /* <DEDUP_REMOVED lines=19> */
[----:B------:R-:W-:Y:S02]  /*c8e0*/  FSEL R119, R119, -INF , P4 ;  /* 0xff80000077777808 */ /* 0x000fe40002000000 */
[----:B------:R-:W-:-:S02]  /*c8f0*/  ISETP.GT.AND P5, PT, R56, 0x40, PT ;  /* 0x000000403800780c */ /* 0x000fc40003fa4270 */
        /* <DEDUP_REMOVED lines=68> */
[----:B------:R-:W-:-:S01]  /*cd40*/  FFMA.FTZ R56, R2, R73, -R13 ;  /* 0x0000004902387223 */ /* 0x000fc2000001080d */
[----:B------:R-:W-:Y:S02]  /*cd50*/  FSEL R73, R70, -INF , P3 ;  /* 0xff80000046497808 */ /* 0x000fe40001800000 */
[----:B------:R-:W-:Y:S01]  /*cd60*/  FMNMX.FTZ R129, R67, R129, !PT ;  /* 0x0000008143817209 */ /* 0x000fe20007810000 */
[----:B------:R0:W-:Y:S01]  /*cd70*/  MUFU.EX2 R70, R56 ;  /* 0x0000003800467308 */ /* 0x0001e20000000800 */
[----:B------:R-:W-:Y:S02]  /*cd80*/  FSEL R71, R71, -INF , P4 ;  /* 0xff80000047477808 */ /* 0x000fe40002000000 */
[----:B0-----:R-:W-:-:S04]  /*cd90*/  FMNMX.FTZ R56, R73, R129, !PT ;  /* 0x0000008149387209 */ /* 0x001fc80007810000 */
[----:B------:R-:W-:-:S05]  /*cda0*/  FMNMX.FTZ R56, R71, R56, !PT ;  /* 0x0000003847387209 */ /* 0x000fca0007810000 */
[----:B------:R-:W0:Y:S01]  /*cdb0*/  SHFL.BFLY PT, R129, R56, 0x2, 0x1f ;  /* 0x0c401f0038817f89 */ /* 0x000e2200000e0000 */
[----:B------:R1:W-:Y:S01]  /*cdc0*/  MUFU.EX2 R106, R132 ;  /* 0x00000084006a7308 */ /* 0x0003e20000000800 */
[----:B0-----:R-:W-:-:S05]  /*cdd0*/  FMNMX.FTZ R56, R56, R129, !PT ;  /* 0x0000008138387209 */ /* 0x001fca0007810000 */
[----:B-1----:R-:W0:Y:S01]  /*cde0*/  SHFL.BFLY PT, R132, R56, 0x1, 0x1f ;  /* 0x0c201f0038847f89 */ /* 0x002e2200000e0000 */
        /* <DEDUP_REMOVED lines=15> */
[--C-:B------:R-:W-:Y:S01]  /*cee0*/  FFMA.FTZ R101, R2, R101, -R13.reuse ;  /* 0x0000006502657223 */ /* 0x100fe2000001080d */
[----:B0-----:R-:W-:Y:S01]  /*cef0*/  FMNMX.FTZ R56, R56, R132, !PT ;  /* 0x0000008438387209 */ /* 0x001fe20007810000 */
[C-C-:B------:R-:W-:Y:S01]  /*cf00*/  FFMA.FTZ R72, R2.reuse, R72, -R13.reuse ;  /* 0x0000004802487223 */ /* 0x140fe2000001080d */
[----:B------:R-:W-:-:S02]  /*cf10*/  FFMA.FTZ R76, R2, R76, -R13 ;  /* 0x0000004c024c7223 */ /* 0x000fc4000001080d */
[----:B------:R-:W-:Y:S01]  /*cf20*/  FSETP.NEU.FTZ.AND P3, PT, R56, -INF , PT ;  /* 0xff8000003800780b */ /* 0x000fe20003f7d000 */
[----:B------:R-:W-:-:S01]  /*cf30*/  FFMA.FTZ R132, R2, R56, -8 ;  /* 0xc100000002847423 */ /* 0x000fc20000010038 */
        /* <DEDUP_REMOVED lines=13> */
[----:B------:R-:W-:-:S05]  /*d010*/  FSEL R69, R132, RZ, P3 ;  /* 0x000000ff84457208 */ /* 0x000fca0001800000 */
[--C-:B------:R-:W-:Y:S01]  /*d020*/  FFMA.FTZ R132, R2, R134, -R69.reuse ;  /* 0x0000008602847223 */ /* 0x100fe20000010845 */
[----:B------:R-:W-:Y:S01]  /*d030*/  FSEL R134, R10, RZ, P2 ;  /* 0x000000ff0a867208 */ /* 0x000fe20001000000 */
[----:B------:R-:W-:-:S04]  /*d040*/  FFMA.FTZ R94, R2, R94, -R69 ;  /* 0x0000005e025e7223 */ /* 0x000fc80000010845 */
[----:B------:R-:W-:Y:S02]  /*d050*/  FADD.FTZ R134, -R134, R0 ;  /* 0x0000000086867221 */ /* 0x000fe40000010100 */
[----:B------:R0:W-:Y:S02]  /*d060*/  MUFU.EX2 R0, R94 ;  /* 0x0000005e00007308 */ /* 0x0001e40000000800 */
[----:B------:R-:W-:Y:S01]  /*d070*/  FMUL.FTZ R134, R2, R134 ;  /* 0x0000008602867220 */ /* 0x000fe20000410000 */
[----:B0-----:R-:W-:-:S05]  /*d080*/  FSEL R94, R56, RZ, P3 ;  /* 0x000000ff385e7208 */ /* 0x001fca0001800000 */
[----:B------:R-:W-:Y:S02]  /*d090*/  FADD.FTZ R8, -R94, R8 ;  /* 0x000000085e087221 */ /* 0x000fe40000010100 */
[----:B------:R-:W2:Y:S08]  /*d0a0*/  MUFU.EX2 R94, R134 ;  /* 0x00000086005e7308 */ /* 0x000eb00000000800 */
[----:B------:R-:W0:Y:S08]  /*d0b0*/  MUFU.EX2 R57, R57 ;  /* 0x0000003900397308 */ /* 0x000e300000000800 */
[----:B------:R-:W1:Y:S01]  /*d0c0*/  MUFU.EX2 R120, R120 ;  /* 0x0000007800787308 */ /* 0x000e620000000800 */
[----:B--2---:R-:W-:-:S07]  /*d0d0*/  FFMA.FTZ R134, R94, R146, R11 ;  /* 0x000000925e867223 */ /* 0x004fce000001000b */
[----:B------:R-:W2:Y:S01]  /*d0e0*/  MUFU.EX2 R121, R121 ;  /* 0x0000007900797308 */ /* 0x000ea20000000800 */
[----:B------:R-:W-:-:S01]  /*d0f0*/  FFMA.FTZ R125, R2, R125, -R69 ;  /* 0x0000007d027d7223 */ /* 0x000fc20000010845 */
[----:B------:R-:W-:Y:S01]  /*d100*/  FMUL.FTZ R8, R2, R8 ;  /* 0x0000000802087220 */ /* 0x000fe20000410000 */
[----:B0-----:R-:W-:-:S05]  /*d110*/  FADD.FTZ R134, R57, R134 ;  /* 0x0000008639867221 */ /* 0x001fca0000010000 */
[----:B------:R-:W0:Y:S01]  /*d120*/  MUFU.EX2 R124, R124 ;  /* 0x0000007c007c7308 */ /* 0x000e220000000800 */
[----:B------:R-:W-:-:S01]  /*d130*/  FFMA.FTZ R123, R2, R123, -R69 ;  /* 0x0000007b027b7223 */ /* 0x000fc20000010845 */
[----:B-1----:R-:W-:-:S06]  /*d140*/  FADD.FTZ R134, R120, R134 ;  /* 0x0000008678867221 */ /* 0x002fcc0000010000 */
[----:B------:R-:W1:Y:S01]  /*d150*/  MUFU.EX2 R12, R12 ;  /* 0x0000000c000c7308 */ /* 0x000e620000000800 */
[----:B------:R-:W-:-:S01]  /*d160*/  FFMA.FTZ R128, R2, R128, -R69 ;  /* 0x0000008002807223 */ /* 0x000fc20000010845 */
[----:B--2---:R-:W-:-:S06]  /*d170*/  FADD.FTZ R134, R121, R134 ;  /* 0x0000008679867221 */ /* 0x004fcc0000010000 */
[----:B------:R-:W-:Y:S01]  /*d180*/  MUFU.EX2 R125, R125 ;  /* 0x0000007d007d7308 */ /* 0x000fe20000000800 */
[----:B------:R-:W-:-:S07]  /*d190*/  FFMA.FTZ R127, R2, R127, -R69 ;  /* 0x0000007f027f7223 */ /* 0x000fce0000010845 */
[----:B------:R-:W2:Y:S01]  /*d1a0*/  MUFU.EX2 R8, R8 ;  /* 0x0000000800087308 */ /* 0x000ea20000000800 */
[----:B0-----:R-:W-:-:S07]  /*d1b0*/  FADD.FTZ R134, R124, R134 ;  /* 0x000000867c867221 */ /* 0x001fce0000010000 */
[----:B------:R-:W0:Y:S01]  /*d1c0*/  MUFU.EX2 R126, R133 ;  /* 0x00000085007e7308 */ /* 0x000e220000000800 */
[----:B------:R-:W-:-:S07]  /*d1d0*/  FFMA.FTZ R130, R2, R130, -R69 ;  /* 0x0000008202827223 */ /* 0x000fce0000010845 */
[----:B------:R-:W3:Y:S01]  /*d1e0*/  MUFU.EX2 R123, R123 ;  /* 0x0000007b007b7308 */ /* 0x000ee20000000800 */
[----:B-1----:R-:W-:-:S07]  /*d1f0*/  FADD.FTZ R134, R12, R134 ;  /* 0x000000860c867221 */ /* 0x002fce0000010000 */
[----:B------:R-:W1:Y:S01]  /*d200*/  MUFU.EX2 R104, R104 ;  /* 0x0000006800687308 */ /* 0x000e620000000800 */
[----:B------:R-:W-:-:S07]  /*d210*/  FFMA.FTZ R131, R2, R131, -R69 ;  /* 0x0000008302837223 */ /* 0x000fce0000010845 */
[----:B------:R-:W4:Y:S01]  /*d220*/  MUFU.EX2 R128, R128 ;  /* 0x0000008000807308 */ /* 0x000f220000000800 */
[----:B------:R-:W-:-:S01]  /*d230*/  FADD.FTZ R134, R122, R134 ;  /* 0x000000867a867221 */ /* 0x000fc20000010000 */
[----:B--2---:R-:W-:-:S06]  /*d240*/  FFMA.FTZ R21, R8, R21, R125 ;  /* 0x0000001508157223 */ /* 0x004fcc000001007d */
[----:B------:R-:W2:Y:S08]  /*d250*/  MUFU.EX2 R105, R105 ;  /* 0x0000006900697308 */ /* 0x000eb00000000800 */
[----:B------:R-:W5:Y:S01]  /*d260*/  MUFU.EX2 R127, R127 ;  /* 0x0000007f007f7308 */ /* 0x000f620000000800 */
[----:B0-----:R-:W-:-:S01]  /*d270*/  FADD.FTZ R134, R126, R134 ;  /* 0x000000867e867221 */ /* 0x001fc20000010000 */
[----:B---3--:R-:W-:-:S06]  /*d280*/  FADD.FTZ R21, R123, R21 ;  /* 0x000000157b157221 */ /* 0x008fcc0000010000 */
[----:B------:R-:W0:Y:S01]  /*d290*/  MUFU.EX2 R130, R130 ;  /* 0x0000008200827308 */ /* 0x000e220000000800 */
[----:B------:R-:W-:-:S01]  /*d2a0*/  FFMA.FTZ R133, R2, R135, -R69 ;  /* 0x0000008702857223 */ /* 0x000fc20000010845 */
[----:B-1----:R-:W-:-:S06]  /*d2b0*/  FADD.FTZ R134, R104, R134 ;  /* 0x0000008668867221 */ /* 0x002fcc0000010000 */
[----:B------:R-:W1:Y:S01]  /*d2c0*/  MUFU.EX2 R109, R109 ;  /* 0x0000006d006d7308 */ /* 0x000e620000000800 */
[----:B----4-:R-:W-:-:S01]  /*d2d0*/  FADD.FTZ R21, R128, R21 ;  /* 0x0000001580157221 */ /* 0x010fc20000010000 */
[----:B------:R-:W-:-:S06]  /*d2e0*/  FFMA.FTZ R108, R2, R108, -R69 ;  /* 0x0000006c026c7223 */ /* 0x000fcc0000010845 */
[----:B------:R-:W3:Y:S01]  /*d2f0*/  MUFU.EX2 R131, R131 ;  /* 0x0000008300837308 */ /* 0x000ee20000000800 */
[----:B--2---:R-:W-:-:S01]  /*d300*/  FADD.FTZ R134, R105, R134 ;  /* 0x0000008669867221 */ /* 0x004fc20000010000 */
[----:B-----5:R-:W-:-:S06]  /*d310*/  FADD.FTZ R21, R127, R21 ;  /* 0x000000157f157221 */ /* 0x020fcc0000010000 */
[----:B------:R-:W2:Y:S01]  /*d320*/  MUFU.EX2 R112, R112 ;  /* 0x0000007000707308 */ /* 0x000ea20000000800 */
[----:B------:R-:W-:-:S07]  /*d330*/  FFMA.FTZ R107, R2, R107, -R69 ;  /* 0x0000006b026b7223 */ /* 0x000fce0000010845 */
[----:B------:R-:W4:Y:S01]  /*d340*/  MUFU.EX2 R132, R132 ;  /* 0x0000008400847308 */ /* 0x000f220000000800 */
[----:B------:R-:W-:-:S01]  /*d350*/  FADD.FTZ R134, R106, R134 ;  /* 0x000000866a867221 */ /* 0x000fc20000010000 */
[----:B0-----:R-:W-:-:S06]  /*d360*/  FADD.FTZ R21, R130, R21 ;  /* 0x0000001582157221 */ /* 0x001fcc0000010000 */
[----:B------:R-:W0:Y:S01]  /*d370*/  MUFU.EX2 R113, R113 ;  /* 0x0000007100717308 */ /* 0x000e220000000800 */
[----:B------:R-:W-:-:S07]  /*d380*/  FFMA.FTZ R110, R2, R110, -R69 ;  /* 0x0000006e026e7223 */ /* 0x000fce0000010845 */
[----:B------:R-:W5:Y:S01]  /*d390*/  MUFU.EX2 R133, R133 ;  /* 0x0000008500857308 */ /* 0x000f620000000800 */
[----:B-1----:R-:W-:-:S01]  /*d3a0*/  FADD.FTZ R134, R109, R134 ;  /* 0x000000866d867221 */ /* 0x002fc20000010000 */
[----:B---3--:R-:W-:-:S06]  /*d3b0*/  FADD.FTZ R21, R131, R21 ;  /* 0x0000001583157221 */ /* 0x008fcc0000010000 */
[----:B------:R-:W1:Y:S01]  /*d3c0*/  MUFU.EX2 R116, R116 ;  /* 0x0000007400747308 */ /* 0x000e620000000800 */
[----:B------:R-:W-:-:S07]  /*d3d0*/  FFMA.FTZ R111, R2, R111, -R69 ;  /* 0x0000006f026f7223 */ /* 0x000fce0000010845 */
[----:B------:R-:W3:Y:S01]  /*d3e0*/  MUFU.EX2 R108, R108 ;  /* 0x0000006c006c7308 */ /* 0x000ee20000000800 */
[----:B--2---:R-:W-:-:S01]  /*d3f0*/  FADD.FTZ R134, R112, R134 ;  /* 0x0000008670867221 */ /* 0x004fc20000010000 */
[----:B----4-:R-:W-:-:S06]  /*d400*/  FADD.FTZ R21, R132, R21 ;  /* 0x0000001584157221 */ /* 0x010fcc0000010000 */
[----:B------:R-:W2:Y:S01]  /*d410*/  MUFU.EX2 R117, R117 ;  /* 0x0000007500757308 */ /* 0x000ea20000000800 */
[----:B------:R-:W-:-:S07]  /*d420*/  FFMA.FTZ R114, R2, R114, -R69 ;  /* 0x0000007202727223 */ /* 0x000fce0000010845 */
[----:B------:R-:W4:Y:S01]  /*d430*/  MUFU.EX2 R107, R107 ;  /* 0x0000006b006b7308 */ /* 0x000f220000000800 */
[----:B0-----:R-:W-:-:S01]  /*d440*/  FADD.FTZ R134, R113, R134 ;  /* 0x0000008671867221 */ /* 0x001fc20000010000 */
[----:B-----5:R-:W-:-:S06]  /*d450*/  FADD.FTZ R21, R133, R21 ;  /* 0x0000001585157221 */ /* 0x020fcc0000010000 */
        /* <DEDUP_REMOVED lines=25> */
[----:B------:R-:W2:Y:S08]  /*d5f0*/  MUFU.EX2 R97, R97 ;  /* 0x0000006100617308 */ /* 0x000eb00000000800 */
[----:B------:R-:W4:Y:S01]  /*d600*/  MUFU.EX2 R119, R119 ;  /* 0x0000007700777308 */ /* 0x000f220000000800 */
[----:B0-----:R-:W-:-:S01]  /*d610*/  FADD.FTZ R134, R93, R134 ;  /* 0x000000865d867221 */ /* 0x001fc20000010000 */
[----:B-----5:R-:W-:-:S06]  /*d620*/  FADD.FTZ R21, R115, R21 ;  /* 0x0000001573157221 */ /* 0x020fcc0000010000 */
[----:B------:R-:W0:Y:S01]  /*d630*/  MUFU.EX2 R100, R100 ;  /* 0x0000006400647308 */ /* 0x000e220000000800 */
[----:B------:R-:W-:-:S07]  /*d640*/  FFMA.FTZ R95, R2, R95, -R69 ;  /* 0x0000005f025f7223 */ /* 0x000fce0000010845 */
[----:B------:R-:W5:Y:S01]  /*d650*/  MUFU.EX2 R90, R90 ;  /* 0x0000005a005a7308 */ /* 0x000f620000000800 */
[----:B-1----:R-:W-:-:S01]  /*d660*/  FADD.FTZ R134, R96, R134 ;  /* 0x0000008660867221 */ /* 0x002fc20000010000 */
[----:B------:R-:W-:-:S06]  /*d670*/  WARPGROUP.DEPBAR.LE gsb0, 0x0 ;  /* 0x00008000000079c5 */ /* 0x000fcc0000010000 */
[----:B------:R-:W1:Y:S01]  /*d680*/  MUFU.EX2 R101, R101 ;  /* 0x0000006500657308 */ /* 0x000e620000000800 */
[----:B---3--:R-:W-:-:S01]  /*d690*/  FADD.FTZ R21, R118, R21 ;  /* 0x0000001576157221 */ /* 0x008fc20000010000 */
[----:B------:R-:W-:-:S06]  /*d6a0*/  FFMA.FTZ R98, R2, R98, -R69 ;  /* 0x0000006202627223 */ /* 0x000fcc0000010845 */
[----:B------:R-:W3:Y:S01]  /*d6b0*/  MUFU.EX2 R91, R91 ;  /* 0x0000005b005b7308 */ /* 0x000ee20000000800 */
[----:B------:R-:W-:Y:S01]  /*d6c0*/  WARPGROUP.ARRIVE ;  /* 0x00000000000079c5 */ /* 0x000fe20000000000 */
[----:B--2---:R-:W-:-:S06]  /*d6d0*/  FADD.FTZ R134, R97, R134 ;  /* 0x0000008661867221 */ /* 0x004fcc0000010000 */
[----:B------:R-:W2:Y:S01]  /*d6e0*/  MUFU.EX2 R72, R72 ;  /* 0x0000004800487308 */ /* 0x000ea20000000800 */
[----:B----4-:R-:W-:-:S01]  /*d6f0*/  FADD.FTZ R21, R119, R21 ;  /* 0x0000001577157221 */ /* 0x010fc20000010000 */
[----:B------:R-:W-:Y:S01]  /*d700*/  FFMA.FTZ R99, R2, R99, -R69 ;  /* 0x0000006302637223 */ /* 0x000fe20000010845 */
[----:B0-----:R-:W-:-:S01]  /*d710*/  FADD.FTZ R134, R100, R134 ;  /* 0x0000008664867221 */ /* 0x001fc20000010000 */
[----:B------:R-:W-:Y:S04]  /*d720*/  QGMMA.64x64x32.F32.E4M3.E4M3 R24, R136, gdesc[UR4], R24, gsb0 ;  /* 0x00e0000488187df3 */ /* 0x000fe80008000818 */
[----:B------:R-:W0:Y:S01]  /*d730*/  MUFU.EX2 R95, R95 ;  /* 0x0000005f005f7308 */ /* 0x000e220000000800 */
[----:B-----5:R-:W-:-:S01]  /*d740*/  FADD.FTZ R21, R90, R21 ;  /* 0x000000155a157221 */ /* 0x020fc20000010000 */
[----:B------:R-:W-:Y:S01]  /*d750*/  FFMA.FTZ R102, R2, R102, -R69 ;  /* 0x0000006602667223 */ /* 0x000fe20000010845 */
[----:B-1----:R-:W-:-:S05]  /*d760*/  FADD.FTZ R134, R101, R134 ;  /* 0x0000008665867221 */ /* 0x002fca0000010000 */
[----:B------:R-:W1:Y:S01]  /*d770*/  MUFU.EX2 R76, R76 ;  /* 0x0000004c004c7308 */ /* 0x000e620000000800 */
[----:B---3--:R-:W-:-:S01]  /*d780*/  FADD.FTZ R21, R91, R21 ;  /* 0x000000155b157221 */ /* 0x008fc20000010000 */
[----:B------:R-:W-:-:S06]  /*d790*/  FFMA.FTZ R103, R2, R103, -R69 ;  /* 0x0000006702677223 */ /* 0x000fcc0000010845 */
[----:B------:R-:W3:Y:S01]  /*d7a0*/  MUFU.EX2 R98, R98 ;  /* 0x0000006200627308 */ /* 0x000ee20000000800 */
[----:B--2---:R-:W-:-:S01]  /*d7b0*/  FADD.FTZ R134, R72, R134 ;  /* 0x0000008648867221 */ /* 0x004fc20000010000 */
[----:B------:R-:W-:-:S06]  /*d7c0*/  FADD.FTZ R21, R0, R21 ;  /* 0x0000001500157221 */ /* 0x000fcc0000010000 */
[----:B------:R-:W2:Y:S01]  /*d7d0*/  MUFU.EX2 R77, R77 ;  /* 0x0000004d004d7308 */ /* 0x000ea20000000800 */
[----:B------:R-:W4:Y:S01]  /*d7e0*/  S2R R155, SR_TID.X ;  /* 0x00000000009b7919 */ /* 0x000f220000002100 */
[----:B------:R-:W-:-:S06]  /*d7f0*/  FFMA.FTZ R74, R2, R74, -R69 ;  /* 0x0000004a024a7223 */ /* 0x000fcc0000010845 */
[----:B------:R-:W5:Y:S01]  /*d800*/  MUFU.EX2 R99, R99 ;  /* 0x0000006300637308 */ /* 0x000f620000000800 */
[----:B------:R-:W-:-:S01]  /*d810*/  FADD.FTZ R134, R70, R134 ;  /* 0x0000008646867221 */ /* 0x000fc20000010000 */
[----:B0-----:R-:W-:-:S06]  /*d820*/  FADD.FTZ R21, R95, R21 ;  /* 0x000000155f157221 */ /* 0x001fcc0000010000 */
[----:B------:R-:W0:Y:S01]  /*d830*/  MUFU.EX2 R80, R80 ;  /* 0x0000005000507308 */ /* 0x000e220000000800 */
[----:B------:R-:W-:-:S07]  /*d840*/  FFMA.FTZ R75, R2, R75, -R69 ;  /* 0x0000004b024b7223 */ /* 0x000fce0000010845 */
[----:B------:R-:W4:Y:S01]  /*d850*/  MUFU.EX2 R102, R102 ;  /* 0x0000006600667308 */ /* 0x000f220000000800 */
[----:B-1----:R-:W-:-:S01]  /*d860*/  FADD.FTZ R134, R76, R134 ;  /* 0x000000864c867221 */ /* 0x002fc20000010000 */
[----:B---3--:R-:W-:-:S06]  /*d870*/  FADD.FTZ R21, R98, R21 ;  /* 0x0000001562157221 */ /* 0x008fcc0000010000 */
[----:B------:R-:W1:Y:S01]  /*d880*/  MUFU.EX2 R81, R81 ;  /* 0x0000005100517308 */ /* 0x000e620000000800 */
[----:B------:R-:W-:-:S07]  /*d890*/  FFMA.FTZ R78, R2, R78, -R69 ;  /* 0x0000004e024e7223 */ /* 0x000fce0000010845 */
[----:B------:R-:W3:Y:S01]  /*d8a0*/  MUFU.EX2 R103, R103 ;  /* 0x0000006700677308 */ /* 0x000ee20000000800 */
[----:B--2---:R-:W-:-:S01]  /*d8b0*/  FADD.FTZ R134, R77, R134 ;  /* 0x000000864d867221 */ /* 0x004fc20000010000 */
[----:B-----5:R-:W-:-:S06]  /*d8c0*/  FADD.FTZ R21, R99, R21 ;  /* 0x0000001563157221 */ /* 0x020fcc0000010000 */
[----:B------:R-:W2:Y:S01]  /*d8d0*/  MUFU.EX2 R84, R84 ;  /* 0x0000005400547308 */ /* 0x000ea20000000800 */
[----:B------:R-:W-:-:S07]  /*d8e0*/  FFMA.FTZ R79, R2, R79, -R69 ;  /* 0x0000004f024f7223 */ /* 0x000fce0000010845 */
[----:B------:R-:W5:Y:S01]  /*d8f0*/  MUFU.EX2 R74, R74 ;  /* 0x0000004a004a7308 */ /* 0x000f620000000800 */
[----:B0-----:R-:W-:-:S01]  /*d900*/  FADD.FTZ R134, R80, R134 ;  /* 0x0000008650867221 */ /* 0x001fc20000010000 */
[----:B----4-:R-:W-:-:S06]  /*d910*/  FADD.FTZ R21, R102, R21 ;  /* 0x0000001566157221 */ /* 0x010fcc0000010000 */
        /* <DEDUP_REMOVED lines=21> */
[----:B------:R-:W-:Y:S01]  /*da70*/  LOP3.LUT R135, R155, 0x7f, RZ, 0xc0, !PT ;  /* 0x0000007f9b877812 */ /* 0x000fe200078ec0ff */
[----:B------:R-:W-:-:S06]  /*da80*/  FFMA.FTZ R58, R2, R58, -R69 ;  /* 0x0000003a023a7223 */ /* 0x000fcc0000010845 */
[----:B------:R-:W3:Y:S01]  /*da90*/  MUFU.EX2 R83, R83 ;  /* 0x0000005300537308 */ /* 0x000ee20000000800 */
[----:B--2---:R-:W-:-:S01]  /*daa0*/  FADD.FTZ R134, R129, R134 ;  /* 0x0000008681867221 */ /* 0x004fc20000010000 */
[----:B-----5:R-:W-:-:S06]  /*dab0*/  FADD.FTZ R21, R79, R21 ;  /* 0x000000154f157221 */ /* 0x020fcc0000010000 */
[----:B------:R-:W2:Y:S01]  /*dac0*/  MUFU.EX2 R64, R64 ;  /* 0x0000004000407308 */ /* 0x000ea20000000800 */
[----:B------:R-:W-:Y:S01]  /*dad0*/  ISETP.NE.AND P2, PT, R135, RZ, PT ;  /* 0x000000ff8700720c */ /* 0x000fe20003f45270 */
[----:B------:R-:W-:-:S06]  /*dae0*/  FFMA.FTZ R59, R2, R59, -R69 ;  /* 0x0000003b023b7223 */ /* 0x000fcc0000010845 */
        /* <DEDUP_REMOVED lines=13> */
[----:B------:R-:W-:Y:S01]  /*dbc0*/  MUFU.EX2 R13, R13 ;  /* 0x0000000d000d7308 */ /* 0x000fe20000000800 */
[----:B------:R-:W-:-:S01]  /*dbd0*/  FFMA.FTZ R66, R2, R66, -R69 ;  /* 0x0000004202427223 */ /* 0x000fc20000010845 */
[----:B------:R-:W-:-:S06]  /*dbe0*/  @!P2 VIADD R9, R9, 0x13240 ;  /* 0x000132400909a836 */ /* 0x000fcc0000000000 */
[----:B------:R-:W2:Y:S01]  /*dbf0*/  MUFU.EX2 R59, R59 ;  /* 0x0000003b003b7308 */ /* 0x000ea20000000800 */
[----:B0-----:R-:W-:-:S01]  /*dc00*/  FADD.FTZ R134, R65, R134 ;  /* 0x0000008641867221 */ /* 0x001fc20000010000 */
[----:B----4-:R-:W-:-:S06]  /*dc10*/  FADD.FTZ R21, R87, R21 ;  /* 0x0000001557157221 */ /* 0x010fcc0000010000 */
[----:B------:R-:W0:Y:S01]  /*dc20*/  MUFU.EX2 R62, R62 ;  /* 0x0000003e003e7308 */ /* 0x000e220000000800 */
[----:B------:R-:W-:-:S01]  /*dc30*/  FFMA.FTZ R67, R2, R67, -R69 ;  /* 0x0000004302437223 */ /* 0x000fc20000010845 */
[----:B------:R-:W-:Y:S01]  /*dc40*/  @!P2 PRMT R9, RZ, 0x654, R9 ;  /* 0x00000654ff09a816 */ /* 0x000fe20000000009 */
[----:B-1----:R-:W-:-:S05]  /*dc50*/  FADD.FTZ R134, R68, R134 ;  /* 0x0000008644867221 */ /* 0x002fca0000010000 */
[----:B------:R-:W1:Y:S01]  /*dc60*/  MUFU.EX2 R63, R63 ;  /* 0x0000003f003f7308 */ /* 0x000e620000000800 */
[----:B---3--:R-:W-:-:S01]  /*dc70*/  FADD.FTZ R21, R58, R21 ;  /* 0x000000153a157221 */ /* 0x008fc20000010000 */
[----:B------:R-:W-:Y:S02]  /*dc80*/  WARPGROUP.DEPBAR.LE gsb0, 0x0 ;  /* 0x00008000000079c5 */ /* 0x000fe40000010000 */
[----:B------:R-:W-:-:S01]  /*dc90*/  FFMA.FTZ R73, R2, R73, -R69 ;  /* 0x0000004902497223 */ /* 0x000fc20000010845 */
[----:B------:R3:W-:Y:S03]  /*dca0*/  @!P2 SYNCS.ARRIVE.TRANS64.RED.A1T0 RZ, [R9+URZ], RZ ;  /* 0x000000ff09ffa9a7 */ /* 0x0007e6000810043f */
[----:B------:R-:W4:Y:S01]  /*dcb0*/  MUFU.EX2 R66, R66 ;  /* 0x0000004200427308 */ /* 0x000f220000000800 */
[----:B--2---:R-:W-:-:S01]  /*dcc0*/  FADD.FTZ R21, R59, R21 ;  /* 0x000000153b157221 */ /* 0x004fc20000010000 */
[----:B------:R-:W-:Y:S01]  /*dcd0*/  FFMA.FTZ R69, R2, R71, -R69 ;  /* 0x0000004702457223 */ /* 0x000fe20000010845 */
[----:B---3--:R-:W-:-:S05]  /*dce0*/  FADD.FTZ R9, R13, R134 ;  /* 0x000000860d097221 */ /* 0x008fca0000010000 */
[----:B------:R-:W2:Y:S01]  /*dcf0*/  MUFU.EX2 R67, R67 ;  /* 0x0000004300437308 */ /* 0x000ea20000000800 */
[----:B0-----:R-:W-:-:S01]  /*dd00*/  FADD.FTZ R21, R62, R21 ;  /* 0x000000153e157221 */ /* 0x001fc20000010000 */
[----:B------:R0:W-:Y:S06]  /*dd10*/  STL [R1], R9 ;  /* 0x0000000901007387 */ /* 0x0001ec0000100800 */
[----:B------:R-:W3:Y:S01]  /*dd20*/  MUFU.EX2 R73, R73 ;  /* 0x0000004900497308 */ /* 0x000ee20000000800 */
[----:B-1----:R-:W-:-:S07]  /*dd30*/  FADD.FTZ R21, R63, R21 ;  /* 0x000000153f157221 */ /* 0x002fce0000010000 */
[----:B------:R-:W1:Y:S01]  /*dd40*/  MUFU.EX2 R69, R69 ;  /* 0x0000004500457308 */ /* 0x000e620000000800 */
[----:B----4-:R-:W-:-:S04]  /*dd50*/  FADD.FTZ R21, R66, R21 ;  /* 0x0000001542157221 */ /* 0x010fc80000010000 */
[----:B--2---:R-:W-:-:S04]  /*dd60*/  FADD.FTZ R21, R67, R21 ;  /* 0x0000001543157221 */ /* 0x004fc80000010000 */
[----:B---3--:R-:W-:-:S04]  /*dd70*/  FADD.FTZ R21, R73, R21 ;  /* 0x0000001549157221 */ /* 0x008fc80000010000 */
[----:B-1----:R-:W-:Y:S01]  /*dd80*/  FADD.FTZ R21, R69, R21 ;  /* 0x0000001545157221 */ /* 0x002fe20000010000 */
[----:B0-----:R-:W-:Y:S06]  /*dd90*/  @!P1 BRA `(.L_x_1931) ;  /* 0x0000000000049947 */ /* 0x001fec0003800000 */
[----:B------:R-:W-:Y:S01]  /*dda0*/  BPT.TRAP 0x1 ;  /* 0x000000040000795c */ /* 0x000fe20000300000 */
.L_x_1931:
        /* <DEDUP_REMOVED lines=81> */
[C---:B--2---:R-:W-:Y:S01]  /*e2c0*/  ISETP.GT.AND P2, PT, R3.reuse, R9, PT ;  /* 0x000000090300720c */ /* 0x044fe20003f44270 */
[----:B------:R-:W-:-:S12]  /*e2d0*/  VIADD R3, R3, 0xffffffff ;  /* 0xffffffff03037836 */ /* 0x000fd80000000000 */
[----:B0-----:R-:W-:Y:S05]  /*e2e0*/  @P2 BRA `(.L_x_1932) ;  /* 0xffffffcc00f42947 */ /* 0x001fea000383ffff */
[----:B------:R-:W-:Y:S05]  /*e2f0*/  BSYNC B1 ;  /* 0x0000000000017941 */ /* 0x000fea0003800000 */
.L_x_1920:
[----:B------:R0:W-:Y:S01]  /*e300*/  STL [R1+0x18], R24 ;  /* 0x0000181801007387 */ /* 0x0001e20000100800 */
[----:B------:R-:W-:Y:S02]  /*e310*/  IMAD.MOV.U32 R8, RZ, RZ, R56 ;  /* 0x000000ffff087224 */ /* 0x000fe400078e0038 */
[----:B------:R-:W-:Y:S01]  /*e320*/  IMAD.MOV.U32 R0, RZ, RZ, R10 ;  /* 0x000000ffff007224 */ /* 0x000fe200078e000a */
[----:B------:R0:W-:Y:S01]  /*e330*/  STL [R1+0x1c], R25 ;  /* 0x00001c1901007387 */ /* 0x0001e20000100800 */
[----:B------:R-:W-:Y:S02]  /*e340*/  IMAD.MOV.U32 R23, RZ, RZ, R15 ;  /* 0x000000ffff177224 */ /* 0x000fe400078e000f */
[----:B------:R-:W-:Y:S01]  /*e350*/  IMAD.MOV.U32 R156, RZ, RZ, R14 ;  /* 0x000000ffff9c7224 */ /* 0x000fe200078e000e */
[----:B------:R0:W-:Y:S06]  /*e360*/  STL [R1+0xc], R28 ;  /* 0x00000c1c01007387 */ /* 0x0001ec0000100800 */
.L_x_1919:
[----:B------:R-:W-:Y:S05]  /*e370*/  BSYNC B0 ;  /* 0x0000000000007941 */ /* 0x000fea0003800000 */
.L_x_1918:
[----:B------:R-:W2:Y:S01]  /*e380*/  LDL R9, [R1+0x44] ;  /* 0x0000440001097983 */ /* 0x000ea20000100800 */
[----:B------:R-:W-:Y:S01]  /*e390*/  BSSY B0, `(.L_x_1933) ;  /* 0x000025b000007945 */ /* 0x000fe20003800000 */
[----:B--2---:R-:W-:-:S13]  /*e3a0*/  ISETP.GE.AND P0, PT, R3, R9, PT ;  /* 0x000000090300720c */ /* 0x004fda0003f06270 */
[----:B------:R-:W-:Y:S05]  /*e3b0*/  @!P0 BRA `(.L_x_1934) ;  /* 0x0000002400608947 */ /* 0x000fea0003800000 */
[----:B------:R-:W-:Y:S02]  /*e3c0*/  IMAD.MOV.U32 R14, RZ, RZ, R8 ;  /* 0x000000ffff0e7224 */ /* 0x000fe400078e0008 */
[----:B------:R-:W-:Y:S02]  /*e3d0*/  IMAD.MOV.U32 R9, RZ, RZ, R0 ;  /* 0x000000ffff097224 */ /* 0x000fe400078e0000 */
[----:B------:R-:W-:Y:S02]  /*e3e0*/  IMAD.MOV.U32 R15, RZ, RZ, R156 ;  /* 0x000000ffff0f7224 */ /* 0x000fe400078e009c */
[----:B0-----:R-:W-:-:S07]  /*e3f0*/  IMAD.MOV.U32 R28, RZ, RZ, R23 ;  /* 0x000000ffff1c7224 */ /* 0x001fce00078e0017 */
.L_x_1946:
[----:B------:R-:W-:-:S05]  /*e400*/  VIADD R20, R28, 0x1 ;  /* 0x000000011c147836 */ /* 0x000fca0000000000 */
[----:B------:R-:W-:-:S04]  /*e410*/  ISETP.NE.AND P0, PT, R20, 0x2, PT ;  /* 0x000000021400780c */ /* 0x000fc80003f05270 */
[----:B------:R-:W-:Y:S02]  /*e420*/  SEL R20, R20, RZ, P0 ;  /* 0x000000ff14147207 */ /* 0x000fe40000000000 */
[----:B------:R-:W-:-:S03]  /*e430*/  SEL R156, RZ, 0x1, P0 ;  /* 0x00000001ff9c7807 */ /* 0x000fc60000000000 */
[----:B------:R-:W-:Y:S01]  /*e440*/  IMAD.MOV.U32 R23, RZ, RZ, R20 ;  /* 0x000000ffff177224 */ /* 0x000fe200078e0014 */
[----:B------:R-:W-:Y:S01]  /*e450*/  LOP3.LUT R156, R15, R156, RZ, 0x3c, !PT ;  /* 0x0000009c0f9c7212 */ /* 0x000fe200078e3cff */
[----:B------:R-:W-:Y:S06]  /*e460*/  @!P1 BRA `(.L_x_1935) ;  /* 0x0000000000049947 */ /* 0x000fec0003800000 */
[----:B------:R-:W-:Y:S01]  /*e470*/  BPT.TRAP 0x1 ;  /* 0x000000040000795c */ /* 0x000fe20000300000 */
.L_x_1935:
[----:B------:R-:W-:Y:S01]  /*e480*/  IMAD R8, R23, 0x8, R16 ;  /* 0x0000000817087824 */ /* 0x000fe200078e0210 */
[----:B------:R-:W-:-:S04]  /*e490*/  SHF.L.U32 R11, R156, 0x1f, RZ ;  /* 0x0000001f9c0b7819 */ /* 0x000fc800000006ff */
[----:B------:R0:W1:Y:S01]  /*e4a0*/  SYNCS.PHASECHK.TRANS64.TRYWAIT P0, [R8+URZ+0x13230], R11 ;  /* 0x0132300b080075a7 */ /* 0x000062000800017f */
[----:B------:R-:W-:Y:S05]  /*e4b0*/  @!P1 BRA `(.L_x_1936) ;  /* 0x0000000000049947 */ /* 0x000fea0003800000 */
[----:B------:R-:W-:Y:S01]  /*e4c0*/  BPT.TRAP 0x1 ;  /* 0x000000040000795c */ /* 0x000fe20000300000 */
.L_x_1936:
        /* <DEDUP_REMOVED lines=8> */
.L_x_1938:
[----:B------:R-:W-:Y:S05]  /*e550*/  BSYNC B1 ;  /* 0x0000000000017941 */ /* 0x000fea0003800000 */
.L_x_1937:
[----:B------:R-:W-:Y:S01]  /*e560*/  IMAD.MOV.U32 R10, RZ, RZ, R0 ;  /* 0x000000ffff0a7224 */ /* 0x000fe200078e0000 */
[----:B------:R-:W-:Y:S01]  /*e570*/  R2UR UR4, R4 ;  /* 0x00000000040472ca */ /* 0x000fe200000e0000 */
[----:B01----:R-:W-:Y:S01]  /*e580*/  IMAD.MOV.U32 R11, RZ, RZ, -0x7fffffe0 ;  /* 0x80000020ff0b7424 */ /* 0x003fe200078e00ff */
        /* <DEDUP_REMOVED lines=84> */
.L_x_1940:
[----:B------:R-:W-:Y:S01]  /*ead0*/  SHF.L.U32 R0, R15, 0x1f, RZ ;  /* 0x0000001f0f007819 */ /* 0x000fe200000006ff */
[----:B------:R-:W-:-:S04]  /*eae0*/  IMAD R15, R28, 0x8, R16 ;  /* 0x000000081c0f7824 */ /* 0x000fc800078e0210 */
[----:B------:R0:W1:Y:S01]  /*eaf0*/  SYNCS.PHASECHK.TRANS64.TRYWAIT P0, [R15+URZ+0x13250], R0 ;  /* 0x013250000f0075a7 */ /* 0x000062000800017f */
[----:B------:R-:W-:Y:S05]  /*eb00*/  @!P1 BRA `(.L_x_1941) ;  /* 0x0000000000049947 */ /* 0x000fea0003800000 */
[----:B------:R-:W-:Y:S01]  /*eb10*/  BPT.TRAP 0x1 ;  /* 0x000000040000795c */ /* 0x000fe20000300000 */
.L_x_1941:
[----:B------:R-:W-:Y:S04]  /*eb20*/  BSSY B1, `(.L_x_1942) ;  /* 0x0000004000017945 */ /* 0x000fe80003800000 */
[----:B-1----:R-:W-:Y:S05]  /*eb30*/  @P0 BRA `(.L_x_1943) ;  /* 0x0000000000080947 */ /* 0x002fea0003800000 */
[----:B------:R-:W1:Y:S02]  /*eb40*/  SYNCS.PHASECHK.TRANS64.TRYWAIT P0, [R15+URZ+0x13250], R0 ;  /* 0x013250000f0075a7 */ /* 0x000e64000800017f */
[----:B-1----:R-:W-:Y:S05]  /*eb50*/  @!P0 BRA `(.L_x_1944) ;  /* 0x000000c4000c8947 */ /* 0x002fea0003800000 */
.L_x_1943:
[----:B------:R-:W-:Y:S05]  /*eb60*/  BSYNC B1 ;  /* 0x0000000000017941 */ /* 0x000fea0003800000 */
.L_x_1942:
[----:B01----:R-:W-:Y:S01]  /*eb70*/  VIADD R0, R16, 0x1000 ;  /* 0x0000100010007836 */ /* 0x003fe20000000000 */
        /* <DEDUP_REMOVED lines=95> */
[----:B------:R-:W0:Y:S01]  /*f170*/  SHFL.BFLY PT, R12, R11, 0x2, 0x1f ;  /* 0x0c401f000b0c7f89 */ /* 0x000e2200000e0000 */
[----:B------:R-:W-:-:S04]  /*f180*/  FMNMX.FTZ R0, R82, R0, !PT ;  /* 0x0000000052007209 */ /* 0x000fc80007810000 */
[----:B------:R-:W-:-:S04]  /*f190*/  FMNMX.FTZ R0, R83, R0, !PT ;  /* 0x0000000053007209 */ /* 0x000fc80007810000 */
[----:B------:R-:W-:-:S04]  /*f1a0*/  FMNMX.FTZ R0, R86, R0, !PT ;  /* 0x0000000056007209 */ /* 0x000fc80007810000 */
[----:B------:R-:W-:-:S04]  /*f1b0*/  FMNMX.FTZ R0, R87, R0, !PT ;  /* 0x0000000057007209 */ /* 0x000fc80007810000 */
[----:B------:R-:W-:Y:S01]  /*f1c0*/  FMNMX.FTZ R0, R58, R0, !PT ;  /* 0x000000003a007209 */ /* 0x000fe20007810000 */
[----:B------:R-:W-:-:S03]  /*f1d0*/  IMAD.MOV.U32 R13, RZ, RZ, -0x3ffffff0 ;  /* 0xc0000010ff0d7424 */ /* 0x000fc600078e00ff */
[----:B------:R-:W-:Y:S02]  /*f1e0*/  FMNMX.FTZ R0, R59, R0, !PT ;  /* 0x000000003b007209 */ /* 0x000fe40007810000 */
[----:B0-----:R-:W-:Y:S01]  /*f1f0*/  FMNMX.FTZ R11, R11, R12, !PT ;  /* 0x0000000c0b0b7209 */ /* 0x001fe20007810000 */
[----:B------:R-:W-:Y:S01]  /*f200*/  VIADD R12, R10, 0x180 ;  /* 0x000001800a0c7836 */ /* 0x000fe20000000000 */
[----:B------:R-:W-:Y:S02]  /*f210*/  FMNMX.FTZ R0, R62, R0, !PT ;  /* 0x000000003e007209 */ /* 0x000fe40007810000 */
[----:B------:R-:W-:Y:S02]  /*f220*/  R2UR UR7, R13 ;  /* 0x000000000d0772ca */ /* 0x000fe400000e0000 */
[----:B------:R-:W-:Y:S02]  /*f230*/  FMNMX.FTZ R0, R63, R0, !PT ;  /* 0x000000003f007209 */ /* 0x000fe40007810000 */
[----:B------:R-:W-:-:S02]  /*f240*/  R2UR UR6, R12 ;  /* 0x000000000c0672ca */ /* 0x000fc400000e0000 */
[----:B------:R-:W-:-:S04]  /*f250*/  FMNMX.FTZ R0, R66, R0, !PT ;  /* 0x0000000042007209 */ /* 0x000fc80007810000 */
[----:B------:R-:W-:-:S04]  /*f260*/  FMNMX.FTZ R0, R67, R0, !PT ;  /* 0x0000000043007209 */ /* 0x000fc80007810000 */
[----:B------:R-:W-:-:S04]  /*f270*/  FMNMX.FTZ R0, R70, R0, !PT ;  /* 0x0000000046007209 */ /* 0x000fc80007810000 */
[----:B------:R-:W-:-:S05]  /*f280*/  FMNMX.FTZ R0, R71, R0, !PT ;  /* 0x0000000047007209 */ /* 0x000fca0007810000 */
[----:B------:R-:W0:Y:S01]  /*f290*/  SHFL.BFLY PT, R8, R0, 0x2, 0x1f ;  /* 0x0c401f0000087f89 */ /* 0x000e2200000e0000 */
[----:B------:R-:W-:Y:S02]  /*f2a0*/  WARPGROUP.DEPBAR.LE gsb0, 0x0 ;  /* 0x00008000000079c5 */ /* 0x000fe40000010000 */
[----:B------:R-:W-:-:S06]  /*f2b0*/  WARPGROUP.ARRIVE ;  /* 0x00000000000079c5 */ /* 0x000fcc0000000000 */
[----:B------:R-:W-:Y:S01]  /*f2c0*/  QGMMA.64x64x32.F32.E4M3.E4M3 R24, R140, gdesc[UR4], R24, gsb0 ;  /* 0x00e000048c187df3 */ /* 0x000fe20008000818 */
[----:B0-----:R-:W-:Y:S02]  /*f2d0*/  FMNMX.FTZ R8, R0, R8, !PT ;  /* 0x0000000800087209 */ /* 0x001fe40007810000 */
[----:B------:R-:W0:Y:S04]  /*f2e0*/  SHFL.BFLY PT, R0, R11, 0x1, 0x1f ;  /* 0x0c201f000b007f89 */ /* 0x000e2800000e0000 */
[----:B------:R-:W1:Y:S01]  /*f2f0*/  SHFL.BFLY PT, R12, R8, 0x1, 0x1f ;  /* 0x0c201f00080c7f89 */ /* 0x000e6200000e0000 */
[----:B0-----:R-:W-:-:S05]  /*f300*/  FMNMX.FTZ R0, R11, R0, !PT ;  /* 0x000000000b007209 */ /* 0x001fca0007810000 */
[----:B------:R-:W-:Y:S01]  /*f310*/  FADD.FTZ R9, -R0, R9 ;  /* 0x0000000900097221 */ /* 0x000fe20000010100 */
[----:B------:R-:W-:-:S03]  /*f320*/  IMAD.MOV.U32 R11, RZ, RZ, -0x3ffffff0 ;  /* 0xc0000010ff0b7424 */ /* 0x000fc600078e00ff */
[----:B------:R-:W-:Y:S02]  /*f330*/  FMUL.FTZ R9, R2, R9 ;  /* 0x0000000902097220 */ /* 0x000fe40000410000 */
[----:B------:R-:W-:Y:S02]  /*f340*/  R2UR UR7, R11 ;  /* 0x000000000b0772ca */ /* 0x000fe400000e0000 */
[----:B-1----:R-:W-:Y:S01]  /*f350*/  FMNMX.FTZ R8, R8, R12, !PT ;  /* 0x0000000c08087209 */ /* 0x002fe20007810000 */
[----:B------:R-:W-:-:S04]  /*f360*/  VIADD R10, R10, 0x200 ;  /* 0x000002000a0a7836 */ /* 0x000fc80000000000 */
[----:B------:R-:W-:Y:S01]  /*f370*/  FADD.FTZ R12, -R8, R14 ;  /* 0x0000000e080c7221 */ /* 0x000fe20000010100 */
[----:B------:R-:W-:Y:S01]  /*f380*/  R2UR UR6, R10 ;  /* 0x000000000a0672ca */ /* 0x000fe200000e0000 */
[C---:B------:R-:W-:Y:S02]  /*f390*/  FFMA.FTZ R145, R2.reuse, R8, -8 ;  /* 0xc100000002917423 */ /* 0x040fe40000010008 */
[C---:B------:R-:W-:Y:S01]  /*f3a0*/  FMUL.FTZ R10, R2.reuse, R12 ;  /* 0x0000000c020a7220 */ /* 0x040fe20000410000 */
[----:B------:R-:W-:Y:S02]  /*f3b0*/  WARPGROUP.DEPBAR.LE gsb0, 0x0 ;  /* 0x00008000000079c5 */ /* 0x000fe40000010000 */
[----:B------:R-:W-:-:S01]  /*f3c0*/  FFMA.FTZ R141, R2, R0, -8 ;  /* 0xc1000000028d7423 */ /* 0x000fc20000010000 */
[----:B------:R0:W-:Y:S03]  /*f3d0*/  MUFU.EX2 R140, R9 ;  /* 0x00000009008c7308 */ /* 0x0001e60000000800 */
[----:B------:R-:W-:-:S01]  /*f3e0*/  FFMA.FTZ R11, R2, R121, -R141 ;  /* 0x00000079020b7223 */ /* 0x000fc2000001088d */
[C-C-:B0-----:R-:W-:Y:S01]  /*f3f0*/  FFMA.FTZ R9, R2.reuse, R120, -R141.reuse ;  /* 0x0000007802097223 */ /* 0x141fe2000001088d */
[----:B------:R-:W-:-:S04]  /*f400*/  FFMA.FTZ R120, R2, R124, -R141 ;  /* 0x0000007c02787223 */ /* 0x000fc8000001088d */
[----:B------:R-:W-:Y:S01]  /*f410*/  MUFU.EX2 R11, R11 ;  /* 0x0000000b000b7308 */ /* 0x000fe20000000800 */
[----:B------:R-:W-:-:S07]  /*f420*/  FFMA.FTZ R121, R2, R125, -R141 ;  /* 0x0000007d02797223 */ /* 0x000fce000001088d */
[----:B------:R-:W2:Y:S01]  /*f430*/  MUFU.EX2 R9, R9 ;  /* 0x0000000900097308 */ /* 0x000ea20000000800 */
[----:B------:R-:W-:-:S01]  /*f440*/  FFMA.FTZ R12, R2, R128, -R141 ;  /* 0x00000080020c7223 */ /* 0x000fc2000001088d */
[C-C-:B------:R-:W-:Y:S01]  /*f450*/  FFMA.FTZ R124, R2.reuse, R132, -R141.reuse ;  /* 0x00000084027c7223 */ /* 0x140fe2000001088d */
[----:B------:R-:W-:-:S05]  /*f460*/  FFMA.FTZ R132, R2, R85, -R141 ;  /* 0x0000005502847223 */ /* 0x000fca000001088d */
[----:B------:R-:W0:Y:S01]  /*f470*/  MUFU.EX2 R120, R120 ;  /* 0x0000007800787308 */ /* 0x000e220000000800 */
[----:B------:R-:W-:-:S01]  /*f480*/  FFMA.FTZ R13, R2, R129, -R141 ;  /* 0x00000081020d7223 */ /* 0x000fc2000001088d */
[C-C-:B------:R-:W-:Y:S01]  /*f490*/  FFMA.FTZ R85, R2.reuse, R115, -R145.reuse ;  /* 0x0000007302557223 */ /* 0x140fe20000010891 */
[----:B------:R-:W-:-:S01]  /*f4a0*/  FFMA.FTZ R115, R2, R95, -R145 ;  /* 0x0000005f02737223 */ /* 0x000fc20000010891 */
[----:B------:R-:W-:-:S04]  /*f4b0*/  FFMA.FTZ R125, R2, R133, -R141 ;  /* 0x00000085027d7223 */ /* 0x000fc8000001088d */
[----:B------:R-:W1:Y:S01]  /*f4c0*/  MUFU.EX2 R121, R121 ;  /* 0x0000007900797308 */ /* 0x000e620000000800 */
[----:B------:R-:W-:-:S01]  /*f4d0*/  FFMA.FTZ R95, R2, R99, -R145 ;  /* 0x00000063025f7223 */ /* 0x000fc20000010891 */
[C-C-:B------:R-:W-:Y:S01]  /*f4e0*/  FFMA.FTZ R133, R2.reuse, R60, -R141.reuse ;  /* 0x0000003c02857223 */ /* 0x140fe2000001088d */
[----:B------:R-:W-:-:S01]  /*f4f0*/  FFMA.FTZ R60, R2, R64, -R141 ;  /* 0x00000040023c7223 */ /* 0x000fc2000001088d */
[----:B--2---:R-:W-:-:S04]  /*f500*/  FFMA.FTZ R99, R140, R155, R9 ;  /* 0x0000009b8c637223 */ /* 0x004fc80000010009 */
[----:B------:R-:W2:Y:S01]  /*f510*/  MUFU.EX2 R12, R12 ;  /* 0x0000000c000c7308 */ /* 0x000ea20000000800 */
[----:B------:R-:W-:-:S01]  /*f520*/  FFMA.FTZ R64, R2, R122, -R145 ;  /* 0x0000007a02407223 */ /* 0x000fc20000010891 */
[C-C-:B------:R-:W-:Y:S01]  /*f530*/  FFMA.FTZ R129, R2.reuse, R84, -R141.reuse ;  /* 0x0000005402817223 */ /* 0x140fe2000001088d */
[----:B------:R-:W-:-:S01]  /*f540*/  FFMA.FTZ R142, R2, R61, -R141 ;  /* 0x0000003d028e7223 */ /* 0x000fc2000001088d */
[----:B------:R-:W-:Y:S01]  /*f550*/  FFMA.FTZ R84, R2, R114, -R145 ;  /* 0x0000007202547223 */ /* 0x000fe20000010891 */
[----:B------:R-:W-:-:S01]  /*f560*/  FADD.FTZ R99, R11, R99 ;  /* 0x000000630b637221 */ /* 0x000fc20000010000 */
[C---:B------:R-:W-:Y:S02]  /*f570*/  FFMA.FTZ R61, R2.reuse, R65, -R141 ;  /* 0x00000041023d7223 */ /* 0x040fe4000001088d */
[----:B------:R-:W3:Y:S01]  /*f580*/  MUFU.EX2 R13, R13 ;  /* 0x0000000d000d7308 */ /* 0x000ee20000000800 */
[----:B------:R-:W-:-:S01]  /*f590*/  FFMA.FTZ R114, R2, R94, -R145 ;  /* 0x0000005e02727223 */ /* 0x000fc20000010891 */
[C-C-:B------:R-:W-:Y:S01]  /*f5a0*/  FFMA.FTZ R65, R2.reuse, R123, -R145.reuse ;  /* 0x0000007b02417223 */ /* 0x140fe20000010891 */
[----:B------:R-:W-:-:S01]  /*f5b0*/  FFMA.FTZ R94, R2, R98, -R145 ;  /* 0x00000062025e7223 */ /* 0x000fc20000010891 */
[----:B------:R-:W-:Y:S01]  /*f5c0*/  FFMA.FTZ R98, R2, R102, -R145 ;  /* 0x0000006602627223 */ /* 0x000fe20000010891 */
[----:B0-----:R-:W-:-:S01]  /*f5d0*/  FADD.FTZ R102, R120, R99 ;  /* 0x0000006378667221 */ /* 0x001fc20000010000 */
[----:B------:R-:W-:-:S02]  /*f5e0*/  FFMA.FTZ R14, R2, R104, -R141 ;  /* 0x00000068020e7223 */ /* 0x000fc4000001088d */
[----:B------:R-:W0:Y:S01]  /*f5f0*/  MUFU.EX2 R124, R124 ;  /* 0x0000007c007c7308 */ /* 0x000e220000000800 */
[----:B------:R-:W-:-:S01]  /*f600*/  FFMA.FTZ R122, R2, R126, -R145 ;  /* 0x0000007e027a7223 */ /* 0x000fc20000010891 */
[----:B-1----:R-:W-:Y:S01]  /*f610*/  FADD.FTZ R102, R121, R102 ;  /* 0x0000006679667221 */ /* 0x002fe20000010000 */
[----:B------:R-:W-:-:S05]  /*f620*/  FFMA.FTZ R104, R2, R105, -R141 ;  /* 0x0000006902687223 */ /* 0x000fca000001088d */
[----:B------:R-:W-:Y:S01]  /*f630*/  MUFU.EX2 R10, R10 ;  /* 0x0000000a000a7308 */ /* 0x000fe20000000800 */
[----:B------:R-:W-:-:S01]  /*f640*/  FFMA.FTZ R128, R2, R108, -R141 ;  /* 0x0000006c02807223 */ /* 0x000fc2000001088d */
[----:B------:R-:W-:-:S06]  /*f650*/  FFMA.FTZ R105, R2, R112, -R141 ;  /* 0x0000007002697223 */ /* 0x000fcc000001088d */
[----:B------:R-:W1:Y:S01]  /*f660*/  MUFU.EX2 R64, R64 ;  /* 0x0000004000407308 */ /* 0x000e620000000800 */
[----:B------:R-:W-:-:S01]  /*f670*/  FFMA.FTZ R108, R2, R113, -R141 ;  /* 0x00000071026c7223 */ /* 0x000fc2000001088d */
[C---:B------:R-:W-:Y:S01]  /*f680*/  FFMA.FTZ R123, R2.reuse, R127, -R145 ;  /* 0x0000007f027b7223 */ /* 0x040fe20000010891 */
[----:B------:R-:W-:-:S01]  /*f690*/  FFMA.FTZ R112, R2, R116, -R141 ;  /* 0x0000007402707223 */ /* 0x000fc2000001088d */
[----:B------:R-:W-:-:S04]  /*f6a0*/  FFMA.FTZ R113, R2, R117, -R141 ;  /* 0x0000007502717223 */ /* 0x000fc8000001088d */
[----:B------:R-:W4:Y:S01]  /*f6b0*/  MUFU.EX2 R125, R125 ;  /* 0x0000007d007d7308 */ /* 0x000f220000000800 */
[----:B------:R-:W-:-:S01]  /*f6c0*/  FFMA.FTZ R116, R2, R92, -R141 ;  /* 0x0000005c02747223 */ /* 0x000fc2000001088d */
[----:B------:R-:W-:Y:S01]  /*f6d0*/  FFMA.FTZ R117, R2, R93, -R141 ;  /* 0x0000005d02757223 */ /* 0x000fe2000001088d */
[----:B--2---:R-:W-:-:S05]  /*f6e0*/  FADD.FTZ R102, R12, R102 ;  /* 0x000000660c667221 */ /* 0x004fca0000010000 */
[----:B------:R-:W2:Y:S01]  /*f6f0*/  MUFU.EX2 R65, R65 ;  /* 0x0000004100417308 */ /* 0x000ea20000000800 */
[----:B------:R-:W-:-:S01]  /*f700*/  FFMA.FTZ R92, R2, R96, -R141 ;  /* 0x00000060025c7223 */ /* 0x000fc2000001088d */
[C-C-:B------:R-:W-:Y:S01]  /*f710*/  FFMA.FTZ R93, R2.reuse, R97, -R141.reuse ;  /* 0x00000061025d7223 */ /* 0x140fe2000001088d */
[----:B------:R-:W-:-:S01]  /*f720*/  FFMA.FTZ R143, R2, R68, -R141 ;  /* 0x00000044028f7223 */ /* 0x000fc2000001088d */
[C-C-:B------:R-:W-:Y:S01]  /*f730*/  FFMA.FTZ R96, R2.reuse, R100, -R141.reuse ;  /* 0x0000006402607223 */ /* 0x140fe2000001088d */
[----:B------:R-:W-:-:S03]  /*f740*/  FFMA.FTZ R97, R2, R101, -R141 ;  /* 0x0000006502617223 */ /* 0x000fc6000001088d */
[----:B------:R-:W-:Y:S01]  /*f750*/  MUFU.EX2 R14, R14 ;  /* 0x0000000e000e7308 */ /* 0x000fe20000000800 */
[----:B------:R-:W-:-:S01]  /*f760*/  FFMA.FTZ R68, R2, R130, -R145 ;  /* 0x0000008202447223 */ /* 0x000fc20000010891 */
[C-C-:B------:R-:W-:Y:S01]  /*f770*/  FFMA.FTZ R100, R2.reuse, R76, -R141.reuse ;  /* 0x0000004c02647223 */ /* 0x140fe2000001088d */
[----:B------:R-:W-:-:S01]  /*f780*/  FFMA.FTZ R101, R2, R77, -R141 ;  /* 0x0000004d02657223 */ /* 0x000fc2000001088d */
[----:B------:R-:W-:-:S04]  /*f790*/  FFMA.FTZ R109, R2, R109, -R141 ;  /* 0x0000006d026d7223 */ /* 0x000fc8000001088d */
[----:B------:R-:W5:Y:S01]  /*f7a0*/  MUFU.EX2 R122, R122 ;  /* 0x0000007a007a7308 */ /* 0x000f620000000800 */
        /* <DEDUP_REMOVED lines=9> */
[----:B---3--:R-:W-:Y:S01]  /*f840*/  FADD.FTZ R102, R13, R102 ;  /* 0x000000660d667221 */ /* 0x008fe20000010000 */
[----:B------:R-:W-:-:S01]  /*f850*/  FFMA.FTZ R141, R2, R69, -R141 ;  /* 0x00000045028d7223 */ /* 0x000fc2000001088d */
[----:B------:R-:W-:-:S04]  /*f860*/  FFMA.FTZ R69, R2, R131, -R145 ;  /* 0x0000008302457223 */ /* 0x000fc80000010891 */
[----:B------:R-:W3:Y:S01]  /*f870*/  MUFU.EX2 R123, R123 ;  /* 0x0000007b007b7308 */ /* 0x000ee20000000800 */
[----:B0-----:R-:W-:-:S01]  /*f880*/  FADD.FTZ R102, R124, R102 ;  /* 0x000000667c667221 */ /* 0x001fc20000010000 */
[----:B-1----:R-:W-:Y:S01]  /*f890*/  FFMA.FTZ R21, R10, R21, R64 ;  /* 0x000000150a157223 */ /* 0x002fe20000010040 */
[----:B------:R-:W-:-:S01]  /*f8a0*/  FFMA.FTZ R126, R2, R134, -R145 ;  /* 0x00000086027e7223 */ /* 0x000fc20000010891 */
[----:B------:R-:W-:-:S04]  /*f8b0*/  FFMA.FTZ R103, R2, R103, -R145 ;  /* 0x0000006702677223 */ /* 0x000fc80000010891 */
[----:B------:R-:W-:Y:S01]  /*f8c0*/  MUFU.EX2 R128, R128 ;  /* 0x0000008000807308 */ /* 0x000fe20000000800 */
[----:B----4-:R-:W-:-:S01]  /*f8d0*/  FADD.FTZ R102, R125, R102 ;  /* 0x000000667d667221 */ /* 0x010fc20000010000 */
[----:B--2---:R-:W-:-:S06]  /*f8e0*/  FADD.FTZ R21, R65, R21 ;  /* 0x0000001541157221 */ /* 0x004fcc0000010000 */
[----:B------:R-:W0:Y:S01]  /*f8f0*/  MUFU.EX2 R68, R68 ;  /* 0x0000004400447308 */ /* 0x000e220000000800 */
[----:B------:R-:W-:-:S01]  /*f900*/  FFMA.FTZ R127, R2, R135, -R145 ;  /* 0x00000087027f7223 */ /* 0x000fc20000010891 */
[----:B-----5:R-:W-:-:S06]  /*f910*/  FADD.FTZ R21, R122, R21 ;  /* 0x000000157a157221 */ /* 0x020fcc0000010000 */
[----:B------:R-:W1:Y:S01]  /*f920*/  MUFU.EX2 R109, R109 ;  /* 0x0000006d006d7308 */ /* 0x000e620000000800 */
[----:B------:R-:W-:-:S07]  /*f930*/  FFMA.FTZ R80, R2, R106, -R145 ;  /* 0x0000006a02507223 */ /* 0x000fce0000010891 */
[----:B------:R-:W2:Y:S01]  /*f940*/  MUFU.EX2 R69, R69 ;  /* 0x0000004500457308 */ /* 0x000ea20000000800 */
[----:B---3--:R-:W-:-:S07]  /*f950*/  FADD.FTZ R21, R123, R21 ;  /* 0x000000157b157221 */ /* 0x008fce0000010000 */
[----:B------:R3:W-:Y:S01]  /*f960*/  MUFU.EX2 R99, R103 ;  /* 0x0000006700637308 */ /* 0x0007e20000000800 */
[----:B------:R-:W-:-:S07]  /*f970*/  FFMA.FTZ R81, R2, R107, -R145 ;  /* 0x0000006b02517223 */ /* 0x000fce0000010891 */
[----:B------:R-:W-:Y:S01]  /*f980*/  MUFU.EX2 R105, R105 ;  /* 0x0000006900697308 */ /* 0x000fe20000000800 */
[----:B---3--:R-:W-:-:S01]  /*f990*/  FFMA.FTZ R103, R2, R78, -R145 ;  /* 0x0000004e02677223 */ /* 0x008fc20000010891 */
[----:B------:R-:W-:-:S06]  /*f9a0*/  FADD.FTZ R78, R14, R102 ;  /* 0x000000660e4e7221 */ /* 0x000fcc0000010000 */
[----:B------:R-:W3:Y:S01]  /*f9b0*/  MUFU.EX2 R126, R126 ;  /* 0x0000007e007e7308 */ /* 0x000ee20000000800 */
[----:B------:R-:W-:-:S01]  /*f9c0*/  FADD.FTZ R78, R104, R78 ;  /* 0x0000004e684e7221 */ /* 0x000fc20000010000 */
[----:B0-----:R-:W-:-:S06]  /*f9d0*/  FADD.FTZ R21, R68, R21 ;  /* 0x0000001544157221 */ /* 0x001fcc0000010000 */
[----:B------:R-:W-:Y:S01]  /*f9e0*/  MUFU.EX2 R108, R108 ;  /* 0x0000006c006c7308 */ /* 0x000fe20000000800 */
[----:B------:R-:W-:-:S01]  /*f9f0*/  FADD.FTZ R78, R128, R78 ;  /* 0x0000004e804e7221 */ /* 0x000fc20000010000 */
[----:B------:R-:W-:-:S06]  /*fa00*/  FFMA.FTZ R106, R2, R110, -R145 ;  /* 0x0000006e026a7223 */ /* 0x000fcc0000010891 */
[----:B------:R-:W0:Y:S01]  /*fa10*/  MUFU.EX2 R127, R127 ;  /* 0x0000007f007f7308 */ /* 0x000e220000000800 */
[----:B-1----:R-:W-:-:S01]  /*fa20*/  FADD.FTZ R78, R109, R78 ;  /* 0x0000004e6d4e7221 */ /* 0x002fc20000010000 */
[----:B--2---:R-:W-:-:S06]  /*fa30*/  FADD.FTZ R21, R69, R21 ;  /* 0x0000001545157221 */ /* 0x004fcc0000010000 */
[----:B------:R-:W-:Y:S01]  /*fa40*/  MUFU.EX2 R112, R112 ;  /* 0x0000007000707308 */ /* 0x000fe20000000800 */
[----:B------:R-:W-:-:S07]  /*fa50*/  FFMA.FTZ R107, R2, R111, -R145 ;  /* 0x0000006f026b7223 */ /* 0x000fce0000010891 */
[----:B------:R-:W1:Y:S01]  /*fa60*/  MUFU.EX2 R80, R80 ;  /* 0x0000005000507308 */ /* 0x000e620000000800 */
[----:B---3--:R-:W-:-:S07]  /*fa70*/  FADD.FTZ R21, R126, R21 ;  /* 0x000000157e157221 */ /* 0x008fce0000010000 */
[----:B------:R-:W-:Y:S01]  /*fa80*/  MUFU.EX2 R113, R113 ;  /* 0x0000007100717308 */ /* 0x000fe20000000800 */
[----:B------:R-:W-:-:S07]  /*fa90*/  FFMA.FTZ R82, R2, R82, -R145 ;  /* 0x0000005202527223 */ /* 0x000fce0000010891 */
[----:B------:R-:W2:Y:S01]  /*faa0*/  MUFU.EX2 R81, R81 ;  /* 0x0000005100517308 */ /* 0x000ea20000000800 */
[----:B0-----:R-:W-:-:S07]  /*fab0*/  FADD.FTZ R21, R127, R21 ;  /* 0x000000157f157221 */ /* 0x001fce0000010000 */
[----:B------:R0:W-:Y:S08]  /*fac0*/  MUFU.EX2 R102, R103 ;  /* 0x0000006700667308 */ /* 0x0001f00000000800 */
[----:B------:R-:W-:Y:S01]  /*fad0*/  MUFU.EX2 R88, R88 ;  /* 0x0000005800587308 */ /* 0x000fe20000000800 */
[----:B0-----:R-:W-:-:S01]  /*fae0*/  FFMA.FTZ R103, R2, R79, -R145 ;  /* 0x0000004f02677223 */ /* 0x001fc20000010891 */
[----:B------:R-:W-:-:S06]  /*faf0*/  FADD.FTZ R79, R105, R78 ;  /* 0x0000004e694f7221 */ /* 0x000fcc0000010000 */
[----:B------:R-:W0:Y:S01]  /*fb00*/  MUFU.EX2 R106, R106 ;  /* 0x0000006a006a7308 */ /* 0x000e220000000800 */
[----:B------:R-:W-:-:S01]  /*fb10*/  FADD.FTZ R79, R108, R79 ;  /* 0x0000004f6c4f7221 */ /* 0x000fc20000010000 */
[----:B-1----:R-:W-:-:S06]  /*fb20*/  FADD.FTZ R21, R80, R21 ;  /* 0x0000001550157221 */ /* 0x002fcc0000010000 */
[----:B------:R-:W-:Y:S01]  /*fb30*/  MUFU.EX2 R89, R89 ;  /* 0x0000005900597308 */ /* 0x000fe20000000800 */
[----:B------:R-:W-:-:S07]  /*fb40*/  FFMA.FTZ R110, R2, R118, -R145 ;  /* 0x00000076026e7223 */ /* 0x000fce0000010891 */
[----:B------:R-:W1:Y:S01]  /*fb50*/  MUFU.EX2 R107, R107 ;  /* 0x0000006b006b7308 */ /* 0x000e620000000800 */
[----:B------:R-:W-:-:S01]  /*fb60*/  FFMA.FTZ R83, R2, R83, -R145 ;  /* 0x0000005302537223 */ /* 0x000fc20000010891 */
[----:B--2---:R-:W-:-:S06]  /*fb70*/  FADD.FTZ R21, R81, R21 ;  /* 0x0000001551157221 */ /* 0x004fcc0000010000 */
[----:B------:R-:W-:Y:S01]  /*fb80*/  MUFU.EX2 R116, R116 ;  /* 0x0000007400747308 */ /* 0x000fe20000000800 */
[----:B------:R-:W-:-:S07]  /*fb90*/  FFMA.FTZ R111, R2, R119, -R145 ;  /* 0x00000077026f7223 */ /* 0x000fce0000010891 */
[----:B------:R2:W-:Y:S08]  /*fba0*/  MUFU.EX2 R78, R82 ;  /* 0x00000052004e7308 */ /* 0x0005f00000000800 */
[----:B------:R-:W3:Y:S01]  /*fbb0*/  MUFU.EX2 R84, R84 ;  /* 0x0000005400547308 */ /* 0x000ee20000000800 */
[----:B--2---:R-:W-:-:S04]  /*fbc0*/  FADD.FTZ R82, R112, R79 ;  /* 0x0000004f70527221 */ /* 0x004fc80000010000 */
[----:B------:R-:W-:-:S03]  /*fbd0*/  FADD.FTZ R82, R113, R82 ;  /* 0x0000005271527221 */ /* 0x000fc60000010000 */
[----:B------:R-:W-:Y:S01]  /*fbe0*/  MUFU.EX2 R117, R117 ;  /* 0x0000007500757308 */ /* 0x000fe20000000800 */
[----:B0-----:R-:W-:-:S01]  /*fbf0*/  FADD.FTZ R21, R106, R21 ;  /* 0x000000156a157221 */ /* 0x001fc20000010000 */
        /* <DEDUP_REMOVED lines=8> */
[----:B--2---:R-:W-:-:S04]  /*fc80*/  FADD.FTZ R83, R88, R82 ;  /* 0x0000005258537221 */ /* 0x004fc80000010000 */
[----:B------:R-:W-:-:S03]  /*fc90*/  FADD.FTZ R83, R89, R83 ;  /* 0x0000005359537221 */ /* 0x000fc60000010000 */
[----:B------:R-:W2:Y:S01]  /*fca0*/  MUFU.EX2 R93, R93 ;  /* 0x0000005d005d7308 */ /* 0x000ea20000000800 */
[----:B---3--:R-:W-:-:S07]  /*fcb0*/  FADD.FTZ R21, R84, R21 ;  /* 0x0000001554157221 */ /* 0x008fce0000010000 */
[----:B------:R-:W3:Y:S01]  /*fcc0*/  MUFU.EX2 R111, R111 ;  /* 0x0000006f006f7308 */ /* 0x000ee20000000800 */
[----:B0-----:R-:W-:-:S07]  /*fcd0*/  FADD.FTZ R21, R85, R21 ;  /* 0x0000001555157221 */ /* 0x001fce0000010000 */
[----:B------:R-:W0:Y:S08]  /*fce0*/  MUFU.EX2 R96, R96 ;  /* 0x0000006000607308 */ /* 0x000e300000000800 */
[----:B------:R5:W-:Y:S08]  /*fcf0*/  MUFU.EX2 R82, R86 ;  /* 0x0000005600527308 */ /* 0x000bf00000000800 */
[----:B------:R-:W0:Y:S01]  /*fd00*/  MUFU.EX2 R90, R90 ;  /* 0x0000005a005a7308 */ /* 0x000e220000000800 */
[----:B-----5:R-:W-:-:S04]  /*fd10*/  FADD.FTZ R86, R116, R83 ;  /* 0x0000005374567221 */ /* 0x020fc80000010000 */
[----:B------:R-:W-:-:S03]  /*fd20*/  FADD.FTZ R86, R117, R86 ;  /* 0x0000005675567221 */ /* 0x000fc60000010000 */
[----:B------:R-:W5:Y:S01]  /*fd30*/  MUFU.EX2 R97, R97 ;  /* 0x0000006100617308 */ /* 0x000f620000000800 */
[----:B-1----:R-:W-:-:S01]  /*fd40*/  FADD.FTZ R86, R92, R86 ;  /* 0x000000565c567221 */ /* 0x002fc20000010000 */
[----:B------:R-:W1:Y:S01]  /*fd50*/  S2R R155, SR_TID.X ;  /* 0x00000000009b7919 */ /* 0x000e620000002100 */
[----:B----4-:R-:W-:-:S05]  /*fd60*/  FADD.FTZ R21, R110, R21 ;  /* 0x000000156e157221 */ /* 0x010fca0000010000 */
[----:B------:R-:W4:Y:S01]  /*fd70*/  MUFU.EX2 R91, R91 ;  /* 0x0000005b005b7308 */ /* 0x000f220000000800 */
[----:B------:R-:W-:Y:S01]  /*fd80*/  WARPGROUP.ARRIVE ;  /* 0x00000000000079c5 */ /* 0x000fe20000000000 */
[----:B--2---:R-:W-:-:S06]  /*fd90*/  FADD.FTZ R86, R93, R86 ;  /* 0x000000565d567221 */ /* 0x004fcc0000010000 */
[----:B------:R-:W-:Y:S01]  /*fda0*/  MUFU.EX2 R72, R72 ;  /* 0x0000004800487308 */ /* 0x000fe20000000800 */
[----:B---3--:R-:W-:-:S07]  /*fdb0*/  FADD.FTZ R21, R111, R21 ;  /* 0x000000156f157221 */ /* 0x008fce0000010000 */
[----:B------:R-:W2:Y:S01]  /*fdc0*/  MUFU.EX2 R114, R114 ;  /* 0x0000007200727308 */ /* 0x000ea20000000800 */
[----:B0-----:R-:W-:-:S01]  /*fdd0*/  FADD.FTZ R86, R96, R86 ;  /* 0x0000005660567221 */ /* 0x001fc20000010000 */
[----:B------:R-:W-:Y:S06]  /*fde0*/  QGMMA.64x64x32.F32.E4M3.E4M3 R24, R136, gdesc[UR4], R24, gsb0 ;  /* 0x00e0000488187df3 */ /* 0x000fec0008000818 */
[----:B------:R-:W-:Y:S01]  /*fdf0*/  MUFU.EX2 R73, R73 ;  /* 0x0000004900497308 */ /* 0x000fe20000000800 */
[----:B------:R-:W-:-:S07]  /*fe00*/  FADD.FTZ R21, R90, R21 ;  /* 0x000000155a157221 */ /* 0x000fce0000010000 */
[----:B------:R-:W0:Y:S01]  /*fe10*/  MUFU.EX2 R115, R115 ;  /* 0x0000007300737308 */ /* 0x000e220000000800 */
[----:B------:R-:W-:-:S01]  /*fe20*/  FFMA.FTZ R87, R2, R87, -R145 ;  /* 0x0000005702577223 */ /* 0x000fc20000010891 */
[----:B-----5:R-:W-:-:S06]  /*fe30*/  FADD.FTZ R86, R97, R86 ;  /* 0x0000005661567221 */ /* 0x020fcc0000010000 */
[----:B------:R-:W-:Y:S01]  /*fe40*/  MUFU.EX2 R100, R100 ;  /* 0x0000006400647308 */ /* 0x000fe20000000800 */
[----:B----4-:R-:W-:-:S07]  /*fe50*/  FADD.FTZ R21, R91, R21 ;  /* 0x000000155b157221 */ /* 0x010fce0000010000 */
[----:B------:R-:W3:Y:S01]  /*fe60*/  MUFU.EX2 R94, R94 ;  /* 0x0000005e005e7308 */ /* 0x000ee20000000800 */
[----:B--2---:R-:W-:-:S07]  /*fe70*/  FADD.FTZ R21, R114, R21 ;  /* 0x0000001572157221 */ /* 0x004fce0000010000 */
[----:B------:R-:W-:Y:S01]  /*fe80*/  MUFU.EX2 R101, R101 ;  /* 0x0000006500657308 */ /* 0x000fe20000000800 */
[----:B------:R-:W-:-:S07]  /*fe90*/  FFMA.FTZ R74, R2, R74, -R145 ;  /* 0x0000004a024a7223 */ /* 0x000fce0000010891 */
[----:B------:R-:W2:Y:S01]  /*fea0*/  MUFU.EX2 R95, R95 ;  /* 0x0000005f005f7308 */ /* 0x000ea20000000800 */
[----:B------:R-:W-:-:S01]  /*feb0*/  FFMA.FTZ R62, R2, R62, -R145 ;  /* 0x0000003e023e7223 */ /* 0x000fc20000010891 */
[----:B0-----:R-:W-:-:S06]  /*fec0*/  FADD.FTZ R21, R115, R21 ;  /* 0x0000001573157221 */ /* 0x001fcc0000010000 */
[----:B------:R-:W-:Y:S01]  /*fed0*/  MUFU.EX2 R76, R76 ;  /* 0x0000004c004c7308 */ /* 0x000fe20000000800 */
[----:B------:R-:W-:-:S07]  /*fee0*/  FFMA.FTZ R75, R2, R75, -R145 ;  /* 0x0000004b024b7223 */ /* 0x000fce0000010891 */
[----:B------:R0:W-:Y:S08]  /*fef0*/  MUFU.EX2 R83, R87 ;  /* 0x0000005700537308 */ /* 0x0001f00000000800 */
[----:B------:R-:W4:Y:S01]  /*ff00*/  MUFU.EX2 R98, R98 ;  /* 0x0000006200627308 */ /* 0x000f220000000800 */
[----:B0-----:R-:W-:-:S04]  /*ff10*/  FADD.FTZ R87, R72, R86 ;  /* 0x0000005648577221 */ /* 0x001fc80000010000 */
[----:B------:R-:W-:-:S03]  /*ff20*/  FADD.FTZ R87, R73, R87 ;  /* 0x0000005749577221 */ /* 0x000fc60000010000 */
[----:B------:R-:W0:Y:S01]  /*ff30*/  MUFU.EX2 R77, R77 ;  /* 0x0000004d004d7308 */ /* 0x000e220000000800 */
[----:B---3--:R-:W-:-:S01]  /*ff40*/  FADD.FTZ R21, R94, R21 ;  /* 0x000000155e157221 */ /* 0x008fc20000010000 */
[----:B------:R-:W-:-:S06]  /*ff50*/  FFMA.FTZ R63, R2, R63, -R145 ;  /* 0x0000003f023f7223 */ /* 0x000fcc0000010891 */
[----:B------:R-:W-:Y:S01]  /*ff60*/  MUFU.EX2 R129, R129 ;  /* 0x0000008100817308 */ /* 0x000fe20000000800 */
[----:B--2---:R-:W-:-:S07]  /*ff70*/  FADD.FTZ R21, R95, R21 ;  /* 0x000000155f157221 */ /* 0x004fce0000010000 */
[----:B------:R2:W-:Y:S08]  /*ff80*/  MUFU.EX2 R86, R62 ;  /* 0x0000003e00567308 */ /* 0x0005f00000000800 */
[----:B------:R-:W3:Y:S01]  /*ff90*/  MUFU.EX2 R74, R74 ;  /* 0x0000004a004a7308 */ /* 0x000ee20000000800 */
[----:B--2---:R-:W-:-:S04]  /*ffa0*/  FADD.FTZ R62, R100, R87 ;  /* 0x00000057643e7221 */ /* 0x004fc80000010000 */
[----:B------:R-:W-:-:S03]  /*ffb0*/  FADD.FTZ R62, R101, R62 ;  /* 0x0000003e653e7221 */ /* 0x000fc60000010000 */
[----:B------:R-:W-:Y:S01]  /*ffc0*/  MUFU.EX2 R132, R132 ;  /* 0x0000008400847308 */ /* 0x000fe20000000800 */
[----:B-1----:R-:W-:Y:S01]  /*ffd0*/  LOP3.LUT R118, R155, 0x7f, RZ, 0xc0, !PT ;  /* 0x0000007f9b767812 */ /* 0x002fe200078ec0ff */
[----:B----4-:R-:W-:-:S06]  /*ffe0*/  FADD.FTZ R21, R98, R21 ;  /* 0x0000001562157221 */ /* 0x010fcc0000010000 */
[----:B------:R-:W1:Y:S01]  /*fff0*/  MUFU.EX2 R75, R75 ;  /* 0x0000004b004b7308 */ /* 0x000e620000000800 */
[----:B------:R-:W-:-:S01]  /*10000*/  FFMA.FTZ R66, R2, R66, -R145 ;  /* 0x0000004202427223 */ /* 0x000fc20000010891 */
[----:B------:R-:W-:-:S06]  /*10010*/  ISETP.NE.AND P0, PT, R118, RZ, PT ;  /* 0x000000ff7600720c */ /* 0x000fcc0003f05270 */
[----:B------:R-:W2:Y:S01]  /*10020*/  MUFU.EX2 R56, R56 ;  /* 0x0000003800387308 */ /* 0x000ea20000000800 */
[----:B------:R-:W-:-:S07]  /*10030*/  FADD.FTZ R21, R99, R21 ;  /* 0x0000001563157221 */ /* 0x000fce0000010000 */
[----:B------:R4:W-:Y:S02]  /*10040*/  MUFU.EX2 R87, R63 ;  /* 0x0000003f00577308 */ /* 0x0009e40000000800 */
[----:B----4-:R-:W-:-:S06]  /*10050*/  FADD.FTZ R63, R76, R62 ;  /* 0x0000003e4c3f7221 */ /* 0x010fcc0000010000 */
[----:B------:R-:W4:Y:S01]  /*10060*/  MUFU.EX2 R57, R57 ;  /* 0x0000003900397308 */ /* 0x000f220000000800 */
[----:B0-----:R-:W-:-:S07]  /*10070*/  FADD.FTZ R63, R77, R63 ;  /* 0x0000003f4d3f7221 */ /* 0x001fce0000010000 */
[----:B------:R-:W0:Y:S01]  /*10080*/  MUFU.EX2 R103, R103 ;  /* 0x0000006700677308 */ /* 0x000e220000000800 */
[----:B---3--:R-:W-:-:S07]  /*10090*/  FADD.FTZ R21, R74, R21 ;  /* 0x000000154a157221 */ /* 0x008fce0000010000 */
[----:B------:R-:W3:Y:S01]  /*100a0*/  MUFU.EX2 R133, R133 ;  /* 0x0000008500857308 */ /* 0x000ee20000000800 */
[----:B-1----:R-:W-:-:S07]  /*100b0*/  FADD.FTZ R21, R75, R21 ;  /* 0x000000154b157221 */ /* 0x002fce0000010000 */
[----:B------:R1:W-:Y:S02]  /*100c0*/  MUFU.EX2 R62, R66 ;  /* 0x00000042003e7308 */ /* 0x0003e40000000800 */
[----:B-1----:R-:W-:-:S06]  /*100d0*/  FADD.FTZ R66, R129, R63 ;  /* 0x0000003f81427221 */ /* 0x002fcc0000010000 */
[----:B------:R-:W1:Y:S01]  /*100e0*/  MUFU.EX2 R142, R142 ;  /* 0x0000008e008e7308 */ /* 0x000e620000000800 */
[----:B------:R-:W-:-:S01]  /*100f0*/  FADD.FTZ R66, R132, R66 ;  /* 0x0000004284427221 */ /* 0x000fc20000010000 */
[----:B------:R-:W-:Y:S01]  /*10100*/  FADD.FTZ R21, R102, R21 ;  /* 0x0000001566157221 */ /* 0x000fe20000010000 */
[----:B------:R-:W-:-:S01]  /*10110*/  FFMA.FTZ R67, R2, R67, -R145 ;  /* 0x0000004302437223 */ /* 0x000fc20000010891 */
[----:B------:R-:W-:Y:S02]  /*10120*/  @!P0 IMAD R20, R20, 0x8, R16 ;  /* 0x0000000814148824 */ /* 0x000fe400078e0210 */
[----:B--2---:R-:W-:-:S02]  /*10130*/  FADD.FTZ R66, R56, R66 ;  /* 0x0000004238427221 */ /* 0x004fc40000010000 */
[----:B------:R-:W2:Y:S01]  /*10140*/  MUFU.EX2 R60, R60 ;  /* 0x0000003c003c7308 */ /* 0x000ea20000000800 */
[----:B------:R-:W-:-:S01]  /*10150*/  FFMA.FTZ R58, R2, R58, -R145 ;  /* 0x0000003a023a7223 */ /* 0x000fc20000010891 */
[----:B------:R-:W-:Y:S01]  /*10160*/  FFMA.FTZ R70, R2, R70, -R145 ;  /* 0x0000004602467223 */ /* 0x000fe20000010891 */
[----:B----4-:R-:W-:-:S01]  /*10170*/  FADD.FTZ R66, R57, R66 ;  /* 0x0000004239427221 */ /* 0x010fc20000010000 */
[----:B0-----:R-:W-:Y:S01]  /*10180*/  FADD.FTZ R21, R103, R21 ;  /* 0x0000001567157221 */ /* 0x001fe20000010000 */
[----:B------:R-:W-:-:S03]  /*10190*/  FFMA.FTZ R59, R2, R59, -R145 ;  /* 0x0000003b023b7223 */ /* 0x000fc60000010891 */
[----:B------:R-:W0:Y:S01]  /*101a0*/  MUFU.EX2 R61, R61 ;  /* 0x0000003d003d7308 */ /* 0x000e220000000800 */
[----:B------:R-:W-:-:S07]  /*101b0*/  FADD.FTZ R21, R78, R21 ;  /* 0x000000154e157221 */ /* 0x000fce0000010000 */
[----:B------:R4:W-:Y:S01]  /*101c0*/  MUFU.EX2 R63, R67 ;  /* 0x00000043003f7308 */ /* 0x0009e20000000800 */
[----:B------:R-:W-:-:S07]  /*101d0*/  FADD.FTZ R21, R79, R21 ;  /* 0x000000154f157221 */ /* 0x000fce0000010000 */
[----:B------:R-:W5:Y:S01]  /*101e0*/  MUFU.EX2 R143, R143 ;  /* 0x0000008f008f7308 */ /* 0x000f620000000800 */
[----:B----4-:R-:W-:-:S07]  /*101f0*/  @!P0 VIADD R67, R20, 0x13240 ;  /* 0x0001324014438836 */ /* 0x010fce0000000000 */
[----:B------:R3:W-:Y:S08]  /*10200*/  MUFU.EX2 R20, R70 ;  /* 0x0000004600147308 */ /* 0x0007f00000000800 */
[----:B------:R-:W4:Y:S01]  /*10210*/  MUFU.EX2 R58, R58 ;  /* 0x0000003a003a7308 */ /* 0x000f220000000800 */
[----:B---3--:R-:W-:-:S04]  /*10220*/  FADD.FTZ R70, R133, R66 ;  /* 0x0000004285467221 */ /* 0x008fc80000010000 */
        /* <DEDUP_REMOVED lines=8> */
[----:B-----5:R-:W-:Y:S01]  /*102b0*/  FADD.FTZ R70, R143, R70 ;  /* 0x000000468f467221 */ /* 0x020fe20000010000 */
[----:B----4-:R-:W-:-:S01]  /*102c0*/  FADD.FTZ R21, R58, R21 ;  /* 0x000000153a157221 */ /* 0x010fc20000010000 */
        /* <DEDUP_REMOVED lines=15> */
.L_x_1945:
        /* <DEDUP_REMOVED lines=30> */
[-C--:B------:R-:W-:Y:S01]  /*105a0*/  FMUL.FTZ R29, R29, R140.reuse ;  /* 0x0000008c1d1d7220 */ /* 0x080fe20000410000 */
[-C--:B------:R-:W-:Y:S01]  /*105b0*/  FMUL.FTZ R32, R32, R140.reuse ;  /* 0x0000008c20207220 */ /* 0x080fe20000410000 */
        /* <DEDUP_REMOVED lines=14> */
[----:B------:R-:W-:Y:S01]  /*106a0*/  FMUL.FTZ R26, R26, R10 ;  /* 0x0000000a1a1a7220 */ /* 0x000fe20000410000 */
[----:B------:R-:W-:Y:S01]  /*106b0*/  F2FP.SATFINITE.E4M3.F32.PACK_AB_MERGE_C R148, R104, R14, R109 ;  /* 0x0000000e6894723e */ /* 0x000fe2000480706d */
        /* <DEDUP_REMOVED lines=36> */
[C---:B--2---:R-:W-:Y:S01]  /*10900*/  ISETP.GT.AND P0, PT, R3.reuse, R15, PT ;  /* 0x0000000f0300720c */ /* 0x044fe20003f04270 */
[----:B------:R-:W-:-:S02]  /*10910*/  VIADD R3, R3, 0xffffffff ;  /* 0xffffffff03037836 */ /* 0x000fc40000000000 */
[----:B------:R-:W-:-:S10]  /*10920*/  IMAD.MOV.U32 R15, RZ, RZ, R156 ;  /* 0x000000ffff0f7224 */ /* 0x000fd400078e009c */
[----:B-1----:R-:W-:Y:S05]  /*10930*/  @P0 BRA `(.L_x_1946) ;  /* 0xffffffd800b00947 */ /* 0x002fea000383ffff */
.L_x_1934:
[----:B------:R-:W-:Y:S05]  /*10940*/  BSYNC B0 ;  /* 0x0000000000007941 */ /* 0x000fea0003800000 */
.L_x_1933:
[----:B------:R-:W-:Y:S06]  /*10950*/  BAR.ARV 0x8, 0x200 ;  /* 0x0208000000007b1d */ /* 0x000fec0000002000 */
[----:B------:R-:W-:Y:S05]  /*10960*/  @!P1 BRA `(.L_x_1947) ;  /* 0x0000000000049947 */ /* 0x000fea0003800000 */
[----:B------:R-:W-:Y:S01]  /*10970*/  BPT.TRAP 0x1 ;  /* 0x000000040000795c */ /* 0x000fe20000300000 */
.L_x_1947:
[----:B------:R-:W-:Y:S01]  /*10980*/  IMAD R3, R23, 0x8, R16 ;  /* 0x0000000817037824 */ /* 0x000fe200078e0210 */
[----:B------:R-:W-:-:S04]  /*10990*/  SHF.L.U32 R4, R156, 0x1f, RZ ;  /* 0x0000001f9c047819 */ /* 0x000fc800000006ff */
[----:B------:R1:W2:Y:S01]  /*109a0*/  SYNCS.PHASECHK.TRANS64.TRYWAIT P0, [R3+URZ+0x13250], R4 ;  /* 0x01325004030075a7 */ /* 0x0002a2000800017f */
[----:B------:R-:W-:Y:S05]  /*109b0*/  @!P1 BRA `(.L_x_1948) ;  /* 0x0000000000049947 */ /* 0x000fea0003800000 */
[----:B------:R-:W-:Y:S01]  /*109c0*/  BPT.TRAP 0x1 ;  /* 0x000000040000795c */ /* 0x000fe20000300000 */
.L_x_1948:
[----:B------:R-:W-:Y:S04]  /*109d0*/  BSSY B0, `(.L_x_1949) ;  /* 0x0000004000007945 */ /* 0x000fe80003800000 */
[----:B--2---:R-:W-:Y:S05]  /*109e0*/  @P0 BRA `(.L_x_1950) ;  /* 0x0000000000080947 */ /* 0x004fea0003800000 */
[----:B------:R-:W2:Y:S02]  /*109f0*/  SYNCS.PHASECHK.TRANS64.TRYWAIT P0, [R3+URZ+0x13250], R4 ;  /* 0x01325004030075a7 */ /* 0x000ea4000800017f */
[----:B--2---:R-:W-:Y:S05]  /*10a00*/  @!P0 BRA `(.L_x_1951) ;  /* 0x000000a400748947 */ /* 0x004fea0003800000 */
.L_x_1950:
[----:B------:R-:W-:Y:S05]  /*10a10*/  BSYNC B0 ;  /* 0x0000000000007941 */ /* 0x000fea0003800000 */
.L_x_1949:
[----:B------:R-:W3:Y:S01]  /*10a20*/  LDL R6, [R1+0x70] ;  /* 0x0000700001067983 */ /* 0x000ee20000100800 */
[----:B------:R-:W-:-:S03]  /*10a30*/  ULDC.64 UR4, c[0x0][0x9a0] ;  /* 0x0002680000047ab9 */ /* 0x000fc60000000a00 */
[----:B------:R-:W4:Y:S01]  /*10a40*/  LDL R9, [R1+0x5c] ;  /* 0x00005c0001097983 */ /* 0x000f220000100800 */
[----:B------:R-:W-:Y:S01]  /*10a50*/  ISETP.NE.U32.AND P0, PT, RZ, UR4, PT ;  /* 0x00000004ff007c0c */ /* 0x000fe2000bf05070 */
[----:B------:R-:W-:Y:S02]  /*10a60*/  IMAD.MOV.U32 R5, RZ, RZ, -0x3ffffff0 ;  /* 0xc0000010ff057424 */ /* 0x000fe400078e00ff */
[----:B0-----:R-:W5:Y:S01]  /*10a70*/  LDL.LU R24, [R1+0x18] ;  /* 0x0000180001187983 */ /* 0x001f620000300800 */
[----:B------:R-:W-:Y:S01]  /*10a80*/  ISETP.NE.AND.EX P0, PT, RZ, UR5, PT, P0 ;  /* 0x00000005ff007c0c */ /* 0x000fe2000bf05300 */
[----:B------:R-:W-:Y:S01]  /*10a90*/  VIADD R16, R16, 0x1000 ;  /* 0x0000100010107836 */ /* 0x000fe20000000000 */
[----:B------:R-:W-:Y:S01]  /*10aa0*/  R2UR UR7, R5 ;  /* 0x00000000050772ca */ /* 0x000fe200000e0000 */
[----:B------:R-:W5:Y:S03]  /*10ab0*/  LDL.LU R25, [R1+0x1c] ;  /* 0x00001c0001197983 */ /* 0x000f660000300800 */
[----:B------:R-:W-:Y:S01]  /*10ac0*/  SHF.R.U32.HI R16, RZ, 0x4, R16 ;  /* 0x00000004ff107819 */ /* 0x000fe20000011610 */
[----:B------:R-:W5:Y:S03]  /*10ad0*/  LDL.LU R28, [R1+0xc] ;  /* 0x00000c00011c7983 */ /* 0x000f660000300800 */
[----:B------:R-:W-:-:S03]  /*10ae0*/  LOP3.LUT R16, R16, 0x3fff, RZ, 0xc0, !PT ;  /* 0x00003fff10107812 */ /* 0x000fc600078ec0ff */
[----:B------:R-:W3:Y:S01]  /*10af0*/  @P0 LDC.64 R10, c[0x0][0x9c8] ;  /* 0x00027200ff0a0b82 */ /* 0x000ee20000000a00 */
[----:B------:R-:W-:-:S05]  /*10b00*/  LOP3.LUT R16, R16, 0x10000, RZ, 0xfc, !PT ;  /* 0x0001000010107812 */ /* 0x000fca00078efcff */
[----:B-12---:R-:W-:-:S05]  /*10b10*/  IMAD R4, R23, 0x280, R16 ;  /* 0x0000028017047824 */ /* 0x006fca00078e0210 */
[----:B------:R-:W-:Y:S01]  /*10b20*/  R2UR UR6, R4 ;  /* 0x00000000040672ca */ /* 0x000fe200000e0000 */
[-C--:B---3--:R-:W-:Y:S02]  /*10b30*/  @P0 IMAD R12, R6, R10.reuse, RZ ;  /* 0x0000000a060c0224 */ /* 0x088fe400078e02ff */
[----:B----4-:R-:W-:-:S04]  /*10b40*/  @P0 IMAD.WIDE.U32 R6, R9, R10, RZ ;  /* 0x0000000a09060225 */ /* 0x010fc800078e00ff */
[----:B------:R-:W-:Y:S02]  /*10b50*/  @P0 IMAD R5, R9, R11, R12 ;  /* 0x0000000b09050224 */ /* 0x000fe400078e020c */
[----:B------:R-:W2:Y:S01]  /*10b60*/  LDL R9, [R1+0x48] ;  /* 0x0000480001097983 */ /* 0x000ea20000100800 */
[----:B------:R-:W2:Y:S03]  /*10b70*/  @P0 LDC.64 R10, c[0x0][0x9d0] ;  /* 0x00027400ff0a0b82 */ /* 0x000ea60000000a00 */
[----:B------:R-:W3:Y:S01]  /*10b80*/  LDL.LU R12, [R1] ;  /* 0x00000000010c7983 */ /* 0x000ee20000300800 */
[----:B-----5:R-:W-:-:S06]  /*10b90*/  WARPGROUP.ARRIVE ;  /* 0x00000000000079c5 */ /* 0x020fcc0000000000 */
[----:B------:R-:W-:Y:S01]  /*10ba0*/  QGMMA.64x64x32.F32.E4M3.E4M3 R24, R152, gdesc[UR4], R24, gsb0 ;  /* 0x00e0000498187df3 */ /* 0x000fe20008000818 */
[----:B------:R-:W-:Y:S02]  /*10bb0*/  @P0 IMAD.IADD R7, R7, 0x1, R5 ;  /* 0x0000000107070824 */ /* 0x000fe400078e0205 */
[----:B------:R-:W-:Y:S02]  /*10bc0*/  WARPGROUP.DEPBAR.LE gsb0, 0x0 ;  /* 0x00008000000079c5 */ /* 0x000fe40000010000 */
[----:B------:R-:W-:Y:S01]  /*10bd0*/  WARPGROUP.ARRIVE ;  /* 0x00000000000079c5 */ /* 0x000fe20000000000 */
[----:B--2---:R-:W-:-:S04]  /*10be0*/  @P0 IMAD.WIDE.U32 R6, R9, R10, R6 ;  /* 0x0000000a09060225 */ /* 0x004fc800078e0006 */
[----:B------:R-:W-:Y:S01]  /*10bf0*/  @P0 IMAD R11, R9, R11, R7 ;  /* 0x0000000b090b0224 */ /* 0x000fe200078e0207 */
[C---:B------:R-:W-:Y:S01]  /*10c00*/  @P0 LEA R10, P2, R6.reuse, UR4, 0x2 ;  /* 0x00000004060a0c11 */ /* 0x040fe2000f8410ff */
[----:B------:R-:W-:Y:S02]  /*10c10*/  IMAD.MOV.U32 R9, RZ, RZ, 0x3f800000 ;  /* 0x3f800000ff097424 */ /* 0x000fe400078e00ff */
[----:B------:R-:W-:Y:S01]  /*10c20*/  IMAD.MOV.U32 R7, RZ, RZ, -0x3ffffff0 ;  /* 0xc0000010ff077424 */ /* 0x000fe200078e00ff */
[----:B------:R-:W-:Y:S01]  /*10c30*/  @P0 LEA.HI.X R11, R6, UR5, R11, 0x2, P2 ;  /* 0x00000005060b0c11 */ /* 0x000fe200090f140b */
[----:B------:R-:W-:-:S03]  /*10c40*/  VIADD R6, R4, 0x80 ;  /* 0x0000008004067836 */ /* 0x000fc60000000000 */
[----:B------:R-:W-:Y:S01]  /*10c50*/  R2UR UR7, R7 ;  /* 0x00000000070772ca */ /* 0x000fe200000e0000 */
        /* <DEDUP_REMOVED lines=15> */
[----:B0-----:R-:W0:Y:S01]  /*10d50*/  SHFL.BFLY PT, R10, R21, 0x2, 0x1f ;  /* 0x0c401f00150a7f89 */ /* 0x001e2200000e0000 */
[----:B------:R-:W-:Y:S01]  /*10d60*/  VIADD R4, R4, 0x200 ;  /* 0x0000020004047836 */ /* 0x000fe20000000000 */
[----:B------:R-:W-:-:S02]  /*10d70*/  WARPGROUP.DEPBAR.LE gsb0, 0x0 ;  /* 0x00008000000079c5 */ /* 0x000fc40000010000 */
[----:B------:R-:W-:-:S06]  /*10d80*/  WARPGROUP.ARRIVE ;  /* 0x00000000000079c5 */ /* 0x000fcc0000000000 */
[----:B------:R-:W-:Y:S01]  /*10d90*/  QGMMA.64x64x32.F32.E4M3.E4M3 R24, R140, gdesc[UR4], R24, gsb0 ;  /* 0x00e000048c187df3 */ /* 0x000fe20008000818 */
[----:B-1----:R-:W-:-:S01]  /*10da0*/  FADD.FTZ R6, R5, R12 ;  /* 0x0000000c05067221 */ /* 0x002fc20000010000 */
[----:B------:R-:W-:Y:S01]  /*10db0*/  IMAD.MOV.U32 R5, RZ, RZ, -0x3ffffff0 ;  /* 0xc0000010ff057424 */ /* 0x000fe200078e00ff */
[----:B------:R-:W-:-:S04]  /*10dc0*/  R2UR UR6, R4 ;  /* 0x00000000040672ca */ /* 0x000fc800000e0000 */
[----:B------:R-:W-:Y:S01]  /*10dd0*/  R2UR UR7, R5 ;  /* 0x00000000050772ca */ /* 0x000fe200000e0000 */
[----:B------:R-:W1:Y:S01]  /*10de0*/  SHFL.BFLY PT, R7, R6, 0x1, 0x1f ;  /* 0x0c201f0006077f89 */ /* 0x000e6200000e0000 */
[----:B0-----:R-:W-:-:S05]  /*10df0*/  FADD.FTZ R10, R10, R21 ;  /* 0x000000150a0a7221 */ /* 0x001fca0000010000 */
[----:B------:R-:W0:Y:S01]  /*10e00*/  SHFL.BFLY PT, R5, R10, 0x1, 0x1f ;  /* 0x0c201f000a057f89 */ /* 0x000e2200000e0000 */
[----:B------:R-:W-:Y:S02]  /*10e10*/  IMAD.MOV.U32 R4, RZ, RZ, RZ ;  /* 0x000000ffff047224 */ /* 0x000fe400078e00ff */
[----:B-1----:R-:W-:-:S05]  /*10e20*/  FADD.FTZ R11, R6, R7 ;  /* 0x00000007060b7221 */ /* 0x002fca0000010000 */
[----:B------:R-:W-:Y:S01]  /*10e30*/  FSETP.NE.FTZ.AND P0, PT, R11, RZ, PT ;  /* 0x000000ff0b00720b */ /* 0x000fe20003f15000 */
[----:B0-----:R-:W-:-:S01]  /*10e40*/  FADD.FTZ R12, R10, R5 ;  /* 0x000000050a0c7221 */ /* 0x001fc20000010000 */
[----:B------:R-:W-:Y:S01]  /*10e50*/  FMUL.FTZ R13, R11, 0.00390625 ;  /* 0x3b8000000b0d7820 */ /* 0x000fe20000410000 */
[----:B------:R-:W-:Y:S02]  /*10e60*/  WARPGROUP.DEPBAR.LE gsb0, 0x0 ;  /* 0x00008000000079c5 */ /* 0x000fe40000010000 */
[----:B------:R-:W-:-:S06]  /*10e70*/  WARPGROUP.ARRIVE ;  /* 0x00000000000079c5 */ /* 0x000fcc0000000000 */
[----:B------:R-:W-:Y:S01]  /*10e80*/  QGMMA.64x64x32.F32.E4M3.E4M3 R24, R136, gdesc[UR4], R24, gsb0 ;  /* 0x00e0000488187df3 */ /* 0x000fe20008000818 */
[----:B------:R-:W-:Y:S01]  /*10e90*/  FMUL.FTZ R14, R12, 0.00390625 ;  /* 0x3b8000000c0e7820 */ /* 0x000fe20000410000 */
[----:B------:R-:W-:Y:S01]  /*10ea0*/  FSETP.NE.FTZ.AND P2, PT, R13, RZ, PT ;  /* 0x000000ff0d00720b */ /* 0x000fe20003f55000 */
[----:B------:R-:W-:Y:S03]  /*10eb0*/  @P0 MUFU.RCP R4, R11 ;  /* 0x0000000b00040308 */ /* 0x000fe60000001000 */
[----:B------:R-:W-:Y:S02]  /*10ec0*/  FSETP.NE.FTZ.AND P3, PT, R14, RZ, PT ;  /* 0x000000ff0e00720b */ /* 0x000fe40003f75000 */
[----:B------:R-:W-:Y:S01]  /*10ed0*/  FSETP.NE.FTZ.AND P0, PT, R12, RZ, PT ;  /* 0x000000ff0c00720b */ /* 0x000fe20003f15000 */
[----:B------:R-:W-:-:S06]  /*10ee0*/  IMAD.MOV.U32 R10, RZ, RZ, RZ ;  /* 0x000000ffff0a7224 */ /* 0x000fcc00078e00ff */
[----:B------:R-:W0:Y:S08]  /*10ef0*/  @P2 MUFU.LG2 R6, R13 ;  /* 0x0000000d00062308 */ /* 0x000e300000000c00 */
[----:B------:R-:W1:Y:S08]  /*10f00*/  @P3 MUFU.LG2 R7, R14 ;  /* 0x0000000e00073308 */ /* 0x000e700000000c00 */
[----:B------:R-:W3:Y:S01]  /*10f10*/  @P0 MUFU.RCP R10, R12 ;  /* 0x0000000c000a0308 */ /* 0x000ee20000001000 */
[----:B------:R-:W-:Y:S01]  /*10f20*/  @P2 FMUL.FTZ R5, R2, 0.69314718246459960938 ;  /* 0x3f31721802052820 */ /* 0x000fe20000410000 */
[----:B0-----:R-:W-:Y:S01]  /*10f30*/  @P2 FMUL.FTZ R6, R6, 0.69314718246459960938 ;  /* 0x3f31721806062820 */ /* 0x001fe20000410000 */
[----:B------:R-:W-:Y:S01]  /*10f40*/  @P3 FMUL.FTZ R2, R2, 0.69314718246459960938 ;  /* 0x3f31721802023820 */ /* 0x000fe20000410000 */
[----:B------:R-:W-:-:S02]  /*10f50*/  IMAD.MOV.U32 R61, RZ, RZ, -0x800000 ;  /* 0xff800000ff3d7424 */ /* 0x000fc400078e00ff */
[----:B------:R-:W-:Y:S02]  /*10f60*/  IMAD.MOV.U32 R60, RZ, RZ, -0x800000 ;  /* 0xff800000ff3c7424 */ /* 0x000fe400078e00ff */
[----:B-1----:R-:W-:Y:S01]  /*10f70*/  @P3 FMUL.FTZ R7, R7, 0.69314718246459960938 ;  /* 0x3f31721807073820 */ /* 0x002fe20000410000 */
[----:B------:R-:W-:-:S01]  /*10f80*/  @P2 FFMA.FTZ R61, R5, R0, R6 ;  /* 0x00000000053d2223 */ /* 0x000fc20000010006 */
[----:B--2---:R-:W-:Y:S02]  /*10f90*/  FMUL.FTZ R0, R4, R9 ;  /* 0x0000000904007220 */ /* 0x004fe40000410000 */
[----:B------:R-:W-:-:S01]  /*10fa0*/  @P3 FFMA.FTZ R60, R2, R8, R7 ;  /* 0x00000008023c3223 */ /* 0x000fc20000010007 */
[----:B---3--:R-:W-:Y:S01]  /*10fb0*/  FMUL.FTZ R10, R10, R9 ;  /* 0x000000090a0a7220 */ /* 0x008fe20000410000 */
[----:B------:R-:W-:Y:S02]  /*10fc0*/  WARPGROUP.DEPBAR.LE gsb0, 0x0 ;  /* 0x00008000000079c5 */ /* 0x000fe40000010000 */
[----:B------:R-:W-:Y:S05]  /*10fd0*/  @!P1 BRA `(.L_x_1952) ;  /* 0x0000000000049947 */ /* 0x000fea0003800000 */
[----:B------:R-:W-:Y:S01]  /*10fe0*/  BPT.TRAP 0x1 ;  /* 0x000000040000795c */ /* 0x000fe20000300000 */
.L_x_1952:
        /* <DEDUP_REMOVED lines=15> */
[----:B0-----:R-:W-:Y:S01]  /*110e0*/  SEL R3, RZ, 0x1, P1 ;  /* 0x00000001ff037807 */ /* 0x001fe20000800000 */
        /* <DEDUP_REMOVED lines=29> */
.L_x_1889:
[----:B------:R-:W2:Y:S01]  /*112c0*/  LDL R77, [R1+0x60] ;  /* 0x00006000014d7983 */ /* 0x000ea20000100800 */
[----:B------:R-:W1:Y:S01]  /*112d0*/  S2UR UR4, SR_CgaCtaId ;  /* 0x00000000000479c3 */ /* 0x000e620000008800 */
[----:B------:R-:W-:Y:S01]  /*112e0*/  MOV R16, 0x400 ;  /* 0x0000040000107802 */ /* 0x000fe20000000f00 */
[----:B------:R-:W-:Y:S01]  /*112f0*/  BSSY B0, `(.L_x_1953) ;  /* 0x00002a1000007945 */ /* 0x000fe20003800000 */
[----:B------:R-:W3:Y:S01]  /*11300*/  S2R R8, SR_TID.X ;  /* 0x0000000000087919 */ /* 0x000ee20000002100 */
[----:B-1----:R-:W-:-:S05]  /*11310*/  IMAD.U32 R0, RZ, RZ, UR4 ;  /* 0x00000004ff007e24 */ /* 0x002fca000f8e00ff */
[----:B------:R1:W-:Y:S01]  /*11320*/  STL [R1+0x38], R0 ;  /* 0x0000380001007387 */ /* 0x0003e20000100800 */
[----:B------:R-:W-:Y:S01]  /*11330*/  LEA R16, R0, R16, 0x18 ;  /* 0x0000001000107211 */ /* 0x000fe200078ec0ff */
[----:B------:R-:W-:Y:S01]  /*11340*/  BAR.SYNC.DEFER_BLOCKING 0x5, 0x200 ;  /* 0x0148000000007b1d */ /* 0x000fe20000010000 */
[----:B---3--:R-:W-:-:S05]  /*11350*/  VIADD R83, R8, 0xffffff80 ;  /* 0xffffff8008537836 */ /* 0x008fca0000000000 */
[----:B------:R-:W-:-:S04]  /*11360*/  SHF.R.S32.HI R75, RZ, 0x1f, R83 ;  /* 0x0000001fff4b7819 */ /* 0x000fc80000011453 */
[----:B------:R-:W-:-:S04]  /*11370*/  LEA.HI R75, R75, R83, RZ, 0x3 ;  /* 0x000000534b4b7211 */ /* 0x000fc800078f18ff */
[----:B------:R-:W-:-:S05]  /*11380*/  LOP3.LUT R75, R75, 0xfffffff8, RZ, 0xc0, !PT ;  /* 0xfffffff84b4b7812 */ /* 0x000fca00078ec0ff */
[----:B------:R-:W-:-:S04]  /*11390*/  IMAD.IADD R75, R83, 0x1, -R75 ;  /* 0x00000001534b7824 */ /* 0x000fc800078e0a4b */
[----:B-1----:R-:W-:Y:S01]  /*113a0*/  IMAD.SHL.U32 R0, R75, 0x8, RZ ;  /* 0x000000084b007824 */ /* 0x002fe200078e00ff */
[----:B-----5:R1:W3:Y:S04]  /*113b0*/  LDS.128 R24, [R16+0x132d0] ;  /* 0x0132d00010187984 */ /* 0x0202e80000000c00 */
[----:B------:R-:W-:Y:S01]  /*113c0*/  SHF.R.S32.HI R63, RZ, 0x1f, R0 ;  /* 0x0000001fff3f7819 */ /* 0x000fe20000011400 */
[----:B------:R-:W-:Y:S06]  /*113d0*/  BAR.ARV 0x4, 0x200 ;  /* 0x0108000000007b1d */ /* 0x000fec0000002000 */
[----:B--2---:R-:W-:-:S13]  /*113e0*/  ISETP.NE.AND P1, PT, R77, RZ, PT ;  /* 0x000000ff4d00720c */ /* 0x004fda0003f25270 */
[----:B------:R-:W2:Y:S02]  /*113f0*/  @!P1 LDC R77, c[0x0][0xad4] ;  /* 0x0002b500ff4d9b82 */ /* 0x000ea40000000800 */
[----:B--2---:R1:W-:Y:S01]  /*11400*/  @!P1 STL [R1+0x60], R77 ;  /* 0x0000604d01009387 */ /* 0x0043e20000100800 */
[----:B---3--:R-:W-:Y:S05]  /*11410*/  @P0 BRA `(.L_x_1954) ;  /* 0x0000001c00b40947 */ /* 0x008fea0003800000 */
[----:B------:R-:W2:Y:S01]  /*11420*/  LDL.LU R12, [R1+0x5c] ;  /* 0x00005c00010c7983 */ /* 0x000ea20000300800 */
[----:B0-----:R-:W-:Y:S01]  /*11430*/  IMAD.SHL.U32 R2, R8, 0x4, RZ ;  /* 0x0000000408027824 */ /* 0x001fe200078e00ff */
[----:B------:R-:W-:Y:S01]  /*11440*/  ULDC.64 UR4, c[0x4][0x38] ;  /* 0x01000e0000047ab9 */ /* 0x000fe20000000a00 */
[----:B------:R-:W-:Y:S01]  /*11450*/  ULDC.64 UR6, c[0x0][0xc08] ;  /* 0x0003020000067ab9 */ /* 0x000fe20000000a00 */
[----:B------:R-:W3:Y:S04]  /*11460*/  LDL.LU R14, [R1+0x70] ;  /* 0x00007000010e7983 */ /* 0x000ee80000300800 */
[----:B------:R-:W4:Y:S01]  /*11470*/  LDL R24, [R1+0x98] ;  /* 0x0000980001187983 */ /* 0x000f220000100800 */
[----:B------:R-:W-:-:S03]  /*11480*/  LOP3.LUT R2, R2, 0xc, RZ, 0xc0, !PT ;  /* 0x0000000c02027812 */ /* 0x000fc600078ec0ff */
[----:B------:R-:W3:Y:S01]  /*11490*/  LDL R21, [R1+0x48] ;  /* 0x0000480001157983 */ /* 0x000ee20000100800 */
[----:B------:R-:W-:Y:S01]  /*114a0*/  BAR.SYNC.DEFER_BLOCKING 0x1, 0x180 ;  /* 0x0046000000007b1d */ /* 0x000fe20000010000 */
[----:B------:R-:W-:-:S05]  /*114b0*/  IADD3 R2, P0, R2, UR4, RZ ;  /* 0x0000000402027c10 */ /* 0x000fca000ff1e0ff */
[----:B------:R-:W-:Y:S01]  /*114c0*/  IMAD.X R3, RZ, RZ, UR5, P0 ;  /* 0x00000005ff037e24 */ /* 0x000fe200080e06ff */
[----:B------:R-:W-:Y:S01]  /*114d0*/  ULDC.64 UR4, c[0x0][0xc00] ;  /* 0x0003000000047ab9 */ /* 0x000fe20000000a00 */
[----:B------:R-:W3:Y:S04]  /*114e0*/  LDL.LU R88, [R1+0x64] ;  /* 0x0000640001587983 */ /* 0x000ee80000300800 */
[----:B------:R0:W3:Y:S04]  /*114f0*/  LDG.E.CONSTANT R10, desc[UR40][R2.64] ;  /* 0x00000028020a7981 */ /* 0x0000e8000c1e9900 */
[----:B------:R-:W3:Y:S01]  /*11500*/  LDL.LU R87, [R1+0x68] ;  /* 0x0000680001577983 */ /* 0x000ee20000300800 */
[----:B------:R-:W1:Y:S01]  /*11510*/  S2R R9, SR_SWINHI ;  /* 0x0000000000097919 */ /* 0x000e620000002f00 */
        /* <DEDUP_REMOVED lines=10> */
[----:B0-----:R-:W-:Y:S02]  /*115c0*/  MOV R2, R16 ;  /* 0x0000001000027202 */ /* 0x001fe40000000f00 */
[----:B-1----:R-:W-:Y:S02]  /*115d0*/  MOV R3, R9 ;  /* 0x0000000900037202 */ /* 0x002fe40000000f00 */
        /* <DEDUP_REMOVED lines=25> */
[----:B----4-:R-:W-:-:S03]  /*11770*/  IMAD.WIDE R4, R24, 0x2, R2 ;  /* 0x0000000218047825 */ /* 0x010fc600078e0202 */
[C---:B------:R-:W-:Y:S02]  /*11780*/  IADD3 R7, P3, R4.reuse, 0x20, RZ ;  /* 0x0000002004077810 */ /* 0x040fe40007f7e0ff */
[C---:B------:R-:W-:Y:S02]  /*11790*/  LOP3.LUT R9, R4.reuse, 0x380, RZ, 0xc0, !PT ;  /* 0x0000038004097812 */ /* 0x040fe400078ec0ff */
[----:B------:R-:W-:Y:S02]  /*117a0*/  LOP3.LUT R8, R7, 0x380, RZ, 0xc0, !PT ;  /* 0x0000038007087812 */ /* 0x000fe400078ec0ff */
[----:B------:R-:W-:Y:S02]  /*117b0*/  SHF.R.U64 R9, R9, 0x3, RZ ;  /* 0x0000000309097819 */ /* 0x000fe400000012ff */
[C---:B------:R-:W-:Y:S02]  /*117c0*/  IADD3 R29, P2, R4.reuse, 0x40, RZ ;  /* 0x00000040041d7810 */ /* 0x040fe40007f5e0ff */
[----:B------:R-:W-:-:S02]  /*117d0*/  IADD3 R33, P1, R4, 0x60, RZ ;  /* 0x0000006004217810 */ /* 0x000fc40007f3e0ff */
[----:B------:R-:W-:Y:S01]  /*117e0*/  SHF.R.U64 R8, R8, 0x3, RZ ;  /* 0x0000000308087819 */ /* 0x000fe200000012ff */
[----:B--2---:R-:W-:Y:S01]  /*117f0*/  IMAD.MOV.U32 R86, RZ, RZ, R12 ;  /* 0x000000ffff567224 */ /* 0x004fe200078e000c */
[----:B------:R-:W-:Y:S02]  /*11800*/  LOP3.LUT R4, R9, R4, RZ, 0x3c, !PT ;  /* 0x0000000409047212 */ /* 0x000fe400078e3cff */
[----:B------:R-:W-:Y:S02]  /*11810*/  LOP3.LUT R6, R29, 0x380, RZ, 0xc0, !PT ;  /* 0x000003801d067812 */ /* 0x000fe400078ec0ff */
[----:B------:R-:W-:Y:S01]  /*11820*/  LOP3.LUT R12, R33, 0x380, RZ, 0xc0, !PT ;  /* 0x00000380210c7812 */ /* 0x000fe200078ec0ff */
[--C-:B------:R-:W-:Y:S01]  /*11830*/  IMAD.X R65, RZ, RZ, R5.reuse, P2 ;  /* 0x000000ffff417224 */ /* 0x100fe200010e0605 */
[----:B------:R-:W-:Y:S01]  /*11840*/  LOP3.LUT R8, R8, R7, RZ, 0x3c, !PT ;  /* 0x0000000708087212 */ /* 0x000fe200078e3cff */
[--C-:B------:R-:W-:Y:S01]  /*11850*/  IMAD.X R7, RZ, RZ, R5.reuse, P1 ;  /* 0x000000ffff077224 */ /* 0x100fe200008e0605 */
[----:B------:R-:W-:Y:S01]  /*11860*/  MOV R62, R4 ;  /* 0x00000004003e7202 */ /* 0x000fe20000000f00 */
[----:B------:R-:W-:Y:S01]  /*11870*/  IMAD.X R9, RZ, RZ, R5, P3 ;  /* 0x000000ffff097224 */ /* 0x000fe200018e0605 */
[----:B------:R-:W-:-:S02]  /*11880*/  SHF.R.U64 R6, R6, 0x3, RZ ;  /* 0x0000000306067819 */ /* 0x000fc400000012ff */
[----:B---3--:R-:W-:Y:S01]  /*11890*/  LOP3.LUT R5, R10, 0x2, RZ, 0x3c, !PT ;  /* 0x000000020a057812 */ /* 0x008fe200078e3cff */
[----:B------:R-:W-:Y:S01]  /*118a0*/  IMAD.MOV.U32 R81, RZ, RZ, R21 ;  /* 0x000000ffff517224 */ /* 0x000fe200078e0015 */
[----:B------:R-:W-:Y:S02]  /*118b0*/  SHF.R.U64 R12, R12, 0x3, RZ ;  /* 0x000000030c0c7819 */ /* 0x000fe400000012ff */
[----:B------:R-:W-:Y:S01]  /*118c0*/  SEL R21, R42, R43, P0 ;  /* 0x0000002b2a157207 */ /* 0x000fe20000000000 */
[----:B------:R-:W-:Y:S01]  /*118d0*/  SHFL.IDX PT, R48, R15, R10, 0x1c1f ;  /* 0x001c1f0a0f307589 */ /* 0x000fe200000e0000 */
[----:B------:R-:W-:Y:S02]  /*118e0*/  SEL R42, R43, R42, P0 ;  /* 0x0000002a2b2a7207 */ /* 0x000fe40000000000 */
[----:B------:R-:W-:Y:S01]  /*118f0*/  LOP3.LUT R64, R6, R29, RZ, 0x3c, !PT ;  /* 0x0000001d06407212 */ /* 0x000fe200078e3cff */
[----:B------:R-:W0:Y:S01]  /*11900*/  SHFL.IDX PT, R47, R34, R5, 0x1c1f ;  /* 0x001c1f05222f7589 */ /* 0x000e2200000e0000 */
[----:B------:R-:W-:Y:S01]  /*11910*/  LOP3.LUT R6, R12, R33, RZ, 0x3c, !PT ;  /* 0x000000210c067212 */ /* 0x000fe200078e3cff */
[----:B------:R-:W-:Y:S01]  /*11920*/  IMAD.MOV.U32 R85, RZ, RZ, R14 ;  /* 0x000000ffff557224 */ /* 0x000fe200078e000e */
[----:B------:R-:W-:Y:S01]  /*11930*/  MOV R64, R64 ;  /* 0x0000004000407202 */ /* 0x000fe20000000f00 */
[----:B------:R-:W-:Y:S01]  /*11940*/  SHFL.IDX PT, R14, R45, R10, 0x1c1f ;  /* 0x001c1f0a2d0e7589 */ /* 0x000fe200000e0000 */
[----:B------:R-:W-:-:S03]  /*11950*/  MOV R65, R6 ;  /* 0x0000000600417202 */ /* 0x000fc60000000f00 */
[----:B------:R-:W-:Y:S04]  /*11960*/  SHFL.IDX PT, R49, R49, R10, 0x1c1f ;  /* 0x001c1f0a31317589 */ /* 0x000fe800000e0000 */
[----:B------:R-:W1:Y:S04]  /*11970*/  SHFL.IDX PT, R50, R66, R5, 0x1c1f ;  /* 0x001c1f0542327589 */ /* 0x000e6800000e0000 */
[----:B------:R-:W-:Y:S04]  /*11980*/  SHFL.IDX PT, R28, R71, R10, 0x1c1f ;  /* 0x001c1f0a471c7589 */ /* 0x000fe800000e0000 */
[----:B------:R-:W2:Y:S04]  /*11990*/  SHFL.IDX PT, R29, R78, R5, 0x1c1f ;  /* 0x001c1f054e1d7589 */ /* 0x000ea800000e0000 */
[----:B------:R-:W-:Y:S04]  /*119a0*/  SHFL.IDX PT, R44, R13, R10, 0x1c1f ;  /* 0x001c1f0a0d2c7589 */ /* 0x000fe800000e0000 */
[----:B------:R-:W3:Y:S04]  /*119b0*/  SHFL.IDX PT, R45, R68, R5, 0x1c1f ;  /* 0x001c1f05442d7589 */ /* 0x000ee800000e0000 */
[----:B------:R-:W-:Y:S04]  /*119c0*/  SHFL.IDX PT, R52, R21, R10, 0x1c1f ;  /* 0x001c1f0a15347589 */ /* 0x000fe800000e0000 */
[----:B------:R-:W4:Y:S01]  /*119d0*/  SHFL.IDX PT, R51, R42, R5, 0x1c1f ;  /* 0x001c1f052a337589 */ /* 0x000f2200000e0000 */
[----:B------:R-:W-:-:S03]  /*119e0*/  MOV R24, R8 ;  /* 0x0000000800187202 */ /* 0x000fc60000000f00 */
[----:B------:R-:W-:Y:S04]  /*119f0*/  SHFL.IDX PT, R4, R73, R10, 0x1c1f ;  /* 0x001c1f0a49047589 */ /* 0x000fe800000e0000 */
[----:B------:R-:W-:Y:S04]  /*11a00*/  SHFL.IDX PT, R12, R41, R10, 0x1c1f ;  /* 0x001c1f0a290c7589 */ /* 0x000fe800000e0000 */
[----:B------:R-:W4:Y:S04]  /*11a10*/  SHFL.IDX PT, R7, R80, R5, 0x1c1f ;  /* 0x001c1f0550077589 */ /* 0x000f2800000e0000 */
[----:B------:R-:W4:Y:S04]  /*11a20*/  SHFL.IDX PT, R15, R30, R5, 0x1c1f ;  /* 0x001c1f051e0f7589 */ /* 0x000f2800000e0000 */
[----:B------:R-:W-:Y:S04]  /*11a30*/  SHFL.IDX PT, R40, R11, R10, 0x1c1f ;  /* 0x001c1f0a0b287589 */ /* 0x000fe800000e0000 */
[----:B------:R-:W-:Y:S04]  /*11a40*/  SHFL.IDX PT, R53, R53, R10, 0x1c1f ;  /* 0x001c1f0a35357589 */ /* 0x000fe800000e0000 */
[----:B------:R-:W4:Y:S04]  /*11a50*/  SHFL.IDX PT, R41, R20, R5, 0x1c1f ;  /* 0x001c1f0514297589 */ /* 0x000f2800000e0000 */
[----:B------:R0:W4:Y:S04]  /*11a60*/  SHFL.IDX PT, R54, R46, R5, 0x1c1f ;  /* 0x001c1f052e367589 */ /* 0x00012800000e0000 */
[----:B------:R-:W-:Y:S04]  /*11a70*/  SHFL.IDX PT, R32, R67, R10, 0x1c1f ;  /* 0x001c1f0a43207589 */ /* 0x000fe800000e0000 */
[----:B------:R-:W-:Y:S04]  /*11a80*/  SHFL.IDX PT, R36, R37, R10, 0x1c1f ;  /* 0x001c1f0a25247589 */ /* 0x000fe800000e0000 */
[----:B------:R-:W4:Y:S04]  /*11a90*/  SHFL.IDX PT, R33, R56, R5, 0x1c1f ;  /* 0x001c1f0538217589 */ /* 0x000f2800000e0000 */
[----:B------:R-:W4:Y:S04]  /*11aa0*/  SHFL.IDX PT, R37, R72, R5, 0x1c1f ;  /* 0x001c1f0548257589 */ /* 0x000f2800000e0000 */
[----:B------:R-:W4:Y:S04]  /*11ab0*/  SHFL.IDX PT, R13, R70, R5, 0x1c1f ;  /* 0x001c1f05460d7589 */ /* 0x000f2800000e0000 */
[----:B------:R-:W-:Y:S04]  /*11ac0*/  SHFL.IDX PT, R56, R31, R10, 0x1c1f ;  /* 0x001c1f0a1f387589 */ /* 0x000fe800000e0000 */
[----:B------:R4:W4:Y:S04]  /*11ad0*/  SHFL.IDX PT, R55, R38, R5, 0x1c1f ;  /* 0x001c1f0526377589 */ /* 0x00092800000e0000 */
[----:B------:R-:W-:Y:S04]  /*11ae0*/  SHFL.IDX PT, R6, R69, R10, 0x1c1f ;  /* 0x001c1f0a45067589 */ /* 0x000fe800000e0000 */
[----:B------:R-:W4:Y:S04]  /*11af0*/  SHFL.IDX PT, R9, R76, R5, 0x1c1f ;  /* 0x001c1f054c097589 */ /* 0x000f2800000e0000 */
[----:B------:R-:W-:Y:S04]  /*11b00*/  SHFL.IDX PT, R8, R59, R10, 0x1c1f ;  /* 0x001c1f0a3b087589 */ /* 0x000fe800000e0000 */
[----:B------:R-:W4:Y:S04]  /*11b10*/  SHFL.IDX PT, R11, R74, R5, 0x1c1f ;  /* 0x001c1f054a0b7589 */ /* 0x000f2800000e0000 */
[----:B------:R-:W-:Y:S04]  /*11b20*/  SHFL.IDX PT, R57, R57, R10, 0x1c1f ;  /* 0x001c1f0a39397589 */ /* 0x000fe800000e0000 */
[----:B------:R-:W4:Y:S01]  /*11b30*/  SHFL.IDX PT, R58, R58, R5, 0x1c1f ;  /* 0x001c1f053a3a7589 */ /* 0x000f2200000e0000 */
[----:B0-----:R-:W-:-:S02]  /*11b40*/  SEL R46, R48, R47, P0 ;  /* 0x0000002f302e7207 */ /* 0x001fc40000000000 */
[----:B------:R-:W-:Y:S02]  /*11b50*/  SEL R48, R47, R48, P0 ;  /* 0x000000302f307207 */ /* 0x000fe40000000000 */
[----:B-1----:R-:W-:Y:S02]  /*11b60*/  SEL R47, R49, R50, P0 ;  /* 0x00000032312f7207 */ /* 0x002fe40000000000 */
[----:B--2---:R-:W-:Y:S02]  /*11b70*/  SEL R20, R28, R29, P0 ;  /* 0x0000001d1c147207 */ /* 0x004fe40000000000 */
[----:B---3--:R-:W-:Y:S02]  /*11b80*/  SEL R42, R44, R45, P0 ;  /* 0x0000002d2c2a7207 */ /* 0x008fe40000000000 */
[----:B------:R-:W-:Y:S02]  /*11b90*/  SEL R49, R50, R49, P0 ;  /* 0x0000003132317207 */ /* 0x000fe40000000000 */
[----:B------:R-:W-:-:S02]  /*11ba0*/  SEL R28, R29, R28, P0 ;  /* 0x0000001c1d1c7207 */ /* 0x000fc40000000000 */
[----:B------:R-:W-:Y:S02]  /*11bb0*/  SEL R44, R45, R44, P0 ;  /* 0x0000002c2d2c7207 */ /* 0x000fe40000000000 */
[----:B----4-:R-:W-:Y:S02]  /*11bc0*/  SEL R50, R52, R51, P0 ;  /* 0x0000003334327207 */ /* 0x010fe40000000000 */
        /* <DEDUP_REMOVED lines=41> */
[----:B------:R-:W-:Y:S04]  /*11e60*/  STSM.16.M88.4 [R64], R8 ;  /* 0x0000000840007844 */ /* 0x000fe80000000200 */
        /* <DEDUP_REMOVED lines=9> */
[----:B------:R-:W2:Y:S01]  /*11f00*/  LDC.64 R6, c[0x0][0xba8] ;  /* 0x0002ea00ff067b82 */ /* 0x000ea20000000a00 */
[----:B------:R-:W3:Y:S01]  /*11f10*/  @P0 LDG.E R62, desc[UR40][R58.64] ;  /* 0x000000283a3e0981 */ /* 0x000ee2000c1e1900 */
[----:B-1----:R-:W-:-:S05]  /*11f20*/  IMAD.MOV.U32 R14, RZ, RZ, 0x9b8 ;  /* 0x000009b8ff0e7424 */ /* 0x002fca00078e00ff */
[----:B------:R-:W-:-:S04]  /*11f30*/  SEL R14, R14, 0x978, P3 ;  /* 0x000009780e0e7807 */ /* 0x000fc80001800000 */
[----:B------:R-:W1:Y:S01]  /*11f40*/  LDC.64 R10, c[0x0][R14+0x220] ;  /* 0x000088000e0a7b82 */ /* 0x000e620000000a00 */
[----:B------:R-:W-:-:S07]  /*11f50*/  ISETP.NE.U32.AND P1, PT, RZ, UR6, PT ;  /* 0x00000006ff007c0c */ /* 0x000fce000bf25070 */
[----:B------:R-:W4:Y:S01]  /*11f60*/  LDC.64 R12, c[0x0][R14+0x218] ;  /* 0x000086000e0c7b82 */ /* 0x000f220000000a00 */
[----:B------:R-:W-:Y:S02]  /*11f70*/  ISETP.NE.AND.EX P1, PT, RZ, UR7, PT, P1 ;  /* 0x00000007ff007c0c */ /* 0x000fe4000bf25310 */
[----:B0-----:R-:W-:-:S05]  /*11f80*/  ISETP.NE.AND P4, PT, R24, 0x1, PT ;  /* 0x000000011800780c */ /* 0x001fca0003f85270 */
[----:B------:R-:W0:Y:S06]  /*11f90*/  LDC.64 R8, c[0x0][R14+0x228] ;  /* 0x00008a000e087b82 */ /* 0x000e2c0000000a00 */
[----:B------:R-:W-:Y:S01]  /*11fa0*/  @P1 IADD3 R66, P2, R88, UR6, RZ ;  /* 0x0000000658421c10 */ /* 0x000fe2000ff5e0ff */
[----:B------:R-:W-:Y:S01]  /*11fb0*/  ULDC UR6, c[0x0][0xa88] ;  /* 0x0002a20000067ab9 */ /* 0x000fe20000000800 */
[----:B------:R3:W3:Y:S01]  /*11fc0*/  LDC.64 R4, c[0x0][R14+0x210] ;  /* 0x000084000e047b82 */ /* 0x0006e20000000a00 */
[----:B------:R-:W-:Y:S01]  /*11fd0*/  IMAD.U32 R69, RZ, RZ, UR6 ;  /* 0x00000006ff457e24 */ /* 0x000fe2000f8e00ff */
[----:B------:R-:W-:-:S02]  /*11fe0*/  @P1 IADD3.X R67, R87, UR7, RZ, P2, !PT ;  /* 0x0000000757431c10 */ /* 0x000fc400097fe4ff */
[----:B------:R-:W-:-:S03]  /*11ff0*/  ISETP.NE.U32.AND P2, PT, RZ, UR4, PT ;  /* 0x00000004ff007c0c */ /* 0x000fc6000bf45070 */
[----:B------:R2:W5:Y:S01]  /*12000*/  @P1 LDG.E R69, desc[UR40][R66.64] ;  /* 0x0000002842451981 */ /* 0x000562000c1e1900 */
[----:B------:R-:W-:Y:S01]  /*12010*/  ISETP.NE.AND.EX P2, PT, RZ, UR5, PT, P2 ;  /* 0x00000005ff007c0c */ /* 0x000fe2000bf45320 */
[----:B------:R-:W3:Y:S08]  /*12020*/  @P4 LDC R73, c[0x0][0xbf0] ;  /* 0x0002fc00ff494b82 */ /* 0x000ef00000000800 */
[----:B--2---:R-:W2:Y:S01]  /*12030*/  @P4 LDC R66, c[0x0][0xbec] ;  /* 0x0002fb00ff424b82 */ /* 0x004ea20000000800 */
[----:B------:R-:W-:-:S02]  /*12040*/  SEL R64, R86, RZ, !P2 ;  /* 0x000000ff56407207 */ /* 0x000fc40005000000 */
[----:B------:R-:W-:-:S03]  /*12050*/  SEL R15, R85, RZ, !P2 ;  /* 0x000000ff550f7207 */ /* 0x000fc60005000000 */
[-C--:B-1----:R-:W-:Y:S02]  /*12060*/  IMAD R11, R11, R64.reuse, RZ ;  /* 0x000000400b0b7224 */ /* 0x082fe400078e02ff */
[----:B------:R-:W1:Y:S02]  /*12070*/  @!P3 LDC R6, c[0x0][0xb50] ;  /* 0x0002d400ff06bb82 */ /* 0x000e640000000800 */
[C---:B------:R-:W-:Y:S02]  /*12080*/  IMAD R71, R10.reuse, R15, R11 ;  /* 0x0000000f0a477224 */ /* 0x040fe400078e020b */
[----:B------:R-:W-:-:S04]  /*12090*/  IMAD.WIDE.U32 R10, R10, R64, RZ ;  /* 0x000000400a0a7225 */ /* 0x000fc800078e00ff */
[----:B------:R-:W1:Y:S01]  /*120a0*/  @!P3 LDC R7, c[0x0][0xb54] ;  /* 0x0002d500ff07bb82 */ /* 0x000e620000000800 */
[-C--:B----4-:R-:W-:Y:S02]  /*120b0*/  IMAD R65, R13, R81.reuse, RZ ;  /* 0x000000510d417224 */ /* 0x090fe400078e02ff */
[----:B------:R-:W-:-:S04]  /*120c0*/  IMAD.WIDE.U32 R12, R12, R81, RZ ;  /* 0x000000510c0c7225 */ /* 0x000fc800078e00ff */
[----:B------:R-:W-:Y:S01]  /*120d0*/  IMAD.IADD R15, R84, 0x1, R82 ;  /* 0x00000001540f7824 */ /* 0x000fe200078e0252 */
[----:B------:R-:W-:Y:S01]  /*120e0*/  SEL R67, R79, RZ, P3 ;  /* 0x000000ff4f437207 */ /* 0x000fe20001800000 */
[----:B------:R-:W-:Y:S02]  /*120f0*/  IMAD.IADD R71, R11, 0x1, R71 ;  /* 0x000000010b477824 */ /* 0x000fe400078e0247 */
[----:B------:R-:W-:Y:S02]  /*12100*/  IMAD.MOV.U32 R11, RZ, RZ, R15 ;  /* 0x000000ffff0b7224 */ /* 0x000fe400078e000f */
[----:B------:R-:W-:Y:S02]  /*12110*/  IMAD.IADD R68, R13, 0x1, R65 ;  /* 0x000000010d447824 */ /* 0x000fe400078e0241 */
[-C--:B0-----:R-:W-:Y:S02]  /*12120*/  IMAD R13, R9, R67.reuse, RZ ;  /* 0x00000043090d7224 */ /* 0x081fe400078e02ff */
[----:B------:R-:W-:-:S04]  /*12130*/  IMAD.WIDE.U32 R8, R8, R67, RZ ;  /* 0x0000004308087225 */ /* 0x000fc800078e00ff */
[----:B------:R-:W-:Y:S01]  /*12140*/  IMAD.IADD R13, R9, 0x1, R13 ;  /* 0x00000001090d7824 */ /* 0x000fe200078e020d */
[--C-:B---3--:R-:W-:Y:S01]  /*12150*/  IADD3 R12, P2, P5, R10, R12, R62.reuse ;  /* 0x0000000c0a0c7210 */ /* 0x108fe20007d5e03e */
[----:B--2---:R-:W-:Y:S01]  /*12160*/  @P4 IMAD.HI.U32 R10, R15, R66, RZ ;  /* 0x000000420f0a4227 */ /* 0x004fe200078e00ff */
        /* <DEDUP_REMOVED lines=14> */
[----:B------:R-:W-:Y:S01]  /*12250*/  LEA.HI.X R4, R8, R7, R4, 0x2, P2 ;  /* 0x0000000708047211 */ /* 0x000fe200010f1404 */
[----:B------:R-:W-:Y:S06]  /*12260*/  @P1 BRA `(.L_x_1955) ;  /* 0x0000000000101947 */ /* 0x000fec0003800000 */
[----:B------:R-:W-:Y:S05]  /*12270*/  @!P0 BRA `(.L_x_1955) ;  /* 0x00000000000c8947 */ /* 0x000fea0003800000 */
[----:B------:R-:W2:Y:S04]  /*12280*/  LDG.E R6, desc[UR40][R58.64] ;  /* 0x000000283a067981 */ /* 0x000ea8000c1e1900 */
[----:B-----5:R-:W2:Y:S02]  /*12290*/  LDG.E R69, desc[UR40][R58.64+0x4] ;  /* 0x000004283a457981 */ /* 0x020ea4000c1e1900 */
[----:B--2---:R-:W-:-:S07]  /*122a0*/  IMAD.IADD R69, R69, 0x1, -R6 ;  /* 0x0000000145457824 */ /* 0x004fce00078e0a06 */
.L_x_1955:
[----:B------:R-:W2:Y:S01]  /*122b0*/  LDL R11, [R1+0x94] ;  /* 0x00009400010b7983 */ /* 0x000ea20000100800 */
[----:B------:R-:W0:Y:S03]  /*122c0*/  S2R R5, SR_TID.X ;  /* 0x0000000000057919 */ /* 0x000e260000002100 */
[----:B------:R-:W-:Y:S04]  /*122d0*/  SHFL.IDX PT, R6, R10, RZ, 0x1c1f ;  /* 0x001c1fff0a067589 */ /* 0x000fe800000e0000 */
[----:B------:R-:W1:Y:S04]  /*122e0*/  SHFL.IDX PT, R7, R4, RZ, 0x1c1f ;  /* 0x001c1fff04077589 */ /* 0x000e6800000e0000 */
[----:B------:R-:W-:Y:S01]  /*122f0*/  SHFL.IDX PT, R8, R10, 0x1, 0x1c1f ;  /* 0x003c1f000a087f89 */ /* 0x000fe200000e0000 */
[----:B0-----:R-:W-:-:S05]  /*12300*/  VIADD R12, R5, 0xffffff80 ;  /* 0xffffff80050c7836 */ /* 0x001fca0000000000 */
[----:B------:R-:W-:-:S04]  /*12310*/  SHF.R.S32.HI R5, RZ, 0x1f, R12 ;  /* 0x0000001fff057819 */ /* 0x000fc8000001140c */
[----:B------:R-:W-:-:S04]  /*12320*/  LEA.HI R5, R5, R12, RZ, 0x7 ;  /* 0x0000000c05057211 */ /* 0x000fc800078f38ff */
[----:B------:R-:W-:Y:S01]  /*12330*/  LOP3.LUT R5, R5, 0xffffff80, RZ, 0xc0, !PT ;  /* 0xffffff8005057812 */ /* 0x000fe200078ec0ff */
[----:B------:R-:W0:Y:S04]  /*12340*/  SHFL.IDX PT, R9, R4, 0x1, 0x1c1f ;  /* 0x003c1f0004097f89 */ /* 0x000e2800000e0000 */
[----:B------:R-:W-:Y:S02]  /*12350*/  IMAD.IADD R5, R12, 0x1, -R5 ;  /* 0x000000010c057824 */ /* 0x000fe400078e0a05 */
[----:B-----5:R-:W-:-:S03]  /*12360*/  IMAD R58, R69, R24, RZ ;  /* 0x00000018453a7224 */ /* 0x020fc600078e02ff */
[----:B------:R-:W-:Y:S01]  /*12370*/  LOP3.LUT P0, RZ, R5, 0x3, RZ, 0xc0, !PT ;  /* 0x0000000305ff7812 */ /* 0x000fe2000780c0ff */
[----:B--2---:R-:W-:-:S04]  /*12380*/  IMAD.IADD R13, R11, 0x1, R82 ;  /* 0x000000010b0d7824 */ /* 0x004fc800078e0252 */
[C---:B------:R-:W-:Y:S01]  /*12390*/  VIADD R5, R13.reuse, 0x8 ;  /* 0x000000080d057836 */ /* 0x040fe20000000000 */
[----:B------:R-:W-:-:S04]  /*123a0*/  ISETP.GE.OR P1, PT, R13, R58, P0 ;  /* 0x0000003a0d00720c */ /* 0x000fc80000726670 */
[----:B------:R-:W-:-:S09]  /*123b0*/  ISETP.GE.OR P0, PT, R5, R58, P0 ;  /* 0x0000003a0500720c */ /* 0x000fd20000706670 */
[----:B-1----:R1:W-:Y:S04]  /*123c0*/  @!P1 ST.E desc[UR40][R6.64], R61 ;  /* 0x0000003d06009985 */ /* 0x0023e8000c101928 */
[----:B0-----:R1:W-:Y:S01]  /*123d0*/  @!P0 ST.E desc[UR40][R8.64], R60 ;  /* 0x0000003c08008985 */ /* 0x0013e2000c101928 */
[----:B------:R-:W-:Y:S05]  /*123e0*/  @P3 BRA `(.L_x_1956) ;  /* 0x0000000400ac3947 */ /* 0x000fea0003800000 */
[----:B------:R-:W-:Y:S01]  /*123f0*/  SHF.R.S32.HI R59, RZ, 0x1f, R83 ;  /* 0x0000001fff3b7819 */ /* 0x000fe20000011453 */
[----:B------:R-:W0:Y:S01]  /*12400*/  @P4 LDC R21, c[0x0][0xbec] ;  /* 0x0002fb00ff154b82 */ /* 0x000e220000000800 */
[----:B------:R-:W-:Y:S02]  /*12410*/  ULDC.64 UR4, c[0x0][0xaa0] ;  /* 0x0002a80000047ab9 */ /* 0x000fe40000000a00 */
[----:B------:R-:W-:-:S04]  /*12420*/  LEA.HI R59, R59, R83, RZ, 0x3 ;  /* 0x000000533b3b7211 */ /* 0x000fc800078f18ff */
[----:B------:R-:W-:Y:S01]  /*12430*/  SHF.R.S32.HI R59, RZ, 0x3, R59 ;  /* 0x00000003ff3b7819 */ /* 0x000fe2000001143b */
[----:B------:R-:W2:Y:S04]  /*12440*/  @P4 LDC R35, c[0x0][0xbf0] ;  /* 0x0002fc00ff234b82 */ /* 0x000ea80000000800 */
[----:B------:R-:W-:-:S04]  /*12450*/  IMAD R5, R59, 0x40, R0 ;  /* 0x000000403b057824 */ /* 0x000fc800078e0200 */
[----:B------:R-:W-:-:S03]  /*12460*/  IMAD.WIDE R2, R5, 0x2, R2 ;  /* 0x0000000205027825 */ /* 0x000fc600078e0202 */
[C---:B------:R-:W-:Y:S02]  /*12470*/  IADD3 R13, P0, R2.reuse, 0x1800, RZ ;  /* 0x00001800020d7810 */ /* 0x040fe40007f1e0ff */
[C---:B------:R-:W-:Y:S02]  /*12480*/  IADD3 R29, P1, R2.reuse, 0x3000, RZ ;  /* 0x00003000021d7810 */ /* 0x040fe40007f3e0ff */
[----:B-1----:R-:W-:Y:S02]  /*12490*/  LOP3.LUT R9, R2, 0x380, RZ, 0xc0, !PT ;  /* 0x0000038002097812 */ /* 0x002fe400078ec0ff */
        /* <DEDUP_REMOVED lines=16> */
[----:B------:R-:W-:Y:S02]  /*125a0*/  IMAD R65, R65, UR4, RZ ;  /* 0x0000000441417c24 */ /* 0x000fe4000f8e02ff */
[----:B------:R-:W-:Y:S01]  /*125b0*/  IMAD.X R5, RZ, RZ, R3, P0 ;  /* 0x000000ffff057224 */ /* 0x000fe200000e0603 */
[----:B------:R-:W-:Y:S01]  /*125c0*/  SHF.R.U64 R2, R2, 0x3, RZ ;  /* 0x0000000302027819 */ /* 0x000fe200000012ff */
[----:B------:R-:W-:-:S03]  /*125d0*/  IMAD R65, R62, UR5, R65 ;  /* 0x000000053e417c24 */ /* 0x000fc6000f8e0241 */
[----:B------:R-:W-:Y:S01]  /*125e0*/  LOP3.LUT R4, R2, R7, RZ, 0x3c, !PT ;  /* 0x0000000702047212 */ /* 0x000fe200078e3cff */
[----:B------:R-:W-:Y:S01]  /*125f0*/  IMAD.WIDE.U32 R2, R62, UR4, RZ ;  /* 0x000000043e027c25 */ /* 0x000fe2000f8e00ff */
[----:B------:R-:W-:-:S03]  /*12600*/  ULDC.64 UR4, c[0x0][0xae8] ;  /* 0x0002ba0000047ab9 */ /* 0x000fc60000000a00 */
[----:B------:R-:W-:Y:S01]  /*12610*/  IMAD R20, R75, 0x30, R59 ;  /* 0x000000304b147824 */ /* 0x000fe200078e023b */
[----:B------:R-:W-:Y:S01]  /*12620*/  SHF.R.S32.HI R33, RZ, 0x1f, R64 ;  /* 0x0000001fff217819 */ /* 0x000fe20000011440 */
[----:B------:R-:W-:Y:S01]  /*12630*/  IMAD.IADD R3, R3, 0x1, R65 ;  /* 0x0000000103037824 */ /* 0x000fe200078e0241 */
[----:B------:R-:W5:Y:S01]  /*12640*/  LD.E.128 R4, desc[UR40][R4.64] ;  /* 0x0000002804047980 */ /* 0x000f62000c101d00 */
[----:B------:R-:W-:Y:S02]  /*12650*/  IMAD.IADD R32, R82, 0x1, R20 ;  /* 0x0000000152207824 */ /* 0x000fe400078e0214 */
[----:B------:R-:W-:Y:S01]  /*12660*/  IMAD.WIDE.U32 R2, R81, UR4, R2 ;  /* 0x0000000451027c25 */ /* 0x000fe2000f8e0002 */
[----:B------:R-:W-:Y:S01]  /*12670*/  @!PT LDS RZ, [RZ] ;  /* 0x00000000fffff984 */ /* 0x000fe20000000800 */
[----:B------:R-:W-:Y:S01]  /*12680*/  @!PT LDS RZ, [RZ] ;  /* 0x00000000fffff984 */ /* 0x000fe20000000800 */
[----:B------:R-:W-:Y:S01]  /*12690*/  @!PT LDS RZ, [RZ] ;  /* 0x00000000fffff984 */ /* 0x000fe20000000800 */
[----:B------:R-:W-:Y:S01]  /*126a0*/  @!PT LDS RZ, [RZ] ;  /* 0x00000000fffff984 */ /* 0x000fe20000000800 */
[----:B------:R1:W-:Y:S06]  /*126b0*/  MEMBAR.ALL.CTA ;  /* 0x0000000000007992 */ /* 0x0003ec0000008000 */
[----:B-1----:R-:W1:Y:S01]  /*126c0*/  FENCE.VIEW.ASYNC.S ;  /* 0x00000000000073c6 */ /* 0x002e620000000000 */
[----:B0-----:R-:W-:-:S04]  /*126d0*/  @P4 IMAD.HI.U32 R20, R32, R21, RZ ;  /* 0x0000001520144227 */ /* 0x001fc800078e00ff */
[----:B------:R-:W-:Y:S01]  /*126e0*/  IMAD R3, R81, UR5, R3 ;  /* 0x0000000551037c24 */ /* 0x000fe2000f8e0203 */
[----:B------:R-:W-:Y:S01]  /*126f0*/  ULDC.64 UR4, c[0x0][0xaf0] ;  /* 0x0002bc0000047ab9 */ /* 0x000fe20000000a00 */
[----:B------:R-:W-:Y:S01]  /*12700*/  IMAD.MOV.U32 R21, RZ, RZ, R32 ;  /* 0x000000ffff157224 */ /* 0x000fe200078e0020 */
[----:B--2---:R-:W-:Y:S01]  /*12710*/  @P4 SHF.R.U32.HI R21, RZ, R35, R20 ;  /* 0x00000023ff154219 */ /* 0x004fe20000011614 */
[----:B------:R-:W-:Y:S02]  /*12720*/  IMAD R33, R33, UR4, RZ ;  /* 0x0000000421217c24 */ /* 0x000fe4000f8e02ff */
[----:B------:R-:W-:Y:S02]  /*12730*/  IMAD.IADD R37, R59, 0x1, R82 ;  /* 0x000000013b257824 */ /* 0x000fe400078e0252 */
[C---:B------:R-:W-:Y:S02]  /*12740*/  IMAD R33, R64.reuse, UR5, R33 ;  /* 0x0000000540217c24 */ /* 0x040fe4000f8e0221 */
[----:B------:R-:W-:Y:S01]  /*12750*/  IMAD.WIDE.U32 R64, R64, UR4, R2 ;  /* 0x0000000440407c25 */ /* 0x000fe2000f8e0002 */
[----:B------:R-:W-:Y:S01]  /*12760*/  SHF.R.S32.HI R2, RZ, 0x1f, R21 ;  /* 0x0000001fff027819 */ /* 0x000fe20000011415 */
[----:B------:R-:W-:-:S02]  /*12770*/  ULDC.64 UR4, c[0x0][0xae0] ;  /* 0x0002b80000047ab9 */ /* 0x000fc40000000a00 */
[----:B------:R-:W-:Y:S02]  /*12780*/  IMAD.MOV R3, RZ, RZ, -R21 ;  /* 0x000000ffff037224 */ /* 0x000fe400078e0a15 */
[----:B------:R-:W-:Y:S02]  /*12790*/  IMAD.IADD R65, R65, 0x1, R33 ;  /* 0x0000000141417824 */ /* 0x000fe400078e0221 */
[----:B------:R-:W-:Y:S02]  /*127a0*/  IMAD R33, R24, R3, R32 ;  /* 0x0000000318217224 */ /* 0x000fe400078e0220 */
[----:B------:R-:W-:-:S03]  /*127b0*/  IMAD R2, R2, UR4, RZ ;  /* 0x0000000402027c24 */ /* 0x000fc6000f8e02ff */
[----:B------:R-:W-:Y:S01]  /*127c0*/  SHF.R.S32.HI R20, RZ, 0x1f, R33 ;  /* 0x0000001fff147819 */ /* 0x000fe20000011421 */
[C---:B------:R-:W-:Y:S02]  /*127d0*/  IMAD R35, R21.reuse, UR5, R2 ;  /* 0x0000000515237c24 */ /* 0x040fe4000f8e0202 */
[----:B------:R-:W-:Y:S01]  /*127e0*/  IMAD.WIDE.U32 R2, R21, UR4, R64 ;  /* 0x0000000415027c25 */ /* 0x000fe2000f8e0040 */
[----:B------:R-:W-:-:S03]  /*127f0*/  ULDC.64 UR4, c[0x0][0xad8] ;  /* 0x0002b60000047ab9 */ /* 0x000fc60000000a00 */
[----:B------:R-:W-:Y:S02]  /*12800*/  IMAD.IADD R3, R3, 0x1, R35 ;  /* 0x0000000103037824 */ /* 0x000fe400078e0223 */
[----:B------:R-:W-:Y:S02]  /*12810*/  IMAD R20, R20, UR4, RZ ;  /* 0x0000000414147c24 */ /* 0x000fe4000f8e02ff */
[----:B------:R-:W-:-:S04]  /*12820*/  IMAD.WIDE.U32 R2, R33, UR4, R2 ;  /* 0x0000000421027c25 */ /* 0x000fc8000f8e0002 */
[----:B------:R-:W-:Y:S01]  /*12830*/  IMAD R21, R33, UR5, R20 ;  /* 0x0000000521157c24 */ /* 0x000fe2000f8e0214 */
[----:B------:R-:W-:Y:S02]  /*12840*/  ULDC.64 UR4, c[0x0][0xa80] ;  /* 0x0002a00000047ab9 */ /* 0x000fe40000000a00 */
[C---:B------:R-:W-:Y:S01]  /*12850*/  LEA R24, P0, R2.reuse, UR4, 0x1 ;  /* 0x0000000402187c11 */ /* 0x040fe2000f8008ff */
[----:B------:R-:W-:Y:S01]  /*12860*/  IMAD.IADD R3, R3, 0x1, R21 ;  /* 0x0000000103037824 */ /* 0x000fe200078e0215 */
[----:B------:R-:W-:Y:S01]  /*12870*/  ULDC UR4, c[0x0][0xac8] ;  /* 0x0002b20000047ab9 */ /* 0x000fe20000000800 */
[C---:B------:R-:W-:Y:S02]  /*12880*/  VIADD R21, R37.reuse, 0x60 ;  /* 0x0000006025157836 */ /* 0x040fe40000000000 */
[----:B-1----:R-:W0:Y:S01]  /*12890*/  SHFL.IDX PT, R35, R24, RZ, 0x181f ;  /* 0x00181fff18237589 */ /* 0x002e2200000e0000 */
        /* <DEDUP_REMOVED lines=32> */
.L_x_1956:
[----:B------:R-:W2:Y:S01]  /*12aa0*/  LDL R72, [R1+0x40] ;  /* 0x0000400001487983 */ /* 0x000ea20000100800 */
[----:B------:R-:W0:Y:S01]  /*12ab0*/  @P4 LDC R0, c[0x0][0xbec] ;  /* 0x0002fb00ff004b82 */ /* 0x000e220000000800 */
[----:B------:R-:W-:Y:S01]  /*12ac0*/  ULDC.64 UR4, c[0x0][0xb08] ;  /* 0x0002c20000047ab9 */ /* 0x000fe20000000a00 */
[----:B-1----:R-:W-:Y:S01]  /*12ad0*/  SHF.R.S32.HI R7, RZ, 0x1f, R64 ;  /* 0x0000001fff077819 */ /* 0x002fe20000011440 */
[----:B------:R-:W3:Y:S01]  /*12ae0*/  LDL R71, [R1+0x78] ;  /* 0x0000780001477983 */ /* 0x000ee20000100800 */
[----:B------:R-:W-:Y:S01]  /*12af0*/  IMAD R65, R65, UR4, RZ ;  /* 0x0000000441417c24 */ /* 0x000fe2000f8e02ff */
[----:B------:R-:W-:Y:S01]  /*12b00*/  ULDC.64 UR6, c[0x0][0xb30] ;  /* 0x0002cc0000067ab9 */ /* 0x000fe20000000a00 */
[C---:B------:R-:W-:Y:S01]  /*12b10*/  IMAD.WIDE.U32 R2, R62.reuse, UR4, RZ ;  /* 0x000000043e027c25 */ /* 0x040fe2000f8e00ff */
[----:B------:R1:W5:Y:S01]  /*12b20*/  LDL R70, [R1+0x8c] ;  /* 0x00008c0001467983 */ /* 0x0003620000100800 */
[----:B------:R-:W4:Y:S02]  /*12b30*/  @P4 LDC R11, c[0x0][0xbf0] ;  /* 0x0002fc00ff0b4b82 */ /* 0x000f240000000800 */
[----:B------:R-:W-:Y:S01]  /*12b40*/  IMAD R65, R62, UR5, R65 ;  /* 0x000000053e417c24 */ /* 0x000fe2000f8e0241 */
[----:B------:R1:W5:Y:S01]  /*12b50*/  LDL R69, [R1+0x80] ;  /* 0x0000800001457983 */ /* 0x0003620000100800 */
[----:B------:R-:W-:-:S02]  /*12b60*/  ULDC.64 UR4, c[0x0][0xb38] ;  /* 0x0002ce0000047ab9 */ /* 0x000fc40000000a00 */
[----:B------:R-:W-:Y:S01]  /*12b70*/  IMAD.IADD R3, R3, 0x1, R65 ;  /* 0x0000000103037824 */ /* 0x000fe200078e0241 */
[----:B------:R1:W5:Y:S01]  /*12b80*/  LDL R68, [R1+0x88] ;  /* 0x0000880001447983 */ /* 0x0003620000100800 */
[----:B------:R-:W-:-:S03]  /*12b90*/  IMAD.WIDE.U32 R2, R81, UR4, R2 ;  /* 0x0000000451027c25 */ /* 0x000fc6000f8e0002 */
[----:B------:R1:W5:Y:S01]  /*12ba0*/  LDL R66, [R1+0x7c] ;  /* 0x00007c0001427983 */ /* 0x0003620000100800 */
[----:B------:R-:W-:Y:S01]  /*12bb0*/  IMAD R3, R81, UR5, R3 ;  /* 0x0000000551037c24 */ /* 0x000fe2000f8e0203 */
[----:B------:R-:W-:Y:S01]  /*12bc0*/  ULDC.64 UR4, c[0x0][0xb40] ;  /* 0x0002d00000047ab9 */ /* 0x000fe20000000a00 */
[----:B0-----:R-:W-:-:S04]  /*12bd0*/  @P4 IMAD.HI.U32 R0, R15, R0, RZ ;  /* 0x000000000f004227 */ /* 0x001fc800078e00ff */
[----:B------:R-:W-:-:S04]  /*12be0*/  IMAD R7, R7, UR4, RZ ;  /* 0x0000000407077c24 */ /* 0x000fc8000f8e02ff */
[C---:B------:R-:W-:Y:S02]  /*12bf0*/  IMAD R9, R64.reuse, UR5, R7 ;  /* 0x0000000540097c24 */ /* 0x040fe4000f8e0207 */
[----:B------:R-:W-:Y:S01]  /*12c00*/  IMAD.WIDE.U32 R64, R64, UR4, R2 ;  /* 0x0000000440407c25 */ /* 0x000fe2000f8e0002 */
[----:B------:R-:W-:-:S03]  /*12c10*/  ULDC.64 UR4, c[0x0][0xb48] ;  /* 0x0002d20000047ab9 */ /* 0x000fc60000000a00 */
[----:B------:R-:W-:Y:S01]  /*12c20*/  IMAD.MOV.U32 R7, RZ, RZ, R15 ;  /* 0x000000ffff077224 */ /* 0x000fe200078e000f */
[----:B----4-:R-:W-:Y:S01]  /*12c30*/  @P4 SHF.R.U32.HI R7, RZ, R11, R0 ;  /* 0x0000000bff074219 */ /* 0x010fe20000011600 */
        /* <DEDUP_REMOVED lines=13> */
[----:B------:R-:W-:Y:S02]  /*12d10*/  VIADD R4, R16, 0x13220 ;  /* 0x0001322010047836 */ /* 0x000fe40000000000 */
[C---:B------:R-:W-:Y:S02]  /*12d20*/  IMAD R7, R9.reuse, UR5, R0 ;  /* 0x0000000509077c24 */ /* 0x040fe4000f8e0200 */
[----:B------:R-:W-:Y:S01]  /*12d30*/  IMAD.WIDE.U32 R2, R9, UR4, R2 ;  /* 0x0000000409027c25 */ /* 0x000fe2000f8e0002 */
[----:B------:R-:W-:Y:S01]  /*12d40*/  ISETP.GE.AND P0, PT, R13, R58, PT ;  /* 0x0000003a0d00720c */ /* 0x000fe20003f06270 */
[----:B------:R-:W-:Y:S01]  /*12d50*/  ULDC.64 UR4, c[0x0][0xb00] ;  /* 0x0002c00000047ab9 */ /* 0x000fe20000000a00 */
[----:B------:R-:W-:Y:S01]  /*12d60*/  PRMT R4, RZ, 0x654, R4 ;  /* 0x00000654ff047816 */ /* 0x000fe20000000004 */
[----:B------:R-:W-:Y:S01]  /*12d70*/  IMAD.IADD R3, R3, 0x1, R7 ;  /* 0x0000000103037824 */ /* 0x000fe200078e0207 */
[----:B------:R-:W-:-:S02]  /*12d80*/  LEA R0, P1, R2, UR4, 0x2 ;  /* 0x0000000402007c11 */ /* 0x000fc4000f8210ff */
[----:B------:R0:W-:Y:S01]  /*12d90*/  SYNCS.ARRIVE.TRANS64.RED.A1T0 RZ, [R4+URZ], RZ ;  /* 0x000000ff04ff79a7 */ /* 0x0001e2000810043f */
[----:B------:R-:W-:Y:S02]  /*12da0*/  BSSY B1, `(.L_x_1958) ;  /* 0x000002e000017945 */ /* 0x000fe40003800000 */
[----:B------:R1:W4:Y:S01]  /*12db0*/  SHFL.IDX PT, R6, R0, RZ, 0x1c1f ;  /* 0x001c1fff00067589 */ /* 0x00032200000e0000 */
[----:B0-----:R-:W-:-:S05]  /*12dc0*/  LEA.HI.X R4, R2, UR5, R3, 0x2, P1 ;  /* 0x0000000502047c11 */ /* 0x001fca00088f1403 */
[----:B------:R1:W0:Y:S01]  /*12dd0*/  SHFL.IDX PT, R7, R4, RZ, 0x1c1f ;  /* 0x001c1fff04077589 */ /* 0x00022200000e0000 */
[C---:B--2---:R-:W-:Y:S02]  /*12de0*/  VIADD R59, R72.reuse, 0x8 ;  /* 0x00000008483b7836 */ /* 0x044fe40000000000 */
[C---:B------:R-:W-:Y:S02]  /*12df0*/  VIADD R61, R72.reuse, 0x10 ;  /* 0x00000010483d7836 */ /* 0x040fe40000000000 */
[C---:B------:R-:W-:Y:S02]  /*12e00*/  VIADD R63, R72.reuse, 0x18 ;  /* 0x00000018483f7836 */ /* 0x040fe40000000000 */
[----:B------:R-:W-:Y:S01]  /*12e10*/  VIADD R65, R72, 0x20 ;  /* 0x0000002048417836 */ /* 0x000fe20000000000 */
[----:B---3--:R-:W-:Y:S02]  /*12e20*/  SHF.R.S32.HI R67, RZ, 0x1f, R71 ;  /* 0x0000001fff437819 */ /* 0x008fe40000011447 */
[----:B------:R-:W-:-:S02]  /*12e30*/  SHF.R.S32.HI R24, RZ, 0x1f, R59 ;  /* 0x0000001fff187819 */ /* 0x000fc4000001143b */
[----:B------:R-:W-:Y:S02]  /*12e40*/  SHF.R.S32.HI R60, RZ, 0x1f, R61 ;  /* 0x0000001fff3c7819 */ /* 0x000fe4000001143d */
[----:B------:R-:W-:Y:S02]  /*12e50*/  SHF.R.S32.HI R62, RZ, 0x1f, R63 ;  /* 0x0000001fff3e7819 */ /* 0x000fe4000001143f */
[----:B------:R-:W-:Y:S01]  /*12e60*/  SHF.R.S32.HI R64, RZ, 0x1f, R65 ;  /* 0x0000001fff407819 */ /* 0x000fe20000011441 */
[----:B01--4-:R-:W-:Y:S06]  /*12e70*/  @P0 BRA `(.L_x_1959) ;  /* 0x0000000000800947 */ /* 0x013fec0003800000 */
        /* <DEDUP_REMOVED lines=15> */
[----:B-----5:R-:W-:Y:S02]  /*12f70*/  ISETP.GE.AND P1, PT, R69, UR4, PT ;  /* 0x0000000445007c0c */ /* 0x020fe4000bf26270 */
        /* <DEDUP_REMOVED lines=16> */
.L_x_1959:
[----:B------:R-:W-:Y:S05]  /*13080*/  BSYNC B1 ;  /* 0x0000000000017941 */ /* 0x000fea0003800000 */
.L_x_1958:
        /* <DEDUP_REMOVED lines=10> */
[----:B--2---:R-:W-:-:S04]  /*13130*/  @!P0 LEA R4, P5, R59, R6, 0x2 ;  /* 0x000000063b048211 */ /* 0x004fc800078a10ff */
[-C--:B-1----:R-:W-:Y:S01]  /*13140*/  @!P0 LEA.HI.X R5, R59, R7.reuse, R24, 0x2, P5 ;  /* 0x000000073b058211 */ /* 0x082fe200028f1418 */
[----:B------:R-:W-:Y:S01]  /*13150*/  @!P4 IMAD.WIDE R2, R72, 0x4, R6 ;  /* 0x000000044802c825 */ /* 0x000fe200078e0206 */
[-C--:B------:R-:W-:Y:S02]  /*13160*/  @!P1 LEA R8, P5, R61, R6.reuse, 0x2 ;  /* 0x000000063d089211 */ /* 0x080fe400078a10ff */
[----:B------:R-:W-:Y:S02]  /*13170*/  @!P2 LEA R10, P6, R63, R6, 0x2 ;  /* 0x000000063f0aa211 */ /* 0x000fe400078c10ff */
[-C--:B------:R-:W-:Y:S01]  /*13180*/  @!P1 LEA.HI.X R9, R61, R7.reuse, R60, 0x2, P5 ;  /* 0x000000073d099211 */ /* 0x080fe200028f143c */
[----:B------:R0:W-:Y:S01]  /*13190*/  @!P4 ST.E.64 desc[UR40][R2.64], R42 ;  /* 0x0000002a0200c985 */ /* 0x0001e2000c101b28 */
[----:B------:R-:W-:Y:S02]  /*131a0*/  ISETP.GE.AND P5, PT, R71, UR4, PT ;  /* 0x0000000447007c0c */ /* 0x000fe4000bfa6270 */
[----:B-----5:R-:W-:Y:S01]  /*131b0*/  ISETP.GE.AND P4, PT, R69, UR4, PT ;  /* 0x0000000445007c0c */ /* 0x020fe2000bf86270 */
[----:B------:R0:W-:Y:S01]  /*131c0*/  @!P0 ST.E.64 desc[UR40][R4.64], R44 ;  /* 0x0000002c04008985 */ /* 0x0001e2000c101b28 */
[----:B------:R-:W-:-:S02]  /*131d0*/  @!P2 LEA.HI.X R11, R63, R7, R62, 0x2, P6 ;  /* 0x000000073f0ba211 */ /* 0x000fc400030f143e */
[CC--:B------:R-:W-:Y:S01]  /*131e0*/  @!P3 LEA R12, P6, R65.reuse, R6.reuse, 0x2 ;  /* 0x00000006410cb211 */ /* 0x0c0fe200078c10ff */
[----:B------:R0:W-:Y:S03]  /*131f0*/  @!P1 ST.E.64 desc[UR40][R8.64], R46 ;  /* 0x0000002e08009985 */ /* 0x0001e6000c101b28 */
[-C--:B------:R-:W-:Y:S01]  /*13200*/  @!P3 LEA.HI.X R13, R65, R7.reuse, R64, 0x2, P6 ;  /* 0x00000007410db211 */ /* 0x080fe200030f1440 */
[----:B------:R0:W-:Y:S02]  /*13210*/  @!P2 ST.E.64 desc[UR40][R10.64], R48 ;  /* 0x000000300a00a985 */ /* 0x0001e4000c101b28 */
[-C--:B------:R-:W-:Y:S02]  /*13220*/  @!P5 LEA R14, P0, R71, R6.reuse, 0x2 ;  /* 0x00000006470ed211 */ /* 0x080fe400078010ff */
[----:B------:R-:W-:Y:S01]  /*13230*/  @!P4 LEA R20, P1, R69, R6, 0x2 ;  /* 0x000000064514c211 */ /* 0x000fe200078210ff */
[----:B------:R0:W-:Y:S01]  /*13240*/  @!P3 ST.E.64 desc[UR40][R12.64], R50 ;  /* 0x000000320c00b985 */ /* 0x0001e2000c101b28 */
[----:B------:R-:W-:-:S02]  /*13250*/  @!P5 LEA.HI.X R15, R71, R7, R67, 0x2, P0 ;  /* 0x00000007470fd211 */ /* 0x000fc400000f1443 */
[----:B------:R-:W-:Y:S02]  /*13260*/  @!P4 LEA.HI.X R21, R69, R7, R70, 0x2, P1 ;  /* 0x000000074515c211 */ /* 0x000fe400008f1446 */
[----:B------:R-:W-:Y:S01]  /*13270*/  ISETP.GE.AND P0, PT, R66, UR4, PT ;  /* 0x0000000442007c0c */ /* 0x000fe2000bf06270 */
[----:B------:R0:W-:Y:S04]  /*13280*/  @!P5 ST.E.64 desc[UR40][R14.64], R52 ;  /* 0x000000340e00d985 */ /* 0x0001e8000c101b28 */
[----:B------:R0:W-:Y:S08]  /*13290*/  @!P4 ST.E.64 desc[UR40][R20.64], R54 ;  /* 0x000000361400c985 */ /* 0x0001f0000c101b28 */
[----:B------:R-:W-:Y:S05]  /*132a0*/  @P0 BRA `(.L_x_1957) ;  /* 0x0000000800940947 */ /* 0x000fea0003800000 */
[----:B0-----:R-:W-:-:S04]  /*132b0*/  LEA R2, P0, R66, R6, 0x2 ;  /* 0x0000000642027211 */ /* 0x001fc800078010ff */
[----:B------:R-:W-:-:S05]  /*132c0*/  LEA.HI.X R3, R66, R7, R68, 0x2, P0 ;  /* 0x0000000742037211 */ /* 0x000fca00000f1444 */
[----:B------:R3:W-:Y:S01]  /*132d0*/  ST.E.64 desc[UR40][R2.64], R56 ;  /* 0x0000003802007985 */ /* 0x0007e2000c101b28 */
[----:B------:R-:W-:Y:S05]  /*132e0*/  BRA `(.L_x_1957) ;  /* 0x0000000800847947 */ /* 0x000fea0003800000 */
.L_x_1954:
[----:B------:R-:W0:Y:S01]  /*132f0*/  LDL.LU R4, [R1+0x64] ;  /* 0x0000640001047983 */ /* 0x000e220000300800 */
[----:B------:R-:W-:Y:S01]  /*13300*/  ULDC.64 UR6, c[0x0][0xc08] ;  /* 0x0003020000067ab9 */ /* 0x000fe20000000a00 */
[----:B------:R-:W-:Y:S02]  /*13310*/  ULDC.64 UR4, c[0x0][0xc00] ;  /* 0x0003000000047ab9 */ /* 0x000fe40000000a00 */
[----:B------:R-:W2:Y:S01]  /*13320*/  LDL.LU R7, [R1+0x68] ;  /* 0x0000680001077983 */ /* 0x000ea20000300800 */
[----:B------:R-:W-:Y:S01]  /*13330*/  ISETP.NE.U32.AND P1, PT, RZ, UR6, PT ;  /* 0x00000006ff007c0c */ /* 0x000fe2000bf25070 */
[----:B------:R-:W-:Y:S01]  /*13340*/  IMAD.MOV.U32 R15, RZ, RZ, RZ ;  /* 0x000000ffff0f7224 */ /* 0x000fe200078e00ff */
[----:B------:R-:W-:Y:S01]  /*13350*/  ISETP.NE.U32.AND P0, PT, RZ, UR4, PT ;  /* 0x00000004ff007c0c */ /* 0x000fe2000bf05070 */
[----:B------:R-:W3:Y:S01]  /*13360*/  S2R R6, SR_TID.X ;  /* 0x0000000000067919 */ /* 0x000ee20000002100 */
[----:B------:R-:W-:Y:S02]  /*13370*/  ISETP.NE.AND.EX P1, PT, RZ, UR7, PT, P1 ;  /* 0x00000007ff007c0c */ /* 0x000fe4000bf25310 */
[----:B------:R-:W-:-:S02]  /*13380*/  ISETP.NE.AND.EX P0, PT, RZ, UR5, PT, P0 ;  /* 0x00000005ff007c0c */ /* 0x000fc4000bf05300 */
[----:B0-----:R-:W-:Y:S01]  /*13390*/  IADD3 R2, P2, R4, UR4, RZ ;  /* 0x0000000404027c10 */ /* 0x001fe2000ff5e0ff */
[----:B------:R-:W-:-:S03]  /*133a0*/  ULDC UR4, c[0x0][0xa88] ;  /* 0x0002a20000047ab9 */ /* 0x000fc60000000800 */
[----:B--2---:R-:W-:-:S05]  /*133b0*/  IADD3.X R3, R7, UR5, RZ, P2, !PT ;  /* 0x0000000507037c10 */ /* 0x004fca00097fe4ff */
[----:B------:R-:W-:Y:S01]  /*133c0*/  @P1 IADD3 R4, P2, R4, UR6, RZ ;  /* 0x0000000604041c10 */ /* 0x000fe2000ff5e0ff */
[----:B------:R-:W-:Y:S01]  /*133d0*/  IMAD.U32 R14, RZ, RZ, UR4 ;  /* 0x00000004ff0e7e24 */ /* 0x000fe2000f8e00ff */
[----:B------:R0:W5:Y:S02]  /*133e0*/  @P0 LDG.E R15, desc[UR40][R2.64] ;  /* 0x00000028020f0981 */ /* 0x000164000c1e1900 */
[----:B------:R-:W-:Y:S01]  /*133f0*/  @P1 IADD3.X R5, R7, UR7, RZ, P2, !PT ;  /* 0x0000000707051c10 */ /* 0x000fe200097fe4ff */
[----:B---3--:R-:W-:-:S04]  /*13400*/  VIADD R32, R6, 0xffffff80 ;  /* 0xffffff8006207836 */ /* 0x008fc80000000000 */
[----:B------:R0:W5:Y:S01]  /*13410*/  @P1 LDG.E R14, desc[UR40][R4.64] ;  /* 0x00000028040e1981 */ /* 0x000162000c1e1900 */
[----:B------:R-:W-:Y:S02]  /*13420*/  ISETP.GT.AND P3, PT, R32, 0xbf, PT ;  /* 0x000000bf2000780c */ /* 0x000fe40003f64270 */
[----:B------:R-:W-:Y:S01]  /*13430*/  ISETP.GT.AND P2, PT, R77, 0x1, PT ;  /* 0x000000014d00780c */ /* 0x000fe20003f44270 */
[----:B------:R-:W-:-:S12]  /*13440*/  @P1 BRA `(.L_x_1960) ;  /* 0x0000000000101947 */ /* 0x000fd80003800000 */
[----:B------:R-:W-:Y:S05]  /*13450*/  @!P0 BRA `(.L_x_1960) ;  /* 0x00000000000c8947 */ /* 0x000fea0003800000 */
[----:B0-----:R-:W2:Y:S04]  /*13460*/  LDG.E R5, desc[UR40][R2.64] ;  /* 0x0000002802057981 */ /* 0x001ea8000c1e1900 */
[----:B-----5:R-:W2:Y:S02]  /*13470*/  LDG.E R14, desc[UR40][R2.64+0x4] ;  /* 0x00000428020e7981 */ /* 0x020ea4000c1e1900 */
[----:B--2---:R-:W-:-:S07]  /*13480*/  IMAD.IADD R14, R14, 0x1, -R5 ;  /* 0x000000010e0e7824 */ /* 0x004fce00078e0a05 */
.L_x_1960:
[----:B0-----:R-:W2:Y:S04]  /*13490*/  LDL.LU R2, [R1+0x70] ;  /* 0x0000700001027983 */ /* 0x001ea80000300800 */
[----:B------:R-:W3:Y:S01]  /*134a0*/  LDL.LU R3, [R1+0x5c] ;  /* 0x00005c0001037983 */ /* 0x000ee20000300800 */
[----:B------:R-:W-:Y:S01]  /*134b0*/  BSSY B1, `(.L_x_1961) ;  /* 0x0000038000017945 */ /* 0x000fe20003800000 */
[----:B-----5:R-:W-:Y:S02]  /*134c0*/  SHF.R.S32.HI R24, RZ, 0x1f, R15 ;  /* 0x0000001fff187819 */ /* 0x020fe4000001140f */
[----:B--2---:R-:W-:Y:S02]  /*134d0*/  SEL R28, R2, RZ, !P0 ;  /* 0x000000ff021c7207 */ /* 0x004fe40004000000 */
[----:B---3--:R-:W-:Y:S01]  /*134e0*/  SEL R29, R3, RZ, !P0 ;  /* 0x000000ff031d7207 */ /* 0x008fe20004000000 */
[----:B------:R-:W-:Y:S06]  /*134f0*/  @P3 BRA `(.L_x_1962) ;  /* 0x0000000000cc3947 */ /* 0x000fec0003800000 */
[----:B------:R-:W2:Y:S01]  /*13500*/  LDL R3, [R1+0x3c] ;  /* 0x00003c0001037983 */ /* 0x000ea20000100800 */
[----:B------:R-:W0:Y:S02]  /*13510*/  LDC R33, c[0x0][0xbe8] ;  /* 0x0002fa00ff217b82 */ /* 0x000e240000000800 */
[----:B0-----:R-:W-:Y:S01]  /*13520*/  IMAD R2, R14, R33, RZ ;  /* 0x000000210e027224 */ /* 0x001fe200078e02ff */
[----:B--2---:R-:W-:-:S04]  /*13530*/  IADD3 R31, R3, -0x80, R6 ;  /* 0xffffff80031f7810 */ /* 0x004fc80007ffe006 */
        /* <DEDUP_REMOVED lines=9> */
[----:B------:R-:W0:Y:S08]  /*135d0*/  LDC.64 R2, c[0x0][0xba8] ;  /* 0x0002ea00ff027b82 */ /* 0x000e300000000a00 */
[----:B------:R-:W4:Y:S08]  /*135e0*/  LDC.64 R8, c[0x0][R30+0x220] ;  /* 0x000088001e087b82 */ /* 0x000f300000000a00 */
[----:B------:R-:W2:Y:S08]  /*135f0*/  LDC.64 R6, c[0x0][R30+0x218] ;  /* 0x000086001e067b82 */ /* 0x000eb00000000a00 */
[----:B------:R-:W5:Y:S08]  /*13600*/  LDC.64 R10, c[0x0][R30+0x228] ;  /* 0x00008a001e0a7b82 */ /* 0x000f700000000a00 */
[----:B------:R-:W1:Y:S08]  /*13610*/  LDC.64 R4, c[0x0][R30+0x210] ;  /* 0x000084001e047b82 */ /* 0x000e700000000a00 */
[----:B------:R-:W5:Y:S08]  /*13620*/  @P0 LDC R20, c[0x0][0xbec] ;  /* 0x0002fb00ff140b82 */ /* 0x000f700000000800 */
[----:B------:R-:W1:Y:S01]  /*13630*/  @P0 LDC R37, c[0x0][0xbf0] ;  /* 0x0002fc00ff250b82 */ /* 0x000e620000000800 */
[----:B----4-:R-:W-:-:S07]  /*13640*/  IMAD R9, R9, R29, RZ ;  /* 0x0000001d09097224 */ /* 0x010fce00078e02ff */
[----:B0-----:R-:W0:Y:S01]  /*13650*/  @!P3 LDC R2, c[0x0][0xb50] ;  /* 0x0002d400ff02bb82 */ /* 0x001e220000000800 */
[----:B------:R-:W-:Y:S02]  /*13660*/  IMAD R9, R8, R28, R9 ;  /* 0x0000001c08097224 */ /* 0x000fe400078e0209 */
[----:B-----5:R-:W-:-:S05]  /*13670*/  @P0 IMAD.HI.U32 R20, R31, R20, RZ ;  /* 0x000000141f140227 */ /* 0x020fca00078e00ff */
[----:B------:R-:W4:Y:S01]  /*13680*/  @!P3 LDC R3, c[0x0][0xb54] ;  /* 0x0002d500ff03bb82 */ /* 0x000f220000000800 */
[----:B-1----:R-:W-:Y:S01]  /*13690*/  @P0 SHF.R.U32.HI R21, RZ, R37, R20 ;  /* 0x00000025ff150219 */ /* 0x002fe20000011614 */
        /* <DEDUP_REMOVED lines=22> */
[----:B----4-:R-:W-:Y:S01]  /*13800*/  LEA.HI.X R3, R4, R3, R5, 0x2, P0 ;  /* 0x0000000304037211 */ /* 0x010fe200000f1405 */
[----:B------:R-:W-:-:S05]  /*13810*/  IMAD.MOV.U32 R5, RZ, RZ, -0x800000 ;  /* 0xff800000ff057424 */ /* 0x000fca00078e00ff */
[----:B------:R0:W-:Y:S03]  /*13820*/  STG.E desc[UR40][R2.64], R5 ;  /* 0x0000000502007986 */ /* 0x0001e6000c101928 */
.L_x_1962:
[----:B------:R-:W-:Y:S05]  /*13830*/  BSYNC B1 ;  /* 0x0000000000017941 */ /* 0x000fea0003800000 */
.L_x_1961:
[----:B------:R-:W-:Y:S05]  /*13840*/  @P2 BRA `(.L_x_1957) ;  /* 0x00000004002c2947 */ /* 0x000fea0003800000 */
[----:B------:R-:W2:Y:S01]  /*13850*/  LDL.LU R13, [R1+0x48] ;  /* 0x00004800010d7983 */ /* 0x000ea20000300800 */
[----:B------:R-:W3:Y:S01]  /*13860*/  LDC R11, c[0x0][0xbe8] ;  /* 0x0002fa00ff0b7b82 */ /* 0x000ee20000000800 */
[----:B------:R-:W-:Y:S01]  /*13870*/  SHF.R.S32.HI R10, RZ, 0x1f, R32 ;  /* 0x0000001fff0a7819 */ /* 0x000fe20000011420 */
[----:B------:R-:W-:Y:S01]  /*13880*/  ULDC.64 UR4, c[0x0][0xaa0] ;  /* 0x0002a80000047ab9 */ /* 0x000fe20000000a00 */
[----:B------:R-:W4:Y:S01]  /*13890*/  LDL.LU R12, [R1+0x3c] ;  /* 0x00003c00010c7983 */ /* 0x000f220000300800 */
[----:B0-----:R-:W-:Y:S01]  /*138a0*/  IMAD R2, R24, UR4, RZ ;  /* 0x0000000418027c24 */ /* 0x001fe2000f8e02ff */
        /* <DEDUP_REMOVED lines=11> */
[----:B------:R-:W0:Y:S08]  /*13960*/  @P0 LDC R7, c[0x0][0xbec] ;  /* 0x0002fb00ff070b82 */ /* 0x000e300000000800 */
[----:B------:R-:W3:Y:S01]  /*13970*/  @P0 LDC R9, c[0x0][0xbf0] ;  /* 0x0002fc00ff090b82 */ /* 0x000ee20000000800 */
[----:B--2---:R-:W-:-:S04]  /*13980*/  IMAD.WIDE.U32 R2, R13, UR4, R2 ;  /* 0x000000040d027c25 */ /* 0x004fc8000f8e0002 */
[----:B----4-:R-:W-:Y:S02]  /*13990*/  IMAD.IADD R8, R12, 0x1, R4 ;  /* 0x000000010c087824 */ /* 0x010fe400078e0204 */
[----:B------:R-:W-:Y:S01]  /*139a0*/  IMAD R3, R13, UR5, R3 ;  /* 0x000000050d037c24 */ /* 0x000fe2000f8e0203 */
[----:B------:R-:W-:Y:S01]  /*139b0*/  ULDC.64 UR4, c[0x0][0xae0] ;  /* 0x0002b80000047ab9 */ /* 0x000fe20000000a00 */
[----:B0-----:R-:W-:-:S04]  /*139c0*/  @P0 IMAD.HI.U32 R4, R8, R7, RZ ;  /* 0x0000000708040227 */ /* 0x001fc800078e00ff */
        /* <DEDUP_REMOVED lines=21> */
[----:B------:R-:W-:Y:S02]  /*13b20*/  IMAD.IADD R4, R10, 0x1, R12 ;  /* 0x000000010a047824 */ /* 0x000fe400078e020c */
[----:B------:R-:W-:Y:S01]  /*13b30*/  LEA.HI.X R8, R2, UR5, R3, 0x1, P0 ;  /* 0x0000000502087c11 */ /* 0x000fe200080f0c03 */
[----:B------:R-:W0:Y:S01]  /*13b40*/  SHFL.IDX PT, R9, R5, RZ, 0x181f ;  /* 0x00181fff05097589 */ /* 0x000e2200000e0000 */
        /* <DEDUP_REMOVED lines=12> */
[----:B------:R-:W1:Y:S04]  /*13c10*/  SHFL.IDX PT, R10, R8, 0x1, 0x181f ;  /* 0x00381f00080a7f89 */ /* 0x000e6800000e0000 */
[----:B------:R-:W1:Y:S01]  /*13c20*/  SHFL.IDX PT, R12, R8, 0x2, 0x181f ;  /* 0x00581f00080c7f89 */ /* 0x000e6200000e0000 */
[----:B0-----:R-:W-:-:S03]  /*13c30*/  @!P3 LEA R2, P6, R0, R9, 0x1 ;  /* 0x000000090002b211 */ /* 0x001fc600078c08ff */
[----:B------:R5:W0:Y:S01]  /*13c40*/  SHFL.IDX PT, R14, R8, 0x3, 0x181f ;  /* 0x00781f00080e7f89 */ /* 0x000a2200000e0000 */
[C---:B--2---:R-:W-:Y:S02]  /*13c50*/  @!P2 LEA R4, P5, R0.reuse, R11, 0x1 ;  /* 0x0000000b0004a211 */ /* 0x044fe400078a08ff */
[C---:B---3--:R-:W-:Y:S02]  /*13c60*/  @!P1 LEA R6, P4, R0.reuse, R13, 0x1 ;  /* 0x0000000d00069211 */ /* 0x048fe400078808ff */
[C---:B----4-:R-:W-:Y:S02]  /*13c70*/  @!P3 LEA.HI.X R3, R0.reuse, R7, R63, 0x1, P6 ;  /* 0x000000070003b211 */ /* 0x050fe400030f0c3f */
[----:B-----5:R-:W-:-:S03]  /*13c80*/  @!P0 LEA R8, P6, R0, R15, 0x1 ;  /* 0x0000000f00088211 */ /* 0x020fc600078c08ff */
[----:B------:R2:W-:Y:S01]  /*13c90*/  @!P3 ST.E.128 desc[UR40][R2.64], RZ ;  /* 0x000000ff0200b985 */ /* 0x0005e2000c101d28 */
[C-C-:B-1----:R-:W-:Y:S02]  /*13ca0*/  @!P2 LEA.HI.X R5, R0.reuse, R10, R63.reuse, 0x1, P5 ;  /* 0x0000000a0005a211 */ /* 0x142fe400028f0c3f */
[----:B------:R-:W-:-:S03]  /*13cb0*/  @!P1 LEA.HI.X R7, R0, R12, R63, 0x1, P4 ;  /* 0x0000000c00079211 */ /* 0x000fc600020f0c3f */
[----:B------:R2:W-:Y:S01]  /*13cc0*/  @!P2 ST.E.128 desc[UR40][R4.64], RZ ;  /* 0x000000ff0400a985 */ /* 0x0005e2000c101d28 */
[----:B0-----:R-:W-:-:S03]  /*13cd0*/  @!P0 LEA.HI.X R9, R0, R14, R63, 0x1, P6 ;  /* 0x0000000e00098211 */ /* 0x001fc600030f0c3f */
[----:B------:R2:W-:Y:S04]  /*13ce0*/  @!P1 ST.E.128 desc[UR40][R6.64], RZ ;  /* 0x000000ff06009985 */ /* 0x0005e8000c101d28 */
[----:B------:R2:W-:Y:S02]  /*13cf0*/  @!P0 ST.E.128 desc[UR40][R8.64], RZ ;  /* 0x000000ff08008985 */ /* 0x0005e4000c101d28 */
.L_x_1957:
[----:B------:R-:W-:Y:S05]  /*13d00*/  BSYNC B0 ;  /* 0x0000000000007941 */ /* 0x000fea0003800000 */
.L_x_1953:
[----:B------:R-:W-:Y:S02]  /*13d10*/  ULDC UR4, c[0x0][0xc3c] ;  /* 0x00030f0000047ab9 */ /* 0x000fe40000000800 */
[----:B------:R-:W-:-:S13]  /*13d20*/  ISETP.GE.AND P0, PT, R27, UR4, PT ;  /* 0x000000041b007c0c */ /* 0x000fda000bf06270 */
[----:B------:R-:W-:Y:S05]  /*13d30*/  @!P0 BRA `(.L_x_1963) ;  /* 0xfffffed400048947 */ /* 0x000fea000383ffff */
[----:B------:R-:W-:Y:S05]  /*13d40*/  BRA `(.L_x_1844) ;  /* 0x0000006800e87947 */ /* 0x000fea0003800000 */
.L_x_1842:
        /* <DEDUP_REMOVED lines=16> */
.L_x_1964:
        /* <DEDUP_REMOVED lines=44> */
.L_x_1968:
        /* <DEDUP_REMOVED lines=37> */
.L_x_1966:
        /* <DEDUP_REMOVED lines=13> */
.L_x_1969:
        /* <DEDUP_REMOVED lines=61> */
.L_x_1970:
        /* <DEDUP_REMOVED lines=60> */
.L_x_1971:
[----:B------:R-:W-:-:S05]  /*14bc0*/  LOP3.LUT R2, RZ, R2, RZ, 0x33, !PT ;  /* 0x00000002ff027212 */ /* 0x000fca00078e33ff */
[----:B------:R-:W-:Y:S01]  /*14bd0*/  IMAD.IADD R25, R25, 0x1, R2 ;  /* 0x0000000119197824 */ /* 0x000fe200078e0202 */
[----:B------:R-:W-:Y:S06]  /*14be0*/  BRA `(.L_x_1972) ;  /* 0x00000000000c7947 */ /* 0x000fec0003800000 */
.L_x_1967:
[----:B------:R-:W-:Y:S02]  /*14bf0*/  IMAD.MOV.U32 R25, RZ, RZ, RZ ;  /* 0x000000ffff197224 */ /* 0x000fe400078e00ff */
[----:B------:R-:W-:Y:S02]  /*14c00*/  IMAD.U32 R24, RZ, RZ, UR6 ;  /* 0x00000006ff187e24 */ /* 0x000fe4000f8e00ff */
[----:B------:R-:W-:-:S07]  /*14c10*/  IMAD.MOV.U32 R26, RZ, RZ, RZ ;  /* 0x000000ffff1a7224 */ /* 0x000fce00078e00ff */
.L_x_1972:
[----:B------:R-:W-:-:S13]  /*14c20*/  ISETP.NE.AND P0, PT, R0, RZ, PT ;  /* 0x000000ff0000720c */ /* 0x000fda0003f05270 */
[----:B------:R-:W0:Y:S01]  /*14c30*/  @!P0 S2R R3, SR_CgaCtaId ;  /* 0x0000000000038919 */ /* 0x000e220000008800 */
[----:B------:R-:W-:-:S04]  /*14c40*/  @!P0 MOV R0, 0x400 ;  /* 0x0000040000008802 */ /* 0x000fc80000000f00 */
[----:B0-----:R-:W-:-:S05]  /*14c50*/  @!P0 LEA R0, R3, R0, 0x18 ;  /* 0x0000000003008211 */ /* 0x001fca00078ec0ff */
[----:B------:R1:W-:Y:S01]  /*14c60*/  @!P0 STS.128 [R0+0x132d0], R24 ;  /* 0x0132d01800008388 */ /* 0x0003e20000000c00 */
[----:B------:R-:W-:Y:S06]  /*14c70*/  BAR.ARV 0x5, 0x200 ;  /* 0x0148000000007b1d */ /* 0x000fec0000002000 */
.L_x_1965:
        /* <DEDUP_REMOVED lines=54> */
.L_x_2079:
        /* <DEDUP_REMOVED lines=22> */
[C---:B------:R-:W-:Y:S01]  /*15140*/  IADD3.X R3, R14.reuse, UR7, RZ, P2, !PT ;  /* 0x000000070e037c10 */ /* 0x040fe200097fe4ff */
[----:B------:R-:W-:Y:S01]  /*15150*/  ULDC.64 UR6, c[0x0][0xa10] ;  /* 0x0002840000067ab9 */ /* 0x000fe20000000a00 */
[----:B------:R-:W-:Y:S01]  /*15160*/  ISETP.NE.U32.AND P1, PT, RZ, UR4, PT ;  /* 0x00000004ff007c0c */ /* 0x000fe2000bf25070 */
[----:B------:R-:W-:Y:S01]  /*15170*/  STL [R1+0x4], R14 ;  /* 0x0000040e01007387 */ /* 0x000fe20000100800 */
[C---:B------:R-:W-:Y:S01]  /*15180*/  IADD3 R6, P3, R17.reuse, UR4, RZ ;  /* 0x0000000411067c10 */ /* 0x040fe2000ff7e0ff */
        /* <DEDUP_REMOVED lines=28> */
[----:B--2---:R0:W-:Y:S01]  /*15350*/  STL [R1+0x1c], R8 ;  /* 0x00001c0801007387 */ /* 0x0041e20000100800 */
[----:B------:R-:W-:Y:S02]  /*15360*/  IMAD.MOV.U32 R13, RZ, RZ, R8 ;  /* 0x000000ffff0d7224 */ /* 0x000fe400078e0008 */
[----:B0-----:R-:W-:Y:S01]  /*15370*/  IMAD.U32 R8, RZ, RZ, UR5 ;  /* 0x00000005ff087e24 */ /* 0x001fe2000f8e00ff */
[----:B------:R-:W-:Y:S06]  /*15380*/  @P3 BRA `(.L_x_1974) ;  /* 0x0000000000143947 */ /* 0x000fec0003800000 */
[----:B------:R-:W-:Y:S05]  /*15390*/  @!P0 BRA `(.L_x_1974) ;  /* 0x0000000000108947 */ /* 0x000fea0003800000 */
[----:B------:R-:W2:Y:S04]  /*153a0*/  LDG.E R11, desc[UR40][R2.64] ;  /* 0x00000028020b7981 */ /* 0x000ea8000c1e1900 */
[----:B------:R-:W2:Y:S02]  /*153b0*/  LDG.E R2, desc[UR40][R2.64+0x4] ;  /* 0x0000042802027981 */ /* 0x000ea4000c1e1900 */
[----:B--2---:R-:W-:-:S05]  /*153c0*/  IMAD.IADD R13, R2, 0x1, -R11 ;  /* 0x00000001020d7824 */ /* 0x004fca00078e0a0b */
[----:B------:R0:W-:Y:S02]  /*153d0*/  STL [R1+0x1c], R13 ;  /* 0x00001c0d01007387 */ /* 0x0001e40000100800 */
.L_x_1974:
[C---:B------:R-:W-:Y:S01]  /*153e0*/  LOP3.LUT R2, R26.reuse, 0xff000000, RZ, 0xc0, !PT ;  /* 0xff0000001a027812 */ /* 0x040fe200078ec0ff */
        /* <DEDUP_REMOVED lines=15> */
.L_x_1975:
[----:B------:R-:W-:Y:S05]  /*154e0*/  @!P1 BRA `(.L_x_1976) ;  /* 0x00000000000c9947 */ /* 0x000fea0003800000 */
[----:B------:R-:W2:Y:S04]  /*154f0*/  LDG.E R10, desc[UR40][R6.64] ;  /* 0x00000028060a7981 */ /* 0x000ea8000c1e1900 */
[----:B------:R-:W2:Y:S02]  /*15500*/  LDG.E R6, desc[UR40][R6.64+0x4] ;  /* 0x0000042806067981 */ /* 0x000ea4000c1e1900 */
[----:B--2---:R-:W-:-:S07]  /*15510*/  IMAD.IADD R10, R6, 0x1, -R10 ;  /* 0x00000001060a7824 */ /* 0x004fce00078e0a0a */
.L_x_1976:
[----:B-1----:R-:W3:Y:S04]  /*15520*/  @P2 LDG.E R3, desc[UR40][R4.64] ;  /* 0x0000002804032981 */ /* 0x002ee8000c1e1900 */
[----:B------:R1:W3:Y:S01]  /*15530*/  @P2 LDG.E R4, desc[UR40][R4.64+0x4] ;  /* 0x0000042804042981 */ /* 0x0002e2000c1e1900 */
[----:B-----5:R-:W-:Y:S01]  /*15540*/  IMAD.IADD R10, R10, 0x1, -R9 ;  /* 0x000000010a0a7824 */ /* 0x020fe200078e0a09 */
[----:B------:R-:W-:Y:S01]  /*15550*/  LOP3.LUT R12, R2, 0xff, RZ, 0xc0, !PT ;  /* 0x000000ff020c7812 */ /* 0x000fe200078ec0ff */
[----:B------:R-:W-:Y:S04]  /*15560*/  BSSY B0, `(.L_x_1977) ;  /* 0x0000038000007945 */ /* 0x000fe80003800000 */
[----:B------:R4:W-:Y:S01]  /*15570*/  STL [R1], R12 ;  /* 0x0000000c01007387 */ /* 0x0009e20000100800 */
[----:B-1----:R-:W1:Y:S02]  /*15580*/  LDC R5, c[0x0][0x448] ;  /* 0x00011200ff057b82 */ /* 0x002e640000000800 */
[----:B-1----:R-:W-:-:S13]  /*15590*/  ISETP.NE.AND P0, PT, R5, 0x1, PT ;  /* 0x000000010500780c */ /* 0x002fda0003f05270 */
[----:B------:R-:W1:Y:S08]  /*155a0*/  @P0 LDC R5, c[0x0][0x44c] ;  /* 0x00011300ff050b82 */ /* 0x000e700000000800 */
[----:B------:R-:W0:Y:S01]  /*155b0*/  @P0 LDC R6, c[0x0][0x450] ;  /* 0x00011400ff060b82 */ /* 0x000e220000000800 */
[----:B---3--:R-:W-:Y:S02]  /*155c0*/  @P2 IMAD.IADD R8, R4, 0x1, -R3 ;  /* 0x0000000104082824 */ /* 0x008fe400078e0a03 */
[----:B------:R-:W-:-:S02]  /*155d0*/  IMAD R3, R25, 0xc0, RZ ;  /* 0x000000c019037824 */ /* 0x000fc400078e02ff */
[----:B------:R-:W-:Y:S02]  /*155e0*/  IMAD.IADD R20, R10, 0x1, R8 ;  /* 0x000000010a147824 */ /* 0x000fe400078e0208 */
[----:B------:R-:W-:-:S04]  /*155f0*/  VIADD R3, R3, 0xbf ;  /* 0x000000bf03037836 */ /* 0x000fc80000000000 */
[----:B-1----:R-:W-:-:S04]  /*15600*/  @P0 IMAD.HI.U32 R5, R3, R5, RZ ;  /* 0x0000000503050227 */ /* 0x002fc800078e00ff */
[----:B------:R-:W-:Y:S01]  /*15610*/  IMAD.MOV.U32 R4, RZ, RZ, R3 ;  /* 0x000000ffff047224 */ /* 0x000fe200078e0003 */
[----:B0-----:R-:W-:Y:S01]  /*15620*/  @P0 SHF.R.U32.HI R4, RZ, R6, R5 ;  /* 0x00000006ff040219 */ /* 0x001fe20000011605 */
[C---:B------:R-:W-:Y:S01]  /*15630*/  VIADD R3, R20.reuse, 0x9f ;  /* 0x0000009f14037836 */ /* 0x040fe20000000000 */
[----:B------:R-:W-:-:S03]  /*15640*/  IADD3 R20, R20, 0xa0, -R13 ;  /* 0x000000a014147810 */ /* 0x000fc60007ffe80d */
[----:B------:R-:W-:-:S04]  /*15650*/  IMAD.HI R3, R3, 0x66666667, RZ ;  /* 0x6666666703037827 */ /* 0x000fc800078e02ff */
[----:B------:R-:W-:Y:S01]  /*15660*/  IMAD.IADD R4, R20, 0x1, R4 ;  /* 0x0000000114047824 */ /* 0x000fe200078e0204 */
[----:B------:R-:W-:-:S03]  /*15670*/  SHF.R.U32.HI R21, RZ, 0x1f, R3 ;  /* 0x0000001fff157819 */ /* 0x000fc60000011603 */
[----:B------:R-:W-:Y:S01]  /*15680*/  IMAD.HI R4, R4, 0x66666667, RZ ;  /* 0x6666666704047827 */ /* 0x000fe200078e02ff */
[----:B------:R-:W-:-:S04]  /*15690*/  LEA.HI.SX32 R21, R3, R21, 0x1a ;  /* 0x0000001503157211 */ /* 0x000fc800078fd2ff */
[----:B------:R-:W-:-:S04]  /*156a0*/  SHF.R.U32.HI R5, RZ, 0x1f, R4 ;  /* 0x0000001fff057819 */ /* 0x000fc80000011604 */
[----:B------:R-:W-:Y:S02]  /*156b0*/  LEA.HI.SX32 R5, R4, R5, 0x1a ;  /* 0x0000000504057211 */ /* 0x000fe400078fd2ff */
[----:B------:R-:W-:Y:S01]  /*156c0*/  SHF.R.U32.HI R4, RZ, 0x10, R2 ;  /* 0x00000010ff047819 */ /* 0x000fe20000011602 */
[----:B------:R-:W-:Y:S01]  /*156d0*/  IMAD.MOV.U32 R2, RZ, RZ, RZ ;  /* 0x000000ffff027224 */ /* 0x000fe200078e00ff */
[----:B------:R-:W-:-:S04]  /*156e0*/  VIMNMX R5, R21, R5, PT ;  /* 0x0000000515057248 */ /* 0x000fc80003fe0100 */
[----:B------:R-:W-:-:S13]  /*156f0*/  ISETP.GE.AND P0, PT, R5, 0x1, PT ;  /* 0x000000010500780c */ /* 0x000fda0003f06270 */
[----:B----4-:R-:W-:Y:S05]  /*15700*/  @!P0 BRA `(.L_x_1978) ;  /* 0x0000000000748947 */ /* 0x010fea0003800000 */
        /* <DEDUP_REMOVED lines=8> */
[----:B------:R0:W1:Y:S02]  /*15790*/  F2I.FTZ.U32.TRUNC.NTZ R3, R2 ;  /* 0x0000000200037305 */ /* 0x000064000021f000 */
[----:B0-----:R-:W-:-:S04]  /*157a0*/  LOP3.LUT R2, R9, R6, RZ, 0x3c, !PT ;  /* 0x0000000609027212 */ /* 0x001fc800078e3cff */
[----:B------:R-:W-:Y:S01]  /*157b0*/  ISETP.GE.AND P3, PT, R2, RZ, PT ;  /* 0x000000ff0200720c */ /* 0x000fe20003f66270 */
[----:B-1----:R-:W-:-:S04]  /*157c0*/  IMAD.MOV R2, RZ, RZ, -R3 ;  /* 0x000000ffff027224 */ /* 0x002fc800078e0a03 */
[----:B--2---:R-:W-:Y:S02]  /*157d0*/  IMAD R11, R2, R7, RZ ;  /* 0x00000007020b7224 */ /* 0x004fe400078e02ff */
        /* <DEDUP_REMOVED lines=16> */
.L_x_1978:
[----:B------:R-:W-:Y:S05]  /*158e0*/  BSYNC B0 ;  /* 0x0000000000007941 */ /* 0x000fea0003800000 */
.L_x_1977:
[-C--:B------:R-:W-:Y:S01]  /*158f0*/  IMAD R3, R12, R2.reuse, RZ ;  /* 0x000000020c037224 */ /* 0x080fe200078e02ff */
[----:B------:R-:W-:Y:S04]  /*15900*/  BSSY B0, `(.L_x_1979) ;  /* 0x00000d5000007945 */ /* 0x000fe80003800000 */
        /* <DEDUP_REMOVED lines=22> */
[----:B------:R0:W1:Y:S02]  /*15a70*/  SHFL.IDX PT, R14, R6, RZ, 0x1f ;  /* 0x00001fff060e7589 */ /* 0x00006400000e0000 */
.L_x_2114:
[----:B-1----:R-:W-:Y:S02]  /*15a80*/  ISETP.NE.AND P0, PT, R14, RZ, PT ;  /* 0x000000ff0e00720c */ /* 0x002fe40003f05270 */
[----:B------:R-:W-:-:S11]  /*15a90*/  PLOP3.LUT P6, PT, PT, PT, PT, 0x8, 0x0 ;  /* 0x000000000000781c */ /* 0x000fd60003fce170 */
[----:B------:R-:W-:Y:S05]  /*15aa0*/  @P0 BRA `(.L_x_1982) ;  /* 0x00000000000c0947 */ /* 0x000fea0003800000 */
[----:B------:R-:W-:-:S03]  /*15ab0*/  UMOV UR4, 0xffffffff ;  /* 0xffffffff00047882 */ /* 0x000fc60000000000 */
[----:B------:R-:W-:Y:S05]  /*15ac0*/  BRA.DIV UR4, `(.L_x_1983) ;  /* 0x00000056048c7947 */ /* 0x000fea000b800000 */
[----:B------:R-:W-:-:S13]  /*15ad0*/  ELECT P6, URZ, PT ;  /* 0x00000000003f782f */ /* 0x000fda00038c0000 */
.L_x_1982:
[----:B0-----:R-:W3:Y:S01]  /*15ae0*/  LDL R6, [R1+0x40] ;  /* 0x0000400001067983 */ /* 0x001ee20000100800 */
[----:B------:R-:W-:Y:S01]  /*15af0*/  BSSY B1, `(.L_x_1984) ;  /* 0x0000008000017945 */ /* 0x000fe20003800000 */
[----:B---3--:R-:W-:-:S05]  /*15b00*/  VIADD R6, R6, 0x1 ;  /* 0x0000000106067836 */ /* 0x008fca0000000000 */
[----:B------:R-:W-:-:S04]  /*15b10*/  LEA.HI R7, R6, R6, RZ, 0x1 ;  /* 0x0000000606077211 */ /* 0x000fc800078f08ff */
[----:B------:R-:W-:-:S05]  /*15b20*/  LOP3.LUT R7, R7, 0xfffffffe, RZ, 0xc0, !PT ;  /* 0xfffffffe07077812 */ /* 0x000fca00078ec0ff */
[----:B------:R-:W-:-:S05]  /*15b30*/  IMAD.IADD R6, R6, 0x1, -R7 ;  /* 0x0000000106067824 */ /* 0x000fca00078e0a07 */
[----:B------:R-:W-:-:S04]  /*15b40*/  SHF.L.U32 R6, R6, 0x1f, RZ ;  /* 0x0000001f06067819 */ /* 0x000fc800000006ff */
[----:B------:R-:W0:Y:S02]  /*15b50*/  SYNCS.PHASECHK.TRANS64.TRYWAIT P0, [R18+URZ+0x13220], R6 ;  /* 0x01322006120075a7 */ /* 0x000e24000800017f */
[----:B0-----:R-:W-:Y:S05]  /*15b60*/  @!P0 BRA `(.L_x_1985) ;  /* 0x0000005400848947 */ /* 0x001fea0003800000 */
.L_x_2117:
[----:B------:R-:W-:Y:S05]  /*15b70*/  BSYNC B1 ;  /* 0x0000000000017941 */ /* 0x000fea0003800000 */
.L_x_1984:
[----:B------:R-:W-:Y:S04]  /*15b80*/  BSSY B1, `(.L_x_1986) ;  /* 0x000004d000017945 */ /* 0x000fe80003800000 */
[----:B------:R-:W-:Y:S05]  /*15b90*/  @!P6 BRA `(.L_x_1987) ;  /* 0x00000004002ce947 */ /* 0x000fea0003800000 */
[----:B0-----:R-:W-:Y:S01]  /*15ba0*/  IMAD R6, R23, 0x8, R18 ;  /* 0x0000000817067824 */ /* 0x001fe200078e0212 */
[----:B------:R-:W-:Y:S01]  /*15bb0*/  SHF.L.U32 R10, R29, 0x1f, RZ ;  /* 0x0000001f1d0a7819 */ /* 0x000fe200000006ff */
[----:B------:R-:W0:Y:S01]  /*15bc0*/  S2R R7, SR_TID.X ;  /* 0x0000000000077919 */ /* 0x000e220000002100 */
[----:B------:R-:W-:Y:S02]  /*15bd0*/  BSSY B2, `(.L_x_1988) ;  /* 0x0000005000027945 */ /* 0x000fe40003800000 */
[----:B------:R-:W1:Y:S01]  /*15be0*/  SYNCS.PHASECHK.TRANS64.TRYWAIT P0, [R6+URZ+0x132a0], R10 ;  /* 0x0132a00a060075a7 */ /* 0x000e62000800017f */
[----:B0-----:R-:W-:-:S04]  /*15bf0*/  LOP3.LUT R7, R7, 0x7f, RZ, 0xc0, !PT ;  /* 0x0000007f07077812 */ /* 0x001fc800078ec0ff */
[----:B------:R-:W-:Y:S01]  /*15c00*/  ISETP.NE.AND P1, PT, R7, RZ, PT ;  /* 0x000000ff0700720c */ /* 0x000fe20003f25270 */
[----:B-1----:R-:W-:-:S12]  /*15c10*/  @!P0 BRA `(.L_x_1989) ;  /* 0x00000054006c8947 */ /* 0x002fd80003800000 */
.L_x_2118:
[----:B------:R-:W-:Y:S05]  /*15c20*/  BSYNC B2 ;  /* 0x0000000000027941 */ /* 0x000fea0003800000 */
.L_x_1988:
        /* <DEDUP_REMOVED lines=9> */
.L_x_1991:
[----:B------:R-:W-:Y:S05]  /*15cc0*/  BSYNC B2 ;  /* 0x0000000000027941 */ /* 0x000fea0003800000 */
.L_x_1990:
[----:B------:R-:W-:Y:S01]  /*15cd0*/  IMAD.MOV.U32 R12, RZ, RZ, RZ ;  /* 0x000000ffff0c7224 */ /* 0x000fe200078e00ff */
[----:B------:R-:W-:Y:S01]  /*15ce0*/  UIADD3 UR4, UP0, UR38, 0x570, URZ ;  /* 0x0000057026047890 */ /* 0x000fe2000ff1e03f */
[----:B------:R-:W-:Y:S01]  /*15cf0*/  IMAD R7, R5, 0xa0, R0 ;  /* 0x000000a005077824 */ /* 0x000fe200078e0200 */
[----:B------:R-:W-:Y:S01]  /*15d00*/  PLOP3.LUT P0, PT, PT, PT, PT, 0x80, 0x0 ;  /* 0x000000000000781c */ /* 0x000fe20003f0f070 */
[----:B--2---:R-:W-:Y:S01]  /*15d10*/  IMAD R11, R23, 0x2800, R18 ;  /* 0x00002800170b7824 */ /* 0x004fe200078e0212 */
[----:B------:R-:W-:Y:S01]  /*15d20*/  R2UR UR10, R12 ;  /* 0x000000000c0a72ca */ /* 0x000fe200000e0000 */
[----:B------:R-:W-:Y:S01]  /*15d30*/  VIADD R7, R7, 0xffffff60 ;  /* 0xffffff6007077836 */ /* 0x000fe20000000000 */
[----:B------:R-:W-:Y:S01]  /*15d40*/  UIADD3.X UR5, URZ, UR39, URZ, UP0, !UPT ;  /* 0x000000273f057290 */ /* 0x000fe200087fe43f */
[----:B------:R-:W-:Y:S01]  /*15d50*/  VIADD R8, R6, 0x13290 ;  /* 0x0001329006087836 */ /* 0x000fe20000000000 */
[----:B------:R-:W-:Y:S01]  /*15d60*/  UMOV UR6, 0x0 ;  /* 0x0000000000067882 */ /* 0x000fe20000000000 */
[----:B------:R-:W-:Y:S01]  /*15d70*/  VIADD R9, R11, 0xe000 ;  /* 0x0000e0000b097836 */ /* 0x000fe20000000000 */
[----:B------:R-:W-:-:S09]  /*15d80*/  UMOV UR7, 0x12f00000 ;  /* 0x12f0000000077882 */ /* 0x000fd20000000000 */
.L_x_1992:
        /* <DEDUP_REMOVED lines=13> */
.L_x_2119:
[----:B------:R-:W-:Y:S05]  /*15e60*/  BSYNC B2 ;  /* 0x0000000000027941 */ /* 0x000fea0003800000 */
.L_x_1993:
        /* <DEDUP_REMOVED lines=11> */
.L_x_1996:
[----:B------:R-:W-:Y:S05]  /*15f20*/  BSYNC B2 ;  /* 0x0000000000027941 */ /* 0x000fea0003800000 */
.L_x_1995:
        /* <DEDUP_REMOVED lines=8> */
.L_x_1997:
        /* <DEDUP_REMOVED lines=10> */
.L_x_1987:
[----:B------:R-:W-:Y:S05]  /*16050*/  BSYNC B1 ;  /* 0x0000000000017941 */ /* 0x000fea0003800000 */
.L_x_1986:
        /* <DEDUP_REMOVED lines=9> */
.L_x_2010:
        /* <DEDUP_REMOVED lines=11> */
.L_x_2120:
[----:B------:R-:W-:Y:S05]  /*161a0*/  BSYNC B2 ;  /* 0x0000000000027941 */ /* 0x000fea0003800000 */
.L_x_2000:
        /* <DEDUP_REMOVED lines=9> */
.L_x_2003:
[----:B------:R-:W-:Y:S05]  /*16240*/  BSYNC B2 ;  /* 0x0000000000027941 */ /* 0x000fea0003800000 */
.L_x_2002:
        /* <DEDUP_REMOVED lines=8> */
[----:B--2---:R-:W-:Y:S01]  /*162d0*/  VIADD R11, R8, 0xe000 ;  /* 0x0000e000080b7836 */ /* 0x004fe20000000000 */
[----:B------:R-:W-:Y:S01]  /*162e0*/  UMOV UR6, 0x0 ;  /* 0x0000000000067882 */ /* 0x000fe20000000000 */
[----:B------:R-:W-:-:S10]  /*162f0*/  UMOV UR7, 0x12f00000 ;  /* 0x12f0000000077882 */ /* 0x000fd40000000000 */
.L_x_2004:
        /* <DEDUP_REMOVED lines=13> */
.L_x_2121:
[----:B------:R-:W-:Y:S05]  /*163d0*/  BSYNC B2 ;  /* 0x0000000000027941 */ /* 0x000fea0003800000 */
.L_x_2005:
        /* <DEDUP_REMOVED lines=11> */
.L_x_2008:
[----:B------:R-:W-:Y:S05]  /*16490*/  BSYNC B2 ;  /* 0x0000000000027941 */ /* 0x000fea0003800000 */
.L_x_2007:
        /* <DEDUP_REMOVED lines=8> */
.L_x_2009:
        /* <DEDUP_REMOVED lines=10> */
.L_x_1999:
[----:B------:R-:W-:Y:S05]  /*165c0*/  BSYNC B1 ;  /* 0x0000000000017941 */ /* 0x000fea0003800000 */
.L_x_1998:
        /* <DEDUP_REMOVED lines=8> */
.L_x_1980:
[----:B------:R-:W-:Y:S05]  /*16650*/  BSYNC B0 ;  /* 0x0000000000007941 */ /* 0x000fea0003800000 */
.L_x_1979:
[----:B------:R-:W0:Y:S01]  /*16660*/  LDC R0, c[0x0][0x448] ;  /* 0x00011200ff007b82 */ /* 0x000e220000000800 */
[----:B------:R-:W-:Y:S01]  /*16670*/  IMAD.MOV.U32 R2, RZ, RZ, 0xc0 ;  /* 0x000000c0ff027424 */ /* 0x000fe200078e00ff */
[----:B------:R-:W-:Y:S01]  /*16680*/  ISETP.NE.AND P2, PT, R4, RZ, PT ;  /* 0x000000ff0400720c */ /* 0x000fe20003f45270 */
[----:B------:R-:W-:Y:S05]  /*16690*/  @!P0 WARPSYNC.ALL ;  /* 0x0000000000008948 */ /* 0x000fea0003800000 */
[----:B------:R-:W-:Y:S01]  /*166a0*/  IMAD R2, R25, R2, 0xbf ;  /* 0x000000bf19027424 */ /* 0x000fe200078e0202 */
[----:B------:R-:W-:Y:S06]  /*166b0*/  BSSY B0, `(.L_x_2011) ;  /* 0x000002a000007945 */ /* 0x000fec0003800000 */
[----:B------:R-:W1:Y:S08]  /*166c0*/  @!P2 LDC R4, c[0x0][0x9f0] ;  /* 0x00027c00ff04ab82 */ /* 0x000e700000000800 */
[----:B------:R-:W-:Y:S01]  /*166d0*/  @!P0 BAR.SYNC.DEFER_BLOCKING 0xc, 0x200 ;  /* 0x0308000000008b1d */ /* 0x000fe20000010000 */
[----:B0-----:R-:W-:-:S13]  /*166e0*/  ISETP.NE.AND P1, PT, R0, 0x1, PT ;  /* 0x000000010000780c */ /* 0x001fda0003f25270 */
[----:B------:R-:W0:Y:S08]  /*166f0*/  @P1 LDC R0, c[0x0][0x44c] ;  /* 0x00011300ff001b82 */ /* 0x000e300000000800 */
[----:B------:R-:W3:Y:S01]  /*16700*/  @P1 LDC R3, c[0x0][0x450] ;  /* 0x00011400ff031b82 */ /* 0x000ee20000000800 */
[----:B0-----:R-:W-:-:S05]  /*16710*/  @P1 IMAD.HI.U32 R0, R2, R0, RZ ;  /* 0x0000000002001227 */ /* 0x001fca00078e00ff */
[----:B---3--:R-:W-:-:S05]  /*16720*/  @P1 SHF.R.U32.HI R2, RZ, R3, R0 ;  /* 0x00000003ff021219 */ /* 0x008fca0000011600 */
[----:B------:R-:W-:-:S04]  /*16730*/  IMAD.IADD R0, R20, 0x1, R2 ;  /* 0x0000000114007824 */ /* 0x000fc800078e0202 */
[----:B------:R-:W-:-:S05]  /*16740*/  IMAD.HI R0, R0, 0x66666667, RZ ;  /* 0x6666666700007827 */ /* 0x000fca00078e02ff */
[----:B------:R-:W-:-:S04]  /*16750*/  SHF.R.U32.HI R2, RZ, 0x1f, R0 ;  /* 0x0000001fff027819 */ /* 0x000fc80000011600 */
[----:B------:R-:W-:Y:S01]  /*16760*/  LEA.HI.SX32 R2, R0, R2, 0x1a ;  /* 0x0000000200027211 */ /* 0x000fe200078fd2ff */
[----:B------:R-:W-:-:S03]  /*16770*/  IMAD.MOV.U32 R0, RZ, RZ, RZ ;  /* 0x000000ffff007224 */ /* 0x000fc600078e00ff */
[----:B------:R-:W-:-:S04]  /*16780*/  VIMNMX R21, R21, R2, PT ;  /* 0x0000000215157248 */ /* 0x000fc80003fe0100 */
[----:B------:R-:W-:-:S13]  /*16790*/  ISETP.GE.AND P1, PT, R21, 0x1, PT ;  /* 0x000000011500780c */ /* 0x000fda0003f26270 */
[----:B-1----:R-:W-:Y:S05]  /*167a0*/  @!P1 BRA `(.L_x_2012) ;  /* 0x0000000000689947 */ /* 0x002fea0003800000 */
[-C--:B------:R-:W-:Y:S02]  /*167b0*/  IABS R0, R4.reuse ;  /* 0x0000000400007213 */ /* 0x080fe40000000000 */
        /* <DEDUP_REMOVED lines=25> */
.L_x_2012:
[----:B------:R-:W-:Y:S05]  /*16950*/  BSYNC B0 ;  /* 0x0000000000007941 */ /* 0x000fea0003800000 */
.L_x_2011:
[----:B------:R-:W3:Y:S02]  /*16960*/  LDL.LU R2, [R1] ;  /* 0x0000000001027983 */ /* 0x000ee40000300800 */
[----:B---3--:R-:W-:-:S05]  /*16970*/  IMAD R3, R2, R0, RZ ;  /* 0x0000000002037224 */ /* 0x008fca00078e02ff */
        /* <DEDUP_REMOVED lines=11> */
[----:B------:R-:W1:Y:S01]  /*16a30*/  LDC.64 R2, c[0x0][0xc60] ;  /* 0x00031800ff027b82 */ /* 0x000e620000000a00 */
[----:B------:R-:W0:Y:S02]  /*16a40*/  FLO.U32 R0, UR4 ;  /* 0x0000000400007d00 */ /* 0x000e2400080e0000 */
[----:B0-----:R-:W-:-:S06]  /*16a50*/  ISETP.EQ.U32.AND P0, PT, R0, R5, PT ;  /* 0x000000050000720c */ /* 0x001fcc0003f02070 */
[----:B------:R-:W1:Y:S07]  /*16a60*/  POPC R5, UR4 ;  /* 0x0000000400057d09 */ /* 0x000e6e0008000000 */
[----:B-1----:R-:W3:Y:S01]  /*16a70*/  @P0 ATOMG.E.ADD.STRONG.GPU PT, R3, desc[UR40][R2.64], R5 ;  /* 0x00000005020309a8 */ /* 0x002ee200081ee1e8 */
[----:B------:R-:W0:Y:S02]  /*16a80*/  S2R R4, SR_LTMASK ;  /* 0x0000000000047919 */ /* 0x000e240000003900 */
[----:B0-----:R-:W-:-:S04]  /*16a90*/  LOP3.LUT R4, R4, UR4, RZ, 0xc0, !PT ;  /* 0x0000000404047c12 */ /* 0x001fc8000f8ec0ff */
[----:B------:R-:W0:Y:S01]  /*16aa0*/  POPC R7, R4 ;  /* 0x0000000400077309 */ /* 0x000e220000000000 */
[----:B---3--:R-:W0:Y:S02]  /*16ab0*/  SHFL.IDX PT, R0, R3, R0, 0x1f ;  /* 0x00001f0003007589 */ /* 0x008e2400000e0000 */
[----:B0-----:R-:W-:Y:S01]  /*16ac0*/  IADD3 R24, R0, UR36, R7 ;  /* 0x0000002400187c10 */ /* 0x001fe2000fffe007 */
[----:B------:R-:W-:Y:S06]  /*16ad0*/  BRA `(.L_x_2014) ;  /* 0x0000002800787947 */ /* 0x000fec0003800000 */
.L_x_2013:
        /* <DEDUP_REMOVED lines=14> */
[----:B--2---:R-:W-:Y:S02]  /*16bc0*/  IMAD.U32 R11, RZ, RZ, UR5 ;  /* 0x00000005ff0b7e24 */ /* 0x004fe4000f8e00ff */
[----:B------:R-:W-:Y:S02]  /*16bd0*/  IMAD.MOV.U32 R8, RZ, RZ, 0x70 ;  /* 0x00000070ff087424 */ /* 0x000fe400078e00ff */
[----:B------:R-:W-:Y:S02]  /*16be0*/  IMAD.MOV.U32 R12, RZ, RZ, 0x1 ;  /* 0x00000001ff0c7424 */ /* 0x000fe400078e00ff */
[----:B------:R-:W-:-:S07]  /*16bf0*/  IMAD.MOV.U32 R13, RZ, RZ, RZ ;  /* 0x000000ffff0d7224 */ /* 0x000fce00078e00ff */
[----:B------:R-:W-:-:S07]  /*16c00*/  LEPC R20, `(.L_x_2016) ;  /* 0x000000001014794e */ /* 0x000fce0000000000 */
[----:B0-----:R-:W-:Y:S05]  /*16c10*/  CALL.ABS.NOINC R2 ;  /* 0x0000000002007343 */ /* 0x001fea0003c00000 */
.L_x_2016:
[----:B------:R-:W-:Y:S05]  /*16c20*/  BSYNC B6 ;  /* 0x0000000000067941 */ /* 0x000fea0003800000 */
.L_x_2015:
        /* <DEDUP_REMOVED lines=22> */
.L_x_2018:
[----:B------:R-:W-:Y:S05]  /*16d90*/  BSYNC B6 ;  /* 0x0000000000067941 */ /* 0x000fea0003800000 */
.L_x_2017:
        /* <DEDUP_REMOVED lines=20> */
.L_x_2020:
[----:B------:R-:W-:Y:S05]  /*16ee0*/  BSYNC B6 ;  /* 0x0000000000067941 */ /* 0x000fea0003800000 */
.L_x_2019:
        /* <DEDUP_REMOVED lines=19> */
.L_x_2022:
[----:B------:R-:W-:Y:S05]  /*17020*/  BSYNC B6 ;  /* 0x0000000000067941 */ /* 0x000fea0003800000 */
.L_x_2021:
[----:B------:R-:W3:Y:S01]  /*17030*/  LDL.LU R20, [R1+0x4] ;  /* 0x0000040001147983 */ /* 0x000ee20000300800 */
[----:B------:R-:W-:Y:S02]  /*17040*/  ULDC.64 UR4, c[0x0][0x9f8] ;  /* 0x00027e0000047ab9 */ /* 0x000fe40000000a00 */
[----:B------:R-:W-:-:S04]  /*17050*/  ISETP.NE.U32.AND P0, PT, RZ, UR4, PT ;  /* 0x00000004ff007c0c */ /* 0x000fc8000bf05070 */
[----:B------:R-:W-:-:S13]  /*17060*/  ISETP.NE.AND.EX P0, PT, RZ, UR5, PT, P0 ;  /* 0x00000005ff007c0c */ /* 0x000fda000bf05300 */
[----:B------:R-:W-:-:S04]  /*17070*/  @P0 IADD3 R2, P1, R17, UR4, RZ ;  /* 0x0000000411020c10 */ /* 0x000fc8000ff3e0ff */
[----:B---3--:R-:W-:Y:S01]  /*17080*/  @P0 IADD3.X R3, R20, UR5, RZ, P1, !PT ;  /* 0x0000000514030c10 */ /* 0x008fe20008ffe4ff */
[----:B------:R-:W-:-:S04]  /*17090*/  ULDC.64 UR4, c[0x0][0xa08] ;  /* 0x0002820000047ab9 */ /* 0x000fc80000000a00 */
[----:B------:R0:W3:Y:S02]  /*170a0*/  @P0 LDG.E R26, desc[UR40][R2.64] ;  /* 0x00000028021a0981 */ /* 0x0000e4000c1e1900 */
[----:B0-----:R-:W0:Y:S02]  /*170b0*/  LDC.64 R2, c[0x0][0x418] ;  /* 0x00010600ff027b82 */ /* 0x001e240000000a00 */
[----:B0-----:R-:W-:Y:S01]  /*170c0*/  LOP3.LUT P0, RZ, R2, UR4, RZ, 0xfc, !PT ;  /* 0x0000000402ff7c12 */ /* 0x001fe2000f80fcff */
[----:B------:R-:W-:-:S03]  /*170d0*/  UMOV UR4, 0xffffffff ;  /* 0xffffffff00047882 */ /* 0x000fc60000000000 */
[----:B------:R-:W-:Y:S02]  /*170e0*/  LOP3.LUT P0, RZ, R3, UR5, RZ, 0xfc, P0 ;  /* 0x0000000503ff7c12 */ /* 0x000fe4000800fcff */
[----:B---3--:R-:W-:Y:S02]  /*170f0*/  SHF.R.S32.HI R8, RZ, 0x1f, R26 ;  /* 0x0000001fff087819 */ /* 0x008fe4000001141a */
[----:B------:R-:W-:-:S03]  /*17100*/  SEL R17, R26, RZ, !P0 ;  /* 0x000000ff1a117207 */ /* 0x000fc60004000000 */
[----:B------:R0:W-:Y:S01]  /*17110*/  STL [R1+0x4], R8 ;  /* 0x0000040801007387 */ /* 0x0001e20000100800 */
[----:B------:R-:W-:Y:S05]  /*17120*/  BRA.DIV UR4, `(.L_x_2023) ;  /* 0x0000004204787947 */ /* 0x000fea000b800000 */
[----:B------:R-:W1:Y:S02]  /*17130*/  S2R R0, SR_TID.X ;  /* 0x0000000000007919 */ /* 0x000e640000002100 */
[----:B-1----:R-:W-:-:S04]  /*17140*/  SHF.R.U32.HI R0, RZ, 0x5, R0 ;  /* 0x00000005ff007819 */ /* 0x002fc80000011600 */
[----:B------:R-:W-:-:S05]  /*17150*/  LOP3.LUT R0, R0, 0x3, RZ, 0xc0, !PT ;  /* 0x0000000300007812 */ /* 0x000fca00078ec0ff */
[----:B------:R1:W3:Y:S02]  /*17160*/  SHFL.IDX PT, R14, R0, RZ, 0x1f ;  /* 0x00001fff000e7589 */ /* 0x0002e400000e0000 */
.L_x_2124:
        /* <DEDUP_REMOVED lines=8> */
.L_x_2127:
[----:B------:R-:W-:Y:S05]  /*171f0*/  @!P6 BRA `(.L_x_2024) ;  /* 0x000000040040e947 */ /* 0x000fea0003800000 */
[----:B-1----:R-:W3:Y:S01]  /*17200*/  LDL R0, [R1+0x24] ;  /* 0x0000240001007983 */ /* 0x002ee20000100800 */
[----:B------:R-:W-:-:S04]  /*17210*/  ISETP.NE.U32.AND P0, PT, R2, RZ, PT ;  /* 0x000000ff0200720c */ /* 0x000fc80003f05070 */
[----:B------:R-:W-:Y:S01]  /*17220*/  ISETP.NE.AND.EX P0, PT, R3, RZ, PT, P0 ;  /* 0x000000ff0300720c */ /* 0x000fe20003f05300 */
[----:B---3--:R-:W-:-:S12]  /*17230*/  VIADD R0, R0, 0xffffffff ;  /* 0xffffffff00007836 */ /* 0x008fd80000000000 */
[----:B------:R-:W-:Y:S05]  /*17240*/  @!P0 BRA `(.L_x_2026) ;  /* 0x0000000000448947 */ /* 0x000fea0003800000 */
[----:B------:R-:W1:Y:S01]  /*17250*/  LDC R7, c[0x0][0x43c] ;  /* 0x00010f00ff077b82 */ /* 0x000e620000000800 */
[----:B------:R-:W-:Y:S01]  /*17260*/  ULDC.64 UR4, c[0x0][0x428] ;  /* 0x00010a0000047ab9 */ /* 0x000fe20000000a00 */
[----:B-1----:R-:W-:-:S13]  /*17270*/  ISETP.NE.AND P0, PT, R7, 0x1, PT ;  /* 0x000000010700780c */ /* 0x002fda0003f05270 */
[----:B------:R-:W1:Y:S02]  /*17280*/  @P0 LDC.64 R4, c[0x0][0x440] ;  /* 0x00011000ff040b82 */ /* 0x000e640000000a00 */
        /* <DEDUP_REMOVED lines=13> */
.L_x_2026:
[----:B------:R-:W-:Y:S01]  /*17360*/  IMAD R4, R19, 0x8, R18 ;  /* 0x0000000813047824 */ /* 0x000fe200078e0212 */
[----:B-1----:R-:W-:Y:S01]  /*17370*/  SHF.L.U32 R3, R28, 0x1f, RZ ;  /* 0x0000001f1c037819 */ /* 0x002fe200000006ff */
[----:B------:R-:W1:Y:S03]  /*17380*/  S2R R2, SR_TID.X ;  /* 0x0000000000027919 */ /* 0x000e660000002100 */
[----:B------:R-:W3:Y:S01]  /*17390*/  SYNCS.PHASECHK.TRANS64.TRYWAIT P0, [R4+URZ+0x13280], R3 ;  /* 0x01328003040075a7 */ /* 0x000ee2000800017f */
[----:B-1----:R-:W-:-:S04]  /*173a0*/  LOP3.LUT R2, R2, 0x7f, RZ, 0xc0, !PT ;  /* 0x0000007f02027812 */ /* 0x002fc800078ec0ff */
[----:B------:R-:W-:Y:S01]  /*173b0*/  ISETP.NE.AND P1, PT, R2, RZ, PT ;  /* 0x000000ff0200720c */ /* 0x000fe20003f25270 */
[----:B---3--:R-:W-:-:S12]  /*173c0*/  @!P0 BRA `(.L_x_2027) ;  /* 0x0000004000248947 */ /* 0x008fd80003800000 */
.L_x_2128:
        /* <DEDUP_REMOVED lines=8> */
.L_x_2028:
        /* <DEDUP_REMOVED lines=18> */
.L_x_2129:
[----:B------:R-:W-:Y:S05]  /*17570*/  @P1 BRA `(.L_x_2030) ;  /* 0x00000000001c1947 */ /* 0x000fea0003800000 */
[----:B------:R-:W4:Y:S01]  /*17580*/  S2R R5, SR_TID.X ;  /* 0x0000000000057919 */ /* 0x000f220000002100 */
[----:B-1-3--:R-:W-:-:S04]  /*17590*/  IMAD.MOV.U32 R3, RZ, RZ, 0x2800 ;  /* 0x00002800ff037424 */ /* 0x00afc800078e00ff */
[----:B------:R1:W-:Y:S01]  /*175a0*/  SYNCS.ARRIVE.TRANS64 RZ, [R4+URZ+0x13230], R3 ;  /* 0x0132300304ff79a7 */ /* 0x0003e2000800003f */
[----:B----4-:R-:W-:-:S04]  /*175b0*/  LOP3.LUT R5, R5, 0x1f, RZ, 0xc0, !PT ;  /* 0x0000001f05057812 */ /* 0x010fc800078ec0ff */
[----:B------:R-:W-:-:S13]  /*175c0*/  ISETP.NE.AND P0, PT, R5, RZ, PT ;  /* 0x000000ff0500720c */ /* 0x000fda0003f05270 */
[----:B-1----:R-:W-:Y:S05]  /*175d0*/  @!P0 BRA `(.L_x_2030) ;  /* 0x0000000000048947 */ /* 0x002fea0003800000 */
[----:B------:R-:W-:Y:S01]  /*175e0*/  BPT.TRAP 0x1 ;  /* 0x000000040000795c */ /* 0x000fe20000300000 */
.L_x_2030:
        /* <DEDUP_REMOVED lines=17> */
.L_x_2024:
[----:B-1-3--:R-:W3:Y:S04]  /*17700*/  LDL.LU R4, [R1+0x18] ;  /* 0x0000180001047983 */ /* 0x00aee80000300800 */
[----:B------:R-:W4:Y:S04]  /*17710*/  LDL.LU R6, [R1+0x14] ;  /* 0x0000140001067983 */ /* 0x000f280000300800 */
[----:B------:R-:W5:Y:S01]  /*17720*/  LDL.LU R3, [R1+0x34] ;  /* 0x0000340001037983 */ /* 0x000f620000300800 */
        /* <DEDUP_REMOVED lines=9> */
[----:B---3--:R-:W-:Y:S02]  /*177c0*/  SHF.R.S32.HI R2, RZ, 0x1f, R4 ;  /* 0x0000001fff027819 */ /* 0x008fe40000011404 */
[----:B----4-:R-:W-:-:S03]  /*177d0*/  SEL R6, R6, RZ, !P0 ;  /* 0x000000ff06067207 */ /* 0x010fc60004000000 */
[----:B------:R-:W-:-:S04]  /*177e0*/  IMAD R2, R2, UR4, RZ ;  /* 0x0000000402027c24 */ /* 0x000fc8000f8e02ff */
[C---:B------:R-:W-:Y:S01]  /*177f0*/  IMAD R0, R4.reuse, UR5, R2 ;  /* 0x0000000504007c24 */ /* 0x040fe2000f8e0202 */
[----:B-----5:R-:W-:Y:S01]  /*17800*/  SEL R2, R3, RZ, !P0 ;  /* 0x000000ff03027207 */ /* 0x020fe20004000000 */
[----:B------:R-:W-:-:S04]  /*17810*/  IMAD.WIDE.U32 R4, R4, UR4, RZ ;  /* 0x0000000404047c25 */ /* 0x000fc8000f8e00ff */
[----:B------:R-:W-:Y:S01]  /*17820*/  IMAD.IADD R0, R5, 0x1, R0 ;  /* 0x0000000105007824 */ /* 0x000fe200078e0200 */
[----:B------:R1:W-:Y:S04]  /*17830*/  STL.64 [R1+0x28], R4 ;  /* 0x0000280401007387 */ /* 0x0003e80000100a00 */
[----:B------:R1:W-:Y:S04]  /*17840*/  STL [R1+0x14], R6 ;  /* 0x0000140601007387 */ /* 0x0003e80000100800 */
[----:B------:R1:W-:Y:S04]  /*17850*/  STL [R1+0x34], R2 ;  /* 0x0000340201007387 */ /* 0x0003e80000100800 */
[----:B------:R1:W-:Y:S01]  /*17860*/  STL [R1+0x18], R0 ;  /* 0x0000180001007387 */ /* 0x0003e20000100800 */
[----:B------:R-:W-:Y:S05]  /*17870*/  @!P1 BRA `(.L_x_2032) ;  /* 0x0000000000409947 */ /* 0x000fea0003800000 */
[----:B-1----:R-:W-:Y:S01]  /*17880*/  MOV R2, 0x0 ;  /* 0x0000000000027802 */ /* 0x002fe20000000f00 */
        /* <DEDUP_REMOVED lines=8> */
[----:B------:R-:W-:Y:S02]  /*17910*/  IMAD.U32 R10, RZ, RZ, UR8 ;  /* 0x00000008ff0a7e24 */ /* 0x000fe4000f8e00ff */
[----:B--2---:R-:W-:Y:S02]  /*17920*/  IMAD.U32 R11, RZ, RZ, UR9 ;  /* 0x00000009ff0b7e24 */ /* 0x004fe4000f8e00ff */
[----:B0-----:R-:W-:Y:S02]  /*17930*/  IMAD.MOV.U32 R8, RZ, RZ, 0x70 ;  /* 0x00000070ff087424 */ /* 0x001fe400078e00ff */
[----:B------:R-:W-:Y:S02]  /*17940*/  IMAD.MOV.U32 R12, RZ, RZ, 0x1 ;  /* 0x00000001ff0c7424 */ /* 0x000fe400078e00ff */
[----:B------:R-:W-:-:S07]  /*17950*/  IMAD.MOV.U32 R13, RZ, RZ, RZ ;  /* 0x000000ffff0d7224 */ /* 0x000fce00078e00ff */
[----:B------:R-:W-:-:S07]  /*17960*/  LEPC R20, `(.L_x_2032) ;  /* 0x000000001014794e */ /* 0x000fce0000000000 */
[----:B-1----:R-:W-:Y:S05]  /*17970*/  CALL.ABS.NOINC R2 ;  /* 0x0000000002007343 */ /* 0x002fea0003c00000 */
.L_x_2032:
[----:B------:R-:W-:Y:S05]  /*17980*/  BSYNC B6 ;  /* 0x0000000000067941 */ /* 0x000fea0003800000 */
.L_x_2031:
[----:B------:R-:W3:Y:S01]  /*17990*/  LDL.LU R20, [R1+0x18] ;  /* 0x0000180001147983 */ /* 0x000ee20000300800 */
[----:B------:R-:W4:Y:S01]  /*179a0*/  LDC R9, c[0x0][0x448] ;  /* 0x00011200ff097b82 */ /* 0x000f220000000800 */
[----:B------:R-:W-:Y:S01]  /*179b0*/  ULDC.64 UR4, c[0x0][0x2d8] ;  /* 0x0000b60000047ab9 */ /* 0x000fe20000000a00 */
[----:B------:R-:W-:Y:S01]  /*179c0*/  ULDC.64 UR6, c[0x0][0x2e0] ;  /* 0x0000b80000067ab9 */ /* 0x000fe20000000a00 */
[----:B-1----:R-:W3:Y:S01]  /*179d0*/  LDL.LU.64 R2, [R1+0x28] ;  /* 0x0000280001027983 */ /* 0x002ee20000300a00 */
        /* <DEDUP_REMOVED lines=65> */
[----:B-1----:R-:W-:Y:S06]  /*17df0*/  BRA.DIV UR4, `(.L_x_2033) ;  /* 0x0000003604c07947 */ /* 0x002fec000b800000 */
[----:B------:R-:W2:Y:S01]  /*17e00*/  LDL.LU R6, [R1+0x1c] ;  /* 0x00001c0001067983 */ /* 0x000ea20000300800 */
[----:B------:R-:W-:-:S03]  /*17e10*/  IMAD R25, R25, 0xc0, R21 ;  /* 0x000000c019197824 */ /* 0x000fc600078e0215 */
[----:B------:R-:W0:Y:S04]  /*17e20*/  SHFL.IDX PT, R7, R0, RZ, 0x1c1f ;  /* 0x001c1fff00077589 */ /* 0x000e2800000e0000 */
[----:B------:R-:W-:Y:S04]  /*17e30*/  SHFL.IDX PT, R8, R2, RZ, 0x1c1f ;  /* 0x001c1fff02087589 */ /* 0x000fe800000e0000 */
[----:B------:R-:W-:Y:S01]  /*17e40*/  SHFL.IDX PT, R2, R2, 0x1, 0x1c1f ;  /* 0x003c1f0002027f89 */ /* 0x000fe200000e0000 */
[----:B--2---:R-:W-:-:S03]  /*17e50*/  IMAD R5, R6, R9, RZ ;  /* 0x0000000906057224 */ /* 0x004fc600078e02ff */
[----:B------:R-:W1:Y:S02]  /*17e60*/  SHFL.IDX PT, R6, R4, RZ, 0x1c1f ;  /* 0x001c1fff04067589 */ /* 0x000e6400000e0000 */
[----:B------:R-:W-:-:S13]  /*17e70*/  ISETP.GE.AND P1, PT, R25, R5, PT ;  /* 0x000000051900720c */ /* 0x000fda0003f26270 */
[----:B0-----:R-:W-:-:S05]  /*17e80*/  @!P1 IADD3 R7, P2, R20, R7, RZ ;  /* 0x0000000714079210 */ /* 0x001fca0007f5e0ff */
[----:B-1----:R-:W-:-:S05]  /*17e90*/  @!P1 IMAD.X R6, RZ, RZ, R6, P2 ;  /* 0x000000ffff069224 */ /* 0x002fca00010e0606 */
[----:B------:R-:W-:-:S04]  /*17ea0*/  @!P1 LOP3.LUT R7, R7, R6, RZ, 0x3c, !PT ;  /* 0x0000000607079212 */ /* 0x000fc800078e3cff */
[----:B------:R-:W-:-:S04]  /*17eb0*/  @!P1 LOP3.LUT R6, R7, R6, RZ, 0x3c, !PT ;  /* 0x0000000607069212 */ /* 0x000fc800078e3cff */
[----:B------:R-:W-:-:S05]  /*17ec0*/  @!P1 LOP3.LUT R7, R7, R6, RZ, 0x3c, !PT ;  /* 0x0000000607079212 */ /* 0x000fca00078e3cff */
[----:B-----5:R0:W-:Y:S02]  /*17ed0*/  @!P1 LDGSTS.E.BYPASS.LTC128B.128 [R10+0xb000], desc[UR40][R6.64], !P0 ;  /* 0x0b000000060a9fae */ /* 0x0201e4000c101d68 */
[----:B0-----:R-:W-:Y:S02]  /*17ee0*/  VIADD R6, R25, 0x20 ;  /* 0x0000002019067836 */ /* 0x001fe40000000000 */
[----:B------:R-:W0:Y:S03]  /*17ef0*/  SHFL.IDX PT, R7, R0, 0x1, 0x1c1f ;  /* 0x003c1f0000077f89 */ /* 0x000e2600000e0000 */
[----:B------:R-:W-:Y:S02]  /*17f00*/  ISETP.GE.AND P1, PT, R6, R5, PT ;  /* 0x000000050600720c */ /* 0x000fe40003f26270 */
[----:B------:R-:W1:Y:S11]  /*17f10*/  SHFL.IDX PT, R6, R4, 0x1, 0x1c1f ;  /* 0x003c1f0004067f89 */ /* 0x000e7600000e0000 */
[----:B0-----:R-:W-:-:S05]  /*17f20*/  @!P1 IADD3 R7, P2, R20, R7, RZ ;  /* 0x0000000714079210 */ /* 0x001fca0007f5e0ff */
[----:B-1----:R-:W-:-:S05]  /*17f30*/  @!P1 IMAD.X R6, RZ, RZ, R6, P2 ;  /* 0x000000ffff069224 */ /* 0x002fca00010e0606 */
[----:B------:R-:W-:-:S04]  /*17f40*/  @!P1 LOP3.LUT R7, R7, R6, RZ, 0x3c, !PT ;  /* 0x0000000607079212 */ /* 0x000fc800078e3cff */
[----:B------:R-:W-:-:S04]  /*17f50*/  @!P1 LOP3.LUT R6, R7, R6, RZ, 0x3c, !PT ;  /* 0x0000000607069212 */ /* 0x000fc800078e3cff */
[----:B------:R-:W-:-:S05]  /*17f60*/  @!P1 LOP3.LUT R7, R7, R6, RZ, 0x3c, !PT ;  /* 0x0000000607079212 */ /* 0x000fca00078e3cff */
[----:B------:R0:W-:Y:S02]  /*17f70*/  @!P1 LDGSTS.E.BYPASS.LTC128B.128 [R10+0xb800], desc[UR40][R6.64], !P0 ;  /* 0x0b800000060a9fae */ /* 0x0001e4000c101d68 */
[----:B0-----:R-:W-:Y:S02]  /*17f80*/  VIADD R6, R25, 0x40 ;  /* 0x0000004019067836 */ /* 0x001fe40000000000 */
[----:B------:R-:W0:Y:S03]  /*17f90*/  SHFL.IDX PT, R7, R0, 0x2, 0x1c1f ;  /* 0x005c1f0000077f89 */ /* 0x000e2600000e0000 */
[----:B------:R-:W-:Y:S02]  /*17fa0*/  ISETP.GE.AND P1, PT, R6, R5, PT ;  /* 0x000000050600720c */ /* 0x000fe40003f26270 */
[----:B------:R-:W1:Y:S04]  /*17fb0*/  SHFL.IDX PT, R6, R4, 0x2, 0x1c1f ;  /* 0x005c1f0004067f89 */ /* 0x000e6800000e0000 */
[----:B------:R-:W-:Y:S07]  /*17fc0*/  SHFL.IDX PT, R4, R4, 0x3, 0x1c1f ;  /* 0x007c1f0004047f89 */ /* 0x000fee00000e0000 */
[----:B0-----:R-:W-:-:S05]  /*17fd0*/  @!P1 IADD3 R7, P2, R20, R7, RZ ;  /* 0x0000000714079210 */ /* 0x001fca0007f5e0ff */
[----:B-1----:R-:W-:-:S05]  /*17fe0*/  @!P1 IMAD.X R6, RZ, RZ, R6, P2 ;  /* 0x000000ffff069224 */ /* 0x002fca00010e0606 */
[----:B------:R-:W-:-:S04]  /*17ff0*/  @!P1 LOP3.LUT R7, R7, R6, RZ, 0x3c, !PT ;  /* 0x0000000607079212 */ /* 0x000fc800078e3cff */
[----:B------:R-:W-:-:S04]  /*18000*/  @!P1 LOP3.LUT R6, R7, R6, RZ, 0x3c, !PT ;  /* 0x0000000607069212 */ /* 0x000fc800078e3cff */
[----:B------:R-:W-:-:S05]  /*18010*/  @!P1 LOP3.LUT R7, R7, R6, RZ, 0x3c, !PT ;  /* 0x0000000607079212 */ /* 0x000fca00078e3cff */
[----:B------:R0:W-:Y:S04]  /*18020*/  @!P1 LDGSTS.E.BYPASS.LTC128B.128 [R10+0xc000], desc[UR40][R6.64], !P0 ;  /* 0x0c000000060a9fae */ /* 0x0001e8000c101d68 */
[----:B0-----:R0:W1:Y:S02]  /*18030*/  SHFL.IDX PT, R6, R0, 0x3, 0x1c1f ;  /* 0x007c1f0000067f89 */ /* 0x00106400000e0000 */
[----:B0-----:R-:W-:-:S05]  /*18040*/  VIADD R0, R25, 0x80 ;  /* 0x0000008019007836 */ /* 0x001fca0000000000 */
[----:B------:R-:W-:Y:S01]  /*18050*/  ISETP.GE.AND P2, PT, R0, R5, PT ;  /* 0x000000050000720c */ /* 0x000fe20003f46270 */
[----:B------:R-:W-:-:S05]  /*18060*/  VIADD R0, R25, 0x60 ;  /* 0x0000006019007836 */ /* 0x000fca0000000000 */
[----:B------:R-:W-:Y:S02]  /*18070*/  ISETP.GE.AND P1, PT, R0, R5, PT ;  /* 0x000000050000720c */ /* 0x000fe40003f26270 */
[----:B------:R-:W0:Y:S04]  /*18080*/  SHFL.IDX PT, R0, R3, RZ, 0x1c1f ;  /* 0x001c1fff03007589 */ /* 0x000e2800000e0000 */
[----:B------:R-:W2:Y:S07]  /*18090*/  SHFL.IDX PT, R3, R3, 0x1, 0x1c1f ;  /* 0x003c1f0003037f89 */ /* 0x000eae00000e0000 */
[----:B-1----:R-:W-:-:S05]  /*180a0*/  @!P1 IADD3 R6, P3, R20, R6, RZ ;  /* 0x0000000614069210 */ /* 0x002fca0007f7e0ff */
[----:B------:R-:W-:-:S04]  /*180b0*/  @!P1 IMAD.X R4, RZ, RZ, R4, P3 ;  /* 0x000000ffff049224 */ /* 0x000fc800018e0604 */
[----:B------:R-:W-:-:S05]  /*180c0*/  @!P1 IMAD.MOV.U32 R7, RZ, RZ, R4 ;  /* 0x000000ffff079224 */ /* 0x000fca00078e0004 */
[----:B------:R1:W-:Y:S02]  /*180d0*/  @!P1 LDGSTS.E.BYPASS.LTC128B.128 [R10+0xc800], desc[UR40][R6.64], !P0 ;  /* 0x0c800000060a9fae */ /* 0x0003e4000c101d68 */
[----:B-1----:R-:W-:-:S05]  /*180e0*/  @!P2 IADD3 R6, P1, R20, R8, RZ ;  /* 0x000000081406a210 */ /* 0x002fca0007f3e0ff */
[----:B0-----:R-:W-:-:S04]  /*180f0*/  @!P2 IMAD.X R0, RZ, RZ, R0, P1 ;  /* 0x000000ffff00a224 */ /* 0x001fc800008e0600 */
[----:B------:R-:W-:-:S05]  /*18100*/  @!P2 IMAD.MOV.U32 R7, RZ, RZ, R0 ;  /* 0x000000ffff07a224 */ /* 0x000fca00078e0000 */
[----:B--2---:R0:W-:Y:S02]  /*18110*/  @!P2 LDGSTS.E.BYPASS.LTC128B.128 [R10+0xd000], desc[UR40][R6.64], !P0 ;  /* 0x0d000000060aafae */ /* 0x0041e4000c101d68 */
.L_x_2142:
        /* <DEDUP_REMOVED lines=10> */
.L_x_2034:
[----:B------:R-:W-:Y:S02]  /*181c0*/  PLOP3.LUT P1, PT, P1, P0, PT, 0xa2, 0x0 ;  /* 0x000000000000781c */ /* 0x000fe40000f21472 */
[----:B------:R-:W-:-:S08]  /*181d0*/  @P0 R2UR P1, UR4, R18 ;  /* 0x00000000120402ca */ /* 0x000fd00000020000 */
[----:B------:R-:W-:-:S05]  /*181e0*/  @P0 PLOP3.LUT P0, PT, P1, PT, PT, 0x80, 0x0 ;  /* 0x000000000000081c */ /* 0x000fca0000f0f070 */
[----:B------:R-:W-:Y:S01]  /*181f0*/  @!P1 SYNCS.ARRIVE.TRANS64.RED.A0T1 RZ, [UR4+0x13200], RZ ;  /* 0x013200ffffff99a7 */ /* 0x000fe20008200404 */
[----:B------:R-:W-:Y:S07]  /*18200*/  @!P1 ARRIVES.LDGSTSBAR.64.TRANSCNT [UR4+0x13200] ;  /* 0x01320000ff0099b0 */ /* 0x000fee0008000a84 */
[----:B------:R-:W-:Y:S05]  /*18210*/  @P0 BRA.U.ANY `(.L_x_2034) ;  /* 0xfffffffd00e80947 */ /* 0x000fea000393ffff */
[----:B-1----:R-:W2:Y:S02]  /*18220*/  LDL.LU R2, [R1+0x40] ;  /* 0x0000400001027983 */ /* 0x002ea40000300800 */
        /* <DEDUP_REMOVED lines=9> */
[----:B------:R-:W2:Y:S03]  /*182c0*/  SYNCS.PHASECHK.TRANS64.TRYWAIT P0, [R18+URZ+0x13220], R3 ;  /* 0x01322003120075a7 */ /* 0x000ea6000800017f */
[----:B-12---:R-:W-:Y:S05]  /*182d0*/  @!P0 BRA `(.L_x_2036) ;  /* 0x0000003800708947 */ /* 0x006fea0003800000 */
.L_x_2143:
[----:B------:R-:W-:Y:S05]  /*182e0*/  BSYNC B0 ;  /* 0x0000000000007941 */ /* 0x000fea0003800000 */
.L_x_2035:
[----:B------:R-:W2:Y:S04]  /*182f0*/  LDL.LU R0, [R1+0x24] ;  /* 0x0000240001007983 */ /* 0x000ea80000300800 */
[----:B------:R-:W3:Y:S01]  /*18300*/  LDL R2, [R1] ;  /* 0x0000000001027983 */ /* 0x000ee20000100800 */
[----:B--2---:R-:W-:-:S05]  /*18310*/  VIADD R0, R0, 0xfffffffe ;  /* 0xfffffffe00007836 */ /* 0x004fca0000000000 */
[----:B---3--:R-:W-:-:S13]  /*18320*/  ISETP.GE.AND P0, PT, R0, R2, PT ;  /* 0x000000020000720c */ /* 0x008fda0003f06270 */
[----:B------:R-:W-:Y:S05]  /*18330*/  @!P0 BRA `(.L_x_2037) ;  /* 0x0000000800f08947 */ /* 0x000fea0003800000 */
[----:B0-----:R-:W-:Y:S02]  /*18340*/  IMAD.MOV.U32 R6, RZ, RZ, R19 ;  /* 0x000000ffff067224 */ /* 0x001fe400078e0013 */
[----:B------:R-:W-:-:S07]  /*18350*/  IMAD.MOV.U32 R7, RZ, RZ, R28 ;  /* 0x000000ffff077224 */ /* 0x000fce00078e001c */
.L_x_2057:
        /* <DEDUP_REMOVED lines=14> */
[----:B------:R-:W2:Y:S01]  /*18440*/  LDL R5, [R1+0x4] ;  /* 0x0000040001057983 */ /* 0x000ea20000100800 */
[----:B------:R-:W0:Y:S01]  /*18450*/  LDC R8, c[0x0][0x43c] ;  /* 0x00010f00ff087b82 */ /* 0x000e220000000800 */
[----:B------:R-:W-:Y:S01]  /*18460*/  ULDC.64 UR6, c[0x0][0x428] ;  /* 0x00010a0000067ab9 */ /* 0x000fe20000000a00 */
[----:B0-----:R-:W-:-:S13]  /*18470*/  ISETP.NE.AND P0, PT, R8, 0x1, PT ;  /* 0x000000010800780c */ /* 0x001fda0003f05270 */
[----:B-1----:R-:W0:Y:S02]  /*18480*/  @P0 LDC.64 R2, c[0x0][0x440] ;  /* 0x00011000ff020b82 */ /* 0x002e240000000a00 */
        /* <DEDUP_REMOVED lines=13> */
.L_x_2040:
        /* <DEDUP_REMOVED lines=8> */
.L_x_2144:
[----:B------:R-:W-:Y:S05]  /*185e0*/  BSYNC B1 ;  /* 0x0000000000017941 */ /* 0x000fea0003800000 */
.L_x_2041:
        /* <DEDUP_REMOVED lines=9> */
.L_x_2044:
[----:B------:R-:W-:Y:S05]  /*18680*/  BSYNC B1 ;  /* 0x0000000000017941 */ /* 0x000fea0003800000 */
.L_x_2043:
        /* <DEDUP_REMOVED lines=12> */
.L_x_2045:
        /* <DEDUP_REMOVED lines=13> */
.L_x_2145:
[----:B------:R-:W-:Y:S05]  /*18820*/  BSYNC B1 ;  /* 0x0000000000017941 */ /* 0x000fea0003800000 */
.L_x_2046:
        /* <DEDUP_REMOVED lines=11> */
.L_x_2049:
[----:B------:R-:W-:Y:S05]  /*188e0*/  BSYNC B1 ;  /* 0x0000000000017941 */ /* 0x000fea0003800000 */
.L_x_2048:
        /* <DEDUP_REMOVED lines=8> */
.L_x_2050:
        /* <DEDUP_REMOVED lines=10> */
.L_x_2039:
[----:B------:R-:W-:Y:S05]  /*18a10*/  BSYNC B0 ;  /* 0x0000000000007941 */ /* 0x000fea0003800000 */
.L_x_2038:
[----:B-1----:R-:W2:Y:S02]  /*18a20*/  LDL R3, [R1+0x44] ;  /* 0x0000440001037983 */ /* 0x002ea40000100800 */
[----:B--2---:R-:W-:-:S13]  /*18a30*/  ISETP.NE.AND P0, PT, R3, 0x3, PT ;  /* 0x000000030300780c */ /* 0x004fda0003f05270 */
[----:B------:R-:W-:Y:S05]  /*18a40*/  @!P0 BRA `(.L_x_2051) ;  /* 0x0000000000048947 */ /* 0x000fea0003800000 */
[----:B------:R-:W-:Y:S01]  /*18a50*/  BPT.TRAP 0x1 ;  /* 0x000000040000795c */ /* 0x000fe20000300000 */
.L_x_2051:
        /* <DEDUP_REMOVED lines=8> */
.L_x_2146:
[----:B------:R-:W-:Y:S05]  /*18ae0*/  BSYNC B0 ;  /* 0x0000000000007941 */ /* 0x000fea0003800000 */
.L_x_2052:
[----:B------:R-:W-:Y:S05]  /*18af0*/  @!P1 BRA `(.L_x_2054) ;  /* 0x0000000000049947 */ /* 0x000fea0003800000 */
[----:B------:R-:W-:Y:S01]  /*18b00*/  BPT.TRAP 0x1 ;  /* 0x000000040000795c */ /* 0x000fe20000300000 */
.L_x_2054:
[----:B0-----:R-:W-:Y:S01]  /*18b10*/  SHF.L.U32 R2, R7, 0x1f, RZ ;  /* 0x0000001f07027819 */ /* 0x001fe200000006ff */
[----:B------:R-:W-:-:S03]  /*18b20*/  IMAD R10, R6, 0x2800, RZ ;  /* 0x00002800060a7824 */ /* 0x000fc600078e02ff */
[----:B------:R-:W0:Y:S02]  /*18b30*/  SYNCS.PHASECHK.TRANS64.TRYWAIT P0, [R3+URZ+0x13260], R2 ;  /* 0x01326002030075a7 */ /* 0x000e24000800017f */
[----:B0-----:R-:W-:Y:S05]  /*18b40*/  @!P0 BRA `(.L_x_2055) ;  /* 0x0000003000a48947 */ /* 0x001fea0003800000 */
.L_x_2147:
[----:B------:R-:W0:Y:S04]  /*18b50*/  LDL R4, [R1+0x10] ;  /* 0x0000100001047983 */ /* 0x000e280000100800 */
[----:B------:R-:W2:Y:S01]  /*18b60*/  LDL R11, [R1+0xc] ;  /* 0x00000c00010b7983 */ /* 0x000ea20000100800 */
        /* <DEDUP_REMOVED lines=43> */
.L_x_2056:
        /* <DEDUP_REMOVED lines=14> */
.L_x_2037:
[----:B------:R-:W1:Y:S02]  /*18f00*/  S2R R2, SR_TID.X ;  /* 0x0000000000027919 */ /* 0x000e640000002100 */
[----:B-1----:R-:W-:Y:S02]  /*18f10*/  LOP3.LUT R3, R2, 0x7f, RZ, 0xc0, !PT ;  /* 0x0000007f02037812 */ /* 0x002fe400078ec0ff */
[----:B------:R-:W2:Y:S01]  /*18f20*/  LDL R2, [R1+0x44] ;  /* 0x0000440001027983 */ /* 0x000ea20000100800 */
[----:B------:R-:W-:Y:S01]  /*18f30*/  BSSY B0, `(.L_x_2058) ;  /* 0x0000010000007945 */ /* 0x000fe20003800000 */
[----:B------:R-:W-:Y:S02]  /*18f40*/  ISETP.NE.AND P0, PT, R3, RZ, PT ;  /* 0x000000ff0300720c */ /* 0x000fe40003f05270 */
[----:B--2---:R-:W-:-:S11]  /*18f50*/  ISETP.NE.AND P2, PT, R2, 0x3, PT ;  /* 0x000000030200780c */ /* 0x004fd60003f45270 */
        /* <DEDUP_REMOVED lines=10> */
[----:B0-----:R-:W0:Y:S01]  /*19000*/  POPC R7, R4 ;  /* 0x0000000400077309 */ /* 0x001e220000000000 */
[----:B--2---:R-:W0:Y:S02]  /*19010*/  SHFL.IDX PT, R0, R3, R0, 0x1f ;  /* 0x00001f0003007589 */ /* 0x004e2400000e0000 */
[----:B0-----:R-:W-:-:S07]  /*19020*/  IADD3 R24, R0, UR36, R7 ;  /* 0x0000002400187c10 */ /* 0x001fce000fffe007 */
.L_x_2059:
[----:B------:R-:W-:Y:S05]  /*19030*/  BSYNC B0 ;  /* 0x0000000000007941 */ /* 0x000fea0003800000 */
.L_x_2058:
[----:B------:R-:W-:Y:S05]  /*19040*/  @!P2 BRA `(.L_x_2060) ;  /* 0x000000000004a947 */ /* 0x000fea0003800000 */
[----:B------:R-:W-:Y:S01]  /*19050*/  BPT.TRAP 0x1 ;  /* 0x000000040000795c */ /* 0x000fe20000300000 */
.L_x_2060:
[----:B------:R-:W2:Y:S01]  /*19060*/  LDL R2, [R1+0x20] ;  /* 0x0000200001027983 */ /* 0x000ea20000100800 */
[----:B------:R-:W-:Y:S01]  /*19070*/  LOP3.LUT R0, R28, 0x1, RZ, 0x3c, !PT ;  /* 0x000000011c007812 */ /* 0x000fe200078e3cff */
[----:B------:R-:W-:Y:S01]  /*19080*/  IMAD R3, R19, 0x8, R18 ;  /* 0x0000000813037824 */ /* 0x000fe200078e0212 */
[----:B------:R-:W-:Y:S02]  /*19090*/  BSSY B0, `(.L_x_2061) ;  /* 0x0000005000007945 */ /* 0x000fe40003800000 */
[----:B------:R-:W-:-:S04]  /*190a0*/  SHF.L.U32 R0, R0, 0x1f, RZ ;  /* 0x0000001f00007819 */ /* 0x000fc800000006ff */
[----:B------:R-:W1:Y:S01]  /*190b0*/  SYNCS.PHASECHK.TRANS64.TRYWAIT P1, [R3+URZ+0x13270], R0 ;  /* 0x01327000030075a7 */ /* 0x000e62000802017f */
[----:B--2---:R-:W-:Y:S01]  /*190c0*/  ISETP.NE.AND P2, PT, R2, 0x3, PT ;  /* 0x000000030200780c */ /* 0x004fe20003f45270 */
[----:B-1----:R-:W-:-:S12]  /*190d0*/  @!P1 BRA `(.L_x_2062) ;  /* 0x0000002c00549947 */ /* 0x002fd80003800000 */
.L_x_2148:
[----:B------:R-:W-:Y:S05]  /*190e0*/  BSYNC B0 ;  /* 0x0000000000007941 */ /* 0x000fea0003800000 */
.L_x_2061:
[----:B------:R-:W-:Y:S05]  /*190f0*/  @!P2 BRA `(.L_x_2063) ;  /* 0x000000000004a947 */ /* 0x000fea0003800000 */
[----:B------:R-:W-:Y:S01]  /*19100*/  BPT.TRAP 0x1 ;  /* 0x000000040000795c */ /* 0x000fe20000300000 */
.L_x_2063:
[----:B-1----:R-:W-:-:S04]  /*19110*/  SHF.L.U32 R0, R28, 0x1f, RZ ;  /* 0x0000001f1c007819 */ /* 0x002fc800000006ff */
[----:B------:R-:W1:Y:S02]  /*19120*/  SYNCS.PHASECHK.TRANS64.TRYWAIT P1, [R3+URZ+0x13260], R0 ;  /* 0x01326000030075a7 */ /* 0x000e64000802017f */
[----:B-1----:R-:W-:Y:S05]  /*19130*/  @!P1 BRA `(.L_x_2064) ;  /* 0x0000002c00509947 */ /* 0x002fea0003800000 */
.L_x_2149:
[----:B------:R-:W2:Y:S04]  /*19140*/  LDL R4, [R1+0x10] ;  /* 0x0000100001047983 */ /* 0x000ea80000100800 */
[----:B0-----:R-:W3:Y:S01]  /*19150*/  LDL R10, [R1+0xc] ;  /* 0x00000c00010a7983 */ /* 0x001ee20000100800 */
[----:B------:R-:W-:Y:S01]  /*19160*/  IMAD R2, R19, 0x2800, RZ ;  /* 0x0000280013027824 */ /* 0x000fe200078e02ff */
[----:B------:R-:W-:Y:S05]  /*19170*/  WARPSYNC.ALL ;  /* 0x0000000000007948 */ /* 0x000fea0003800000 */
[----:B--2---:R-:W-:-:S02]  /*19180*/  LOP3.LUT R5, R2, R4, RZ, 0xfc, !PT ;  /* 0x0000000402057212 */ /* 0x004fc400078efcff */
[----:B---3--:R-:W-:-:S03]  /*19190*/  LOP3.LUT R2, R2, R10, RZ, 0xfc, !PT ;  /* 0x0000000a02027212 */ /* 0x008fc600078efcff */
[C---:B-1----:R-:W-:Y:S02]  /*191a0*/  IMAD.IADD R0, R18.reuse, 0x1, R5 ;  /* 0x0000000112007824 */ /* 0x042fe400078e0205 */
        /* <DEDUP_REMOVED lines=39> */
.L_x_2065:
        /* <DEDUP_REMOVED lines=10> */
.L_x_2014:
[----:B------:R-:W-:-:S13]  /*194c0*/  LOP3.LUT P0, RZ, R22, 0x2, RZ, 0xc0, !PT ;  /* 0x0000000216ff7812 */ /* 0x000fda000780c0ff */
[----:B------:R-:W-:Y:S05]  /*194d0*/  @!P0 BRA `(.L_x_2066) ;  /* 0x0000000000248947 */ /* 0x000fea0003800000 */
[----:B------:R-:W-:Y:S05]  /*194e0*/  WARPSYNC.ALL ;  /* 0x0000000000007948 */ /* 0x000fea0003800000 */
[----:B------:R-:W1:Y:S08]  /*194f0*/  S2UR UR5, SR_CgaCtaId ;  /* 0x00000000000579c3 */ /* 0x000e700000008800 */
[----:B------:R-:W-:Y:S06]  /*19500*/  BAR.SYNC.DEFER_BLOCKING 0x5, 0x200 ;  /* 0x0148000000007b1d */ /* 0x000fec0000010000 */
[----:B------:R-:W-:-:S02]  /*19510*/  UMOV UR4, 0x400 ;  /* 0x0000040000047882 */ /* 0x000fc40000000000 */
[----:B-1----:R-:W-:-:S06]  /*19520*/  ULEA UR4, UR5, UR4, 0x18 ;  /* 0x0000000405047291 */ /* 0x002fcc000f8ec03f */
[----:B------:R-:W-:-:S05]  /*19530*/  IMAD.U32 R18, RZ, RZ, UR4 ;  /* 0x00000004ff127e24 */ /* 0x000fca000f8e00ff */
[----:B------:R1:W3:Y:S01]  /*19540*/  LDS.128 R24, [R18+0x132d0] ;  /* 0x0132d00012187984 */ /* 0x0002e20000000c00 */
[----:B------:R-:W-:Y:S06]  /*19550*/  BAR.ARV 0x4, 0x200 ;  /* 0x0108000000007b1d */ /* 0x000fec0000002000 */
[----:B------:R-:W-:Y:S05]  /*19560*/  BRA `(.L_x_2067) ;  /* 0x0000000c00d87947 */ /* 0x000fea0003800000 */
.L_x_2066:
        /* <DEDUP_REMOVED lines=9> */
[----:B------:R-:W1:Y:S01]  /*19600*/  @!P1 LDC.64 R4, c[0x0][0xc78] ;  /* 0x00031e00ff049b82 */ /* 0x000e620000000a00 */
[----:B0-----:R-:W-:-:S05]  /*19610*/  @!P1 IMAD.WIDE R2, R9, 0x4, R2 ;  /* 0x0000000409029825 */ /* 0x001fca00078e0202 */
[----:B------:R1:W3:Y:S02]  /*19620*/  @!P1 LDG.E R7, desc[UR40][R2.64] ;  /* 0x0000002802079981 */ /* 0x0002e4000c1e1900 */
[----:B-1----:R-:W-:-:S05]  /*19630*/  @!P1 IMAD.WIDE R2, R9, 0x4, R4 ;  /* 0x0000000409029825 */ /* 0x002fca00078e0204 */
[----:B------:R-:W4:Y:S01]  /*19640*/  @!P1 LDG.E R4, desc[UR40][R2.64] ;  /* 0x0000002802049981 */ /* 0x000f22000c1e1900 */
        /* <DEDUP_REMOVED lines=10> */
[----:B----4-:R-:W-:Y:S01]  /*196f0*/  @!P1 IMAD.MOV.U32 R5, RZ, RZ, R4 ;  /* 0x000000ffff059224 */ /* 0x010fe200078e0004 */
        /* <DEDUP_REMOVED lines=17> */
[----:B------:R0:W1:Y:S02]  /*19810*/  SHFL.IDX PT, R14, R2, 0x1f, 0x1f ;  /* 0x03e01f00020e7f89 */ /* 0x00006400000e0000 */
.L_x_2159:
[----:B------:R-:W-:Y:S02]  /*19820*/  ULDC UR4, c[0x0][0xc38] ;  /* 0x00030e0000047ab9 */ /* 0x000fe40000000800 */
[----:B------:R-:W-:-:S04]  /*19830*/  IMAD.U32 R4, RZ, RZ, UR4 ;  /* 0x00000004ff047e24 */ /* 0x000fc8000f8e00ff */
[----:B-1----:R-:W-:-:S04]  /*19840*/  IMAD R3, R14, R4, RZ ;  /* 0x000000040e037224 */ /* 0x002fc800078e02ff */
[----:B------:R-:W-:-:S05]  /*19850*/  IMAD.IADD R6, R6, 0x1, R3 ;  /* 0x0000000106067824 */ /* 0x000fca00078e0203 */
[----:B------:R-:W-:-:S13]  /*19860*/  ISETP.GT.AND P6, PT, R6, R0, PT ;  /* 0x000000000600720c */ /* 0x000fda0003fc4270 */
[----:B------:R-:W-:Y:S05]  /*19870*/  @P6 BRA `(.L_x_2069) ;  /* 0x0000000000a46947 */ /* 0x000fea0003800000 */
.L_x_2072:
        /* <DEDUP_REMOVED lines=11> */
[----:B------:R0:W3:Y:S01]  /*19930*/  @!P6 LDG.E R25, desc[UR40][R2.64] ;  /* 0x000000280219e981 */ /* 0x0000e2000c1e1900 */
[----:B------:R-:W-:Y:S01]  /*19940*/  IMAD.MOV.U32 R5, RZ, RZ, RZ ;  /* 0x000000ffff057224 */ /* 0x000fe200078e00ff */
[----:B0-----:R-:W0:Y:S02]  /*19950*/  @!P6 LDC.64 R2, c[0x0][0xc78] ;  /* 0x00031e00ff02eb82 */ /* 0x001e240000000a00 */
[----:B0-----:R-:W-:-:S05]  /*19960*/  @!P6 IMAD.WIDE R2, R4, 0x4, R2 ;  /* 0x000000040402e825 */ /* 0x001fca00078e0202 */
[----:B------:R-:W3:Y:S01]  /*19970*/  @!P6 LDG.E R5, desc[UR40][R2.64] ;  /* 0x000000280205e981 */ /* 0x000ee2000c1e1900 */
[----:B------:R-:W-:Y:S01]  /*19980*/  UMOV UR4, 0xffffffff ;  /* 0xffffffff00047882 */ /* 0x000fe20000000000 */
[----:B---3--:R-:W-:Y:S02]  /*19990*/  IMAD R2, R5, R25, RZ ;  /* 0x0000001905027224 */ /* 0x008fe400078e02ff */
        /* <DEDUP_REMOVED lines=17> */
.L_x_2167:
[----:B------:R-:W-:Y:S02]  /*19ab0*/  ULDC UR4, c[0x0][0xc38] ;  /* 0x00030e0000047ab9 */ /* 0x000fe40000000800 */
[----:B------:R-:W-:-:S04]  /*19ac0*/  IMAD.U32 R4, RZ, RZ, UR4 ;  /* 0x00000004ff047e24 */ /* 0x000fc8000f8e00ff */
[----:B-1----:R-:W-:-:S04]  /*19ad0*/  IMAD R3, R14, R4, RZ ;  /* 0x000000040e037224 */ /* 0x002fc800078e02ff */
[----:B------:R-:W-:-:S05]  /*19ae0*/  IMAD.IADD R6, R3, 0x1, R6 ;  /* 0x0000000103067824 */ /* 0x000fca00078e0206 */
[----:B------:R-:W-:-:S13]  /*19af0*/  ISETP.GT.AND P6, PT, R6, R0, PT ;  /* 0x000000000600720c */ /* 0x000fda0003fc4270 */
[----:B------:R-:W-:Y:S05]  /*19b00*/  @!P6 BRA `(.L_x_2072) ;  /* 0xfffffffc005ce947 */ /* 0x000fea000383ffff */
.L_x_2069:
[----:B------:R-:W-:Y:S01]  /*19b10*/  IMAD.IADD R6, R6, 0x1, -R3 ;  /* 0x0000000106067824 */ /* 0x000fe200078e0a03 */
[----:B------:R-:W-:-:S03]  /*19b20*/  UMOV UR4, 0xffffffff ;  /* 0xffffffff00047882 */ /* 0x000fc60000000000 */
[----:B------:R-:W-:-:S05]  /*19b30*/  IMAD R3, R2, R4, R6 ;  /* 0x0000000402037224 */ /* 0x000fca00078e0206 */
[----:B------:R-:W-:Y:S01]  /*19b40*/  ISETP.GT.AND P6, PT, R3, R0, PT ;  /* 0x000000000300720c */ /* 0x000fe20003fc4270 */
[----:B------:R-:W-:-:S12]  /*19b50*/  BRA.DIV UR4, `(.L_x_2073) ;  /* 0x0000002a04d87947 */ /* 0x000fd8000b800000 */
[----:B------:R-:W-:-:S04]  /*19b60*/  VOTE.ANY R3, PT, !P6 ;  /* 0x0000000000037806 */ /* 0x000fc800070e0100 */
[----:B------:R-:W1:Y:S02]  /*19b70*/  POPC R7, R3 ;  /* 0x0000000300077309 */ /* 0x000e640000000000 */
[----:B-1----:R1:W3:Y:S01]  /*19b80*/  SHFL.IDX PT, R25, R25, R7, 0x1f ;  /* 0x00001f0719197589 */ /* 0x0022e200000e0000 */
[----:B------:R-:W-:-:S03]  /*19b90*/  IMAD.IADD R27, R7, 0x1, R27 ;  /* 0x00000001071b7824 */ /* 0x000fc600078e021b */
[----:B------:R1:W4:Y:S04]  /*19ba0*/  SHFL.IDX PT, R5, R5, R7, 0x1f ;  /* 0x00001f0705057589 */ /* 0x00032800000e0000 */
.L_x_2172:
[----:B------:R-:W-:-:S13]  /*19bb0*/  ISETP.NE.AND P0, PT, R3, RZ, PT ;  /* 0x000000ff0300720c */ /* 0x000fda0003f05270 */
[----:B------:R-:W-:Y:S05]  /*19bc0*/  @!P0 BRA `(.L_x_2074) ;  /* 0x0000000000108947 */ /* 0x000fea0003800000 */
[----:B------:R-:W-:Y:S01]  /*19bd0*/  UMOV UR4, 0xffffffff ;  /* 0xffffffff00047882 */ /* 0x000fe20000000000 */
[----:B------:R-:W-:Y:S02]  /*19be0*/  VIADD R12, R7, 0xffffffff ;  /* 0xffffffff070c7836 */ /* 0x000fe40000000000 */
[----:B------:R-:W-:Y:S05]  /*19bf0*/  BRA.DIV UR4, `(.L_x_2075) ;  /* 0x0000002e04107947 */ /* 0x000fea000b800000 */
[----:B------:R0:W0:Y:S02]  /*19c00*/  SHFL.IDX PT, R24, R2, R12, 0x1f ;  /* 0x00001f0c02187589 */ /* 0x00002400000e0000 */
.L_x_2074:
        /* <DEDUP_REMOVED lines=9> */
[----:B0-----:R-:W1:Y:S02]  /*19ca0*/  MUFU.RCP R6, R6 ;  /* 0x0000000600067308 */ /* 0x001e640000001000 */
[----:B-1----:R-:W-:-:S06]  /*19cb0*/  VIADD R7, R6, 0xffffffe ;  /* 0x0ffffffe06077836 */ /* 0x002fcc0000000000 */
        /* <DEDUP_REMOVED lines=18> */
[----:B------:R0:W1:Y:S02]  /*19de0*/  F2I.FTZ.U32.TRUNC.NTZ R3, R8 ;  /* 0x0000000800037305 */ /* 0x000064000021f000 */
[----:B0-----:R-:W-:-:S05]  /*19df0*/  IABS R8, R5 ;  /* 0x0000000500087213 */ /* 0x001fca0000000000 */
[----:B------:R-:W-:Y:S02]  /*19e00*/  IMAD.MOV R8, RZ, RZ, -R8 ;  /* 0x000000ffff087224 */ /* 0x000fe400078e0a08 */
[----:B-1----:R-:W-:-:S04]  /*19e10*/  IMAD.MOV R9, RZ, RZ, -R3 ;  /* 0x000000ffff097224 */ /* 0x002fc800078e0a03 */
        /* <DEDUP_REMOVED lines=26> */
.L_x_2076:
[----:B------:R-:W0:Y:S02]  /*19fc0*/  LDC.64 R2, c[0x0][0xc90] ;  /* 0x00032400ff027b82 */ /* 0x000e240000000a00 */
[----:B0-----:R-:W-:-:S05]  /*19fd0*/  IMAD.WIDE R2, R27, 0x4, R2 ;  /* 0x000000041b027825 */ /* 0x001fca00078e0202 */
[----:B------:R-:W3:Y:S02]  /*19fe0*/  LDG.E R6, desc[UR40][R2.64] ;  /* 0x0000002802067981 */ /* 0x000ee4000c1e1900 */
[----:B---3--:R-:W-:-:S05]  /*19ff0*/  IMAD R5, R25, R6, RZ ;  /* 0x0000000619057224 */ /* 0x008fca00078e02ff */
[----:B-1----:R-:W-:-:S04]  /*1a000*/  IABS R7, R5 ;  /* 0x0000000500077213 */ /* 0x002fc80000000000 */
        /* <DEDUP_REMOVED lines=56> */
.L_x_2077:
[----:B------:R-:W-:-:S05]  /*1a390*/  LOP3.LUT R0, RZ, R0, RZ, 0x33, !PT ;  /* 0x00000000ff007212 */ /* 0x000fca00078e33ff */
[----:B------:R-:W-:Y:S01]  /*1a3a0*/  IMAD.IADD R25, R25, 0x1, R0 ;  /* 0x0000000119197824 */ /* 0x000fe200078e0200 */
[----:B------:R-:W-:Y:S06]  /*1a3b0*/  BRA `(.L_x_2078) ;  /* 0x00000000001c7947 */ /* 0x000fec0003800000 */
.L_x_2070:
[----:B------:R-:W-:Y:S01]  /*1a3c0*/  UMOV UR4, URZ ;  /* 0x0000003f00047c82 */ /* 0x000fe20008000000 */
[----:B------:R-:W-:Y:S01]  /*1a3d0*/  UMOV UR5, URZ ;  /* 0x0000003f00057c82 */ /* 0x000fe20008000000 */
[----:B------:R-:W-:Y:S01]  /*1a3e0*/  ULDC UR6, c[0x0][0xc3c] ;  /* 0x00030f0000067ab9 */ /* 0x000fe20000000800 */
[----:B------:R-:W-:Y:S02]  /*1a3f0*/  IMAD.MOV.U32 R24, RZ, RZ, R0 ;  /* 0x000000ffff187224 */ /* 0x000fe400078e0000 */
[----:B------:R-:W-:Y:S02]  /*1a400*/  IMAD.U32 R25, RZ, RZ, UR4 ;  /* 0x00000004ff197e24 */ /* 0x000fe4000f8e00ff */
[----:B------:R-:W-:Y:S02]  /*1a410*/  IMAD.U32 R26, RZ, RZ, UR5 ;  /* 0x00000005ff1a7e24 */ /* 0x000fe4000f8e00ff */
[----:B------:R-:W-:-:S07]  /*1a420*/  IMAD.U32 R27, RZ, RZ, UR6 ;  /* 0x00000006ff1b7e24 */ /* 0x000fce000f8e00ff */
.L_x_2078:
        /* <DEDUP_REMOVED lines=10> */
.L_x_2067:
[----:B------:R-:W-:Y:S02]  /*1a4d0*/  ULDC UR4, c[0x0][0xc3c] ;  /* 0x00030f0000047ab9 */ /* 0x000fe40000000800 */
[----:B---3--:R-:W-:-:S13]  /*1a4e0*/  ISETP.GE.AND P0, PT, R27, UR4, PT ;  /* 0x000000041b007c0c */ /* 0x008fda000bf06270 */
[----:B------:R-:W-:Y:S05]  /*1a4f0*/  @!P0 BRA `(.L_x_2079) ;  /* 0xffffffa800b88947 */ /* 0x000fea000383ffff */
[----:B------:R-:W-:Y:S05]  /*1a500*/  BSYNC B7 ;  /* 0x0000000000077941 */ /* 0x000fea0003800000 */
.L_x_1973:
[----:B-1----:R-:W3:Y:S01]  /*1a510*/  LDL.LU R0, [R1+0x40] ;  /* 0x0000400001007983 */ /* 0x002ee20000300800 */
[----:B------:R-:W-:Y:S01]  /*1a520*/  BSSY B0, `(.L_x_2080) ;  /* 0x000000b000007945 */ /* 0x000fe20003800000 */
[----:B------:R-:W1:Y:S01]  /*1a530*/  S2R R5, SR_CgaCtaId ;  /* 0x0000000000057919 */ /* 0x000e620000008800 */
        /* <DEDUP_REMOVED lines=9> */
.L_x_2175:
[----:B------:R-:W-:Y:S05]  /*1a5d0*/  BSYNC B0 ;  /* 0x0000000000007941 */ /* 0x000fea0003800000 */
.L_x_2080:
[----:B------:R-:W-:-:S03]  /*1a5e0*/  UMOV UR4, 0xffffffff ;  /* 0xffffffff00047882 */ /* 0x000fc60000000000 */
[----:B------:R-:W-:Y:S05]  /*1a5f0*/  BRA.DIV UR4, `(.L_x_2082) ;  /* 0x0000002204cc7947 */ /* 0x000fea000b800000 */
[----:B0-----:R-:W0:Y:S02]  /*1a600*/  S2R R0, SR_TID.X ;  /* 0x0000000000007919 */ /* 0x001e240000002100 */
[----:B0-----:R-:W-:-:S04]  /*1a610*/  SHF.R.U32.HI R0, RZ, 0x5, R0 ;  /* 0x00000005ff007819 */ /* 0x001fc80000011600 */
[----:B------:R-:W-:-:S05]  /*1a620*/  LOP3.LUT R0, R0, 0x3, RZ, 0xc0, !PT ;  /* 0x0000000300007812 */ /* 0x000fca00078ec0ff */
[----:B------:R0:W1:Y:S02]  /*1a630*/  SHFL.IDX PT, R14, R0, RZ, 0x1f ;  /* 0x00001fff000e7589 */ /* 0x00006400000e0000 */
.L_x_2178:
[----:B-1----:R-:W-:-:S13]  /*1a640*/  ISETP.NE.AND P0, PT, R14, RZ, PT ;  /* 0x000000ff0e00720c */ /* 0x002fda0003f05270 */
[----:B------:R-:W-:Y:S05]  /*1a650*/  @P0 BRA `(.L_x_1844) ;  /* 0x0000000000a40947 */ /* 0x000fea0003800000 */
[----:B------:R-:W-:-:S03]  /*1a660*/  UMOV UR4, 0xffffffff ;  /* 0xffffffff00047882 */ /* 0x000fc60000000000 */
[----:B------:R-:W-:Y:S05]  /*1a670*/  BRA.DIV UR4, `(.L_x_2083) ;  /* 0x0000002204e07947 */ /* 0x000fea000b800000 */
[----:B------:R-:W-:-:S13]  /*1a680*/  ELECT P6, URZ, PT ;  /* 0x00000000003f782f */ /* 0x000fda00038c0000 */
.L_x_2181:
[----:B------:R-:W-:Y:S05]  /*1a690*/  @!P6 BRA `(.L_x_1844) ;  /* 0x000000000094e947 */ /* 0x000fea0003800000 */
[----:B0-----:R-:W3:Y:S02]  /*1a6a0*/  LDL.LU R0, [R1+0x3c] ;  /* 0x00003c0001007983 */ /* 0x001ee40000300800 */
[----:B---3--:R-:W-:-:S04]  /*1a6b0*/  LOP3.LUT R0, R0, 0x2, RZ, 0xfc, !PT ;  /* 0x0000000200007812 */ /* 0x008fc800078efcff */
[----:B------:R-:W-:-:S13]  /*1a6c0*/  ISETP.NE.AND P0, PT, R0, 0x3, PT ;  /* 0x000000030000780c */ /* 0x000fda0003f05270 */
[----:B------:R-:W-:Y:S05]  /*1a6d0*/  @!P0 BRA `(.L_x_2084) ;  /* 0x0000000000048947 */ /* 0x000fea0003800000 */
[----:B------:R-:W-:Y:S01]  /*1a6e0*/  BPT.TRAP 0x1 ;  /* 0x000000040000795c */ /* 0x000fe20000300000 */
.L_x_2084:
        /* <DEDUP_REMOVED lines=12> */
.L_x_2182:
[----:B------:R-:W1:Y:S02]  /*1a7b0*/  SYNCS.PHASECHK.TRANS64.TRYWAIT P1, [R9+URZ], R0 ;  /* 0x00000000090075a7 */ /* 0x000e64000802017f */
[----:B-1----:R-:W-:Y:S05]  /*1a7c0*/  @!P1 BRA `(.L_x_2086) ;  /* 0x0000002000c09947 */ /* 0x002fea0003800000 */
.L_x_2183:
[----:B------:R-:W-:Y:S05]  /*1a7d0*/  @!P0 BRA `(.L_x_2087) ;  /* 0x0000000000048947 */ /* 0x000fea0003800000 */
[----:B------:R-:W-:Y:S01]  /*1a7e0*/  BPT.TRAP 0x1 ;  /* 0x000000040000795c */ /* 0x000fe20000300000 */
.L_x_2087:
[----:B------:R-:W-:-:S04]  /*1a7f0*/  IMAD R19, R19, 0x8, R6 ;  /* 0x0000000813137824 */ /* 0x000fc800078e0206 */
[----:B------:R-:W3:Y:S02]  /*1a800*/  SYNCS.PHASECHK.TRANS64.TRYWAIT P1, [R19+URZ+0x13260], R4 ;  /* 0x01326004130075a7 */ /* 0x000ee4000802017f */
[----:B---3--:R-:W-:Y:S05]  /*1a810*/  @!P1 BRA `(.L_x_2088) ;  /* 0x0000002000c09947 */ /* 0x008fea0003800000 */
.L_x_2184:
[----:B------:R-:W-:Y:S05]  /*1a820*/  @!P0 BRA `(.L_x_2089) ;  /* 0x0000000000048947 */ /* 0x000fea0003800000 */
[----:B------:R-:W-:Y:S01]  /*1a830*/  BPT.TRAP 0x1 ;  /* 0x000000040000795c */ /* 0x000fe20000300000 */
.L_x_2089:
[----:B------:R-:W-:-:S04]  /*1a840*/  IMAD R7, R7, 0x8, R6 ;  /* 0x0000000807077824 */ /* 0x000fc800078e0206 */
[----:B------:R-:W4:Y:S02]  /*1a850*/  SYNCS.PHASECHK.TRANS64.TRYWAIT P1, [R7+URZ+0x13260], R0 ;  /* 0x01326000070075a7 */ /* 0x000f24000802017f */
[----:B----4-:R-:W-:Y:S05]  /*1a860*/  @!P1 BRA `(.L_x_2090) ;  /* 0x0000002000c09947 */ /* 0x010fea0003800000 */
.L_x_2185:
[----:B------:R-:W-:Y:S05]  /*1a870*/  @!P0 BRA `(.L_x_2091) ;  /* 0x0000000000048947 */ /* 0x000fea0003800000 */
[----:B------:R-:W-:Y:S01]  /*1a880*/  BPT.TRAP 0x1 ;  /* 0x000000040000795c */ /* 0x000fe20000300000 */
.L_x_2091:
[----:B------:R-:W5:Y:S02]  /*1a890*/  SYNCS.PHASECHK.TRANS64.TRYWAIT P0, [R19+URZ+0x13280], R4 ;  /* 0x01328004130075a7 */ /* 0x000f64000800017f */
[----:B-----5:R-:W-:Y:S05]  /*1a8a0*/  @!P0 BRA `(.L_x_2092) ;  /* 0x0000002000c48947 */ /* 0x020fea0003800000 */
.L_x_2093:
[----:B------:R0:W0:Y:S02]  /*1a8b0*/  SYNCS.PHASECHK.TRANS64.TRYWAIT P0, [R7+URZ+0x13280], R0 ;  /* 0x01328000070075a7 */ /* 0x000024000800017f */
[----:B0-----:R-:W-:Y:S05]  /*1a8c0*/  @!P0 NANOSLEEP.SYNCS 0x989680 ;  /* 0x009896800000895d */ /* 0x001fea0003900000 */
[----:B------:R-:W0:Y:S02]  /*1a8d0*/  @!P0 SYNCS.PHASECHK.TRANS64 P0, [R7+URZ+0x13280], R0 ;  /* 0x01328000070085a7 */ /* 0x000e24000800007f */
[----:B0-----:R-:W-:Y:S05]  /*1a8e0*/  @!P0 BRA `(.L_x_2093) ;  /* 0xfffffffc00f08947 */ /* 0x001fea000383ffff */
.L_x_1844:
[----:B------:R-:W-:Y:S05]  /*1a8f0*/  BSYNC B8 ;  /* 0x0000000000087941 */ /* 0x000fea0003800000 */
.L_x_1841:
[----:B------:R-:W-:Y:S05]  /*1a900*/  EXIT ;  /* 0x000000000000794d */ /* 0x000fea0003800000 */
.L_x_1862:
[----:B0-----:R0:W1:Y:S02]  /*1a910*/  SYNCS.PHASECHK.TRANS64.TRYWAIT P5, [R76+URZ+0x13290], R77 ;  /* 0x0132904d4c0075a7 */ /* 0x00106400080a017f */
[----:B-1----:R-:W-:Y:S05]  /*1a920*/  @!P5 NANOSLEEP.SYNCS 0x989680 ;  /* 0x009896800000d95d */ /* 0x002fea0003900000 */
[----:B------:R-:W1:Y:S02]  /*1a930*/  @!P5 SYNCS.PHASECHK.TRANS64 P5, [R76+URZ+0x13290], R77 ;  /* 0x0132904d4c00d5a7 */ /* 0x000e6400080a007f */
[----:B-1----:R-:W-:Y:S05]  /*1a940*/  @!P5 BRA `(.L_x_1862) ;  /* 0xfffffffc00f0d947 */ /* 0x002fea000383ffff */
[----:B------:R-:W-:Y:S05]  /*1a950*/  BRA `(.L_x_2094) ;  /* 0xfffffe8000247947 */ /* 0x000fea000383ffff */
.L_x_1872:
[----:B0-----:R0:W1:Y:S02]  /*1a960*/  SYNCS.PHASECHK.TRANS64.TRYWAIT P5, [R76+URZ+0x13290], R77 ;  /* 0x0132904d4c0075a7 */ /* 0x00106400080a017f */
[----:B-1----:R-:W-:Y:S05]  /*1a970*/  @!P5 NANOSLEEP.SYNCS 0x989680 ;  /* 0x009896800000d95d */ /* 0x002fea0003900000 */
[----:B------:R-:W1:Y:S02]  /*1a980*/  @!P5 SYNCS.PHASECHK.TRANS64 P5, [R76+URZ+0x13290], R77 ;  /* 0x0132904d4c00d5a7 */ /* 0x000e6400080a007f */
[----:B-1----:R-:W-:Y:S05]  /*1a990*/  @!P5 BRA `(.L_x_1872) ;  /* 0xfffffffc00f0d947 */ /* 0x002fea000383ffff */
[----:B------:R-:W-:Y:S05]  /*1a9a0*/  BRA `(.L_x_2095) ;  /* 0xfffffe9000407947 */ /* 0x000fea000383ffff */
.L_x_1877:
[----:B0-----:R0:W1:Y:S02]  /*1a9b0*/  SYNCS.PHASECHK.TRANS64.TRYWAIT P1, [R76+URZ+0x13290], R77 ;  /* 0x0132904d4c0075a7 */ /* 0x001064000802017f */
[----:B-1----:R-:W-:Y:S05]  /*1a9c0*/  @!P1 NANOSLEEP.SYNCS 0x989680 ;  /* 0x009896800000995d */ /* 0x002fea0003900000 */
[----:B------:R-:W1:Y:S02]  /*1a9d0*/  @!P1 SYNCS.PHASECHK.TRANS64 P1, [R76+URZ+0x13290], R77 ;  /* 0x0132904d4c0095a7 */ /* 0x000e64000802007f */
[----:B-1----:R-:W-:Y:S05]  /*1a9e0*/  @!P1 BRA `(.L_x_1877) ;  /* 0xfffffffc00f09947 */ /* 0x002fea000383ffff */
[----:B------:R-:W-:Y:S05]  /*1a9f0*/  BRA `(.L_x_2096) ;  /* 0xfffffea0004c7947 */ /* 0x000fea000383ffff */
.L_x_1881:
[----:B--2---:R2:W0:Y:S02]  /*1aa00*/  SYNCS.PHASECHK.TRANS64.TRYWAIT P0, [R76+URZ+0x132b0], R77 ;  /* 0x0132b04d4c0075a7 */ /* 0x004424000800017f */
[----:B0-----:R-:W-:Y:S05]  /*1aa10*/  @!P0 NANOSLEEP.SYNCS 0x989680 ;  /* 0x009896800000895d */ /* 0x001fea0003900000 */
[----:B------:R-:W0:Y:S02]  /*1aa20*/  @!P0 SYNCS.PHASECHK.TRANS64 P0, [R76+URZ+0x132b0], R77 ;  /* 0x0132b04d4c0085a7 */ /* 0x000e24000800007f */
[----:B0-----:R-:W-:Y:S05]  /*1aa30*/  @!P0 BRA `(.L_x_1881) ;  /* 0xfffffffc00f08947 */ /* 0x001fea000383ffff */
[----:B------:R-:W-:Y:S05]  /*1aa40*/  BRA `(.L_x_2097) ;  /* 0xfffffea000ac7947 */ /* 0x000fea000383ffff */
.L_x_1901:
[----:B------:R-:W-:Y:S01]  /*1aa50*/  BSSY B1, `(.L_x_2098) ;  /* 0x0000007000017945 */ /* 0x000fe20003800000 */
[----:B------:R-:W-:Y:S02]  /*1aa60*/  IMAD.MOV.U32 R12, RZ, RZ, RZ ;  /* 0x000000ffff0c7224 */ /* 0x000fe400078e00ff */
[----:B------:R-:W-:Y:S02]  /*1aa70*/  IMAD.MOV.U32 R11, RZ, RZ, 0x1e1f ;  /* 0x00001e1fff0b7424 */ /* 0x000fe400078e00ff */
[----:B------:R-:W-:-:S07]  /*1aa80*/  IMAD.MOV.U32 R15, RZ, RZ, -0x1 ;  /* 0xffffffffff0f7424 */ /* 0x000fce00078e00ff */
[----:B------:R-:W-:Y:S05]  /*1aa90*/  WARPSYNC.COLLECTIVE R15, `(.L_x_2099) ;  /* 0x000000000f087348 */ /* 0x000fea0003c00000 */
[----:B------:R0:W1:Y:S02]  /*1aaa0*/  SHFL.IDX P6, R14, R13, R12, R11 ;  /* 0x0000000c0d0e7389 */ /* 0x00006400000c000b */
[----:B01----:R-:W-:Y:S01]  /*1aab0*/  ENDCOLLECTIVE ;  /* 0x000000000000791b */ /* 0x003fe20003800000 */
.L_x_2099:
[----:B------:R-:W-:Y:S05]  /*1aac0*/  BSYNC B1 ;  /* 0x0000000000017941 */ /* 0x000fea0003800000 */
.L_x_2098:
        /* <DEDUP_REMOVED lines=8> */
.L_x_2100:
[----:B------:R-:W-:Y:S02]  /*1ab50*/  IMAD.MOV.U32 R13, RZ, RZ, R4 ;  /* 0x000000ffff0d7224 */ /* 0x000fe400078e0004 */
[----:B------:R-:W-:-:S07]  /*1ab60*/  IMAD.MOV.U32 R3, RZ, RZ, R14 ;  /* 0x000000ffff037224 */ /* 0x000fce00078e000e */
[----:B------:R-:W-:Y:S05]  /*1ab70*/  WARPSYNC.COLLECTIVE R15, `(.L_x_2101) ;  /* 0x000000000f087348 */ /* 0x000fea0003c00000 */
[----:B------:R0:W1:Y:S02]  /*1ab80*/  SHFL.IDX P6, R14, R13, R12, R11 ;  /* 0x0000000c0d0e7389 */ /* 0x00006400000c000b */
[----:B01----:R-:W-:Y:S01]  /*1ab90*/  ENDCOLLECTIVE ;  /* 0x000000000000791b */ /* 0x003fe20003800000 */
.L_x_2101:
[----:B------:R-:W-:Y:S02]  /*1aba0*/  IMAD.MOV.U32 R13, RZ, RZ, R5 ;  /* 0x000000ffff0d7224 */ /* 0x000fe400078e0005 */
[----:B------:R-:W-:-:S07]  /*1abb0*/  IMAD.MOV.U32 R4, RZ, RZ, R14 ;  /* 0x000000ffff047224 */ /* 0x000fce00078e000e */
[----:B------:R-:W-:Y:S05]  /*1abc0*/  WARPSYNC.COLLECTIVE R15, `(.L_x_2102) ;  /* 0x000000000f087348 */ /* 0x000fea0003c00000 */
[----:B------:R0:W1:Y:S02]  /*1abd0*/  SHFL.IDX P6, R14, R13, R12, R11 ;  /* 0x0000000c0d0e7389 */ /* 0x00006400000c000b */
[----:B01----:R-:W-:Y:S01]  /*1abe0*/  ENDCOLLECTIVE ;  /* 0x000000000000791b */ /* 0x003fe20003800000 */
.L_x_2102:
[----:B------:R-:W-:Y:S05]  /*1abf0*/  BRA `(.L_x_2103) ;  /* 0xfffffeb0008c7947 */ /* 0x000fea000383ffff */
.L_x_1905:
[----:B-1----:R1:W2:Y:S02]  /*1ac00*/  SYNCS.PHASECHK.TRANS64.TRYWAIT P0, [R16+URZ+0x13200], R5 ;  /* 0x01320005100075a7 */ /* 0x0022a4000800017f */
[----:B--2---:R-:W-:Y:S05]  /*1ac10*/  @!P0 NANOSLEEP.SYNCS 0x989680 ;  /* 0x009896800000895d */ /* 0x004fea0003900000 */
[----:B------:R-:W2:Y:S02]  /*1ac20*/  @!P0 SYNCS.PHASECHK.TRANS64 P0, [R16+URZ+0x13200], R5 ;  /* 0x01320005100085a7 */ /* 0x000ea4000800007f */
[----:B--2---:R-:W-:Y:S05]  /*1ac30*/  @!P0 BRA `(.L_x_1905) ;  /* 0xfffffffc00f08947 */ /* 0x004fea000383ffff */
[----:B------:R-:W-:Y:S05]  /*1ac40*/  BRA `(.L_x_2104) ;  /* 0xfffffeb400287947 */ /* 0x000fea000383ffff */
.L_x_1909:
[----:B------:R-:W-:Y:S01]  /*1ac50*/  BSSY B1, `(.L_x_2105) ;  /* 0x0000007000017945 */ /* 0x000fe20003800000 */
[----:B------:R-:W-:Y:S02]  /*1ac60*/  IMAD.MOV.U32 R12, RZ, RZ, RZ ;  /* 0x000000ffff0c7224 */ /* 0x000fe400078e00ff */
[----:B------:R-:W-:Y:S02]  /*1ac70*/  IMAD.MOV.U32 R11, RZ, RZ, 0x1e1f ;  /* 0x00001e1fff0b7424 */ /* 0x000fe400078e00ff */
[----:B------:R-:W-:-:S07]  /*1ac80*/  IMAD.MOV.U32 R15, RZ, RZ, -0x1 ;  /* 0xffffffffff0f7424 */ /* 0x000fce00078e00ff */
[----:B------:R-:W-:Y:S05]  /*1ac90*/  WARPSYNC.COLLECTIVE R15, `(.L_x_2106) ;  /* 0x000000000f087348 */ /* 0x000fea0003c00000 */
[----:B------:R0:W1:Y:S02]  /*1aca0*/  SHFL.IDX P6, R14, R13, R12, R11 ;  /* 0x0000000c0d0e7389 */ /* 0x00006400000c000b */
[----:B01----:R-:W-:Y:S01]  /*1acb0*/  ENDCOLLECTIVE ;  /* 0x000000000000791b */ /* 0x003fe20003800000 */
.L_x_2106:
[----:B------:R-:W-:Y:S05]  /*1acc0*/  BSYNC B1 ;  /* 0x0000000000017941 */ /* 0x000fea0003800000 */
.L_x_2105:
        /* <DEDUP_REMOVED lines=8> */
.L_x_2107:
[----:B------:R-:W-:Y:S02]  /*1ad50*/  IMAD.MOV.U32 R13, RZ, RZ, R20 ;  /* 0x000000ffff0d7224 */ /* 0x000fe400078e0014 */
[----:B------:R-:W-:-:S07]  /*1ad60*/  IMAD.MOV.U32 R3, RZ, RZ, R14 ;  /* 0x000000ffff037224 */ /* 0x000fce00078e000e */
[----:B------:R-:W-:Y:S05]  /*1ad70*/  WARPSYNC.COLLECTIVE R15, `(.L_x_2108) ;  /* 0x000000000f087348 */ /* 0x000fea0003c00000 */
[----:B------:R0:W1:Y:S02]  /*1ad80*/  SHFL.IDX P6, R14, R13, R12, R11 ;  /* 0x0000000c0d0e7389 */ /* 0x00006400000c000b */
[----:B01----:R-:W-:Y:S01]  /*1ad90*/  ENDCOLLECTIVE ;  /* 0x000000000000791b */ /* 0x003fe20003800000 */
.L_x_2108:
[----:B------:R-:W-:Y:S02]  /*1ada0*/  IMAD.MOV.U32 R13, RZ, RZ, R4 ;  /* 0x000000ffff0d7224 */ /* 0x000fe400078e0004 */
[----:B------:R-:W-:-:S07]  /*1adb0*/  IMAD.MOV.U32 R20, RZ, RZ, R14 ;  /* 0x000000ffff147224 */ /* 0x000fce00078e000e */
[----:B------:R-:W-:Y:S05]  /*1adc0*/  WARPSYNC.COLLECTIVE R15, `(.L_x_2109) ;  /* 0x000000000f087348 */ /* 0x000fea0003c00000 */
[----:B------:R0:W1:Y:S02]  /*1add0*/  SHFL.IDX P6, R14, R13, R12, R11 ;  /* 0x0000000c0d0e7389 */ /* 0x00006400000c000b */
[----:B01----:R-:W-:Y:S01]  /*1ade0*/  ENDCOLLECTIVE ;  /* 0x000000000000791b */ /* 0x003fe20003800000 */
.L_x_2109:
[----:B------:R-:W-:Y:S05]  /*1adf0*/  BRA `(.L_x_2110) ;  /* 0xfffffec400487947 */ /* 0x000fea000383ffff */
.L_x_1913:
[----:B-1----:R1:W2:Y:S02]  /*1ae00*/  SYNCS.PHASECHK.TRANS64.TRYWAIT P1, [R16+URZ+0x13200], R21 ;  /* 0x01320015100075a7 */ /* 0x0022a4000802017f */
[----:B--2---:R-:W-:Y:S05]  /*1ae10*/  @!P1 NANOSLEEP.SYNCS 0x989680 ;  /* 0x009896800000995d */ /* 0x004fea0003900000 */
[----:B------:R-:W2:Y:S02]  /*1ae20*/  @!P1 SYNCS.PHASECHK.TRANS64 P1, [R16+URZ+0x13200], R21 ;  /* 0x01320015100095a7 */ /* 0x000ea4000802007f */
[----:B--2---:R-:W-:Y:S05]  /*1ae30*/  @!P1 BRA `(.L_x_1913) ;  /* 0xfffffffc00f09947 */ /* 0x004fea000383ffff */
[----:B------:R-:W-:Y:S05]  /*1ae40*/  BRA `(.L_x_2111) ;  /* 0xfffffec400bc7947 */ /* 0x000fea000383ffff */
.L_x_1917:
[----:B-1----:R1:W2:Y:S02]  /*1ae50*/  SYNCS.PHASECHK.TRANS64.TRYWAIT P0, [R3+URZ+0x13230], R4 ;  /* 0x01323004030075a7 */ /* 0x0022a4000800017f */
[----:B--2---:R-:W-:Y:S05]  /*1ae60*/  @!P0 NANOSLEEP.SYNCS 0x989680 ;  /* 0x009896800000895d */ /* 0x004fea0003900000 */
[----:B------:R-:W2:Y:S02]  /*1ae70*/  @!P0 SYNCS.PHASECHK.TRANS64 P0, [R3+URZ+0x13230], R4 ;  /* 0x01323004030085a7 */ /* 0x000ea4000800007f */
[----:B--2---:R-:W-:Y:S05]  /*1ae80*/  @!P0 BRA `(.L_x_1917) ;  /* 0xfffffffc00f08947 */ /* 0x004fea000383ffff */
[----:B------:R-:W-:Y:S05]  /*1ae90*/  BRA `(.L_x_1916) ;  /* 0xfffffed8000c7947 */ /* 0x000fea000383ffff */
.L_x_1925:
[----:B-1----:R1:W2:Y:S02]  /*1aea0*/  SYNCS.PHASECHK.TRANS64.TRYWAIT P2, [R9+URZ+0x13230], R10 ;  /* 0x0132300a090075a7 */ /* 0x0022a4000804017f */
[----:B--2---:R-:W-:Y:S05]  /*1aeb0*/  @!P2 NANOSLEEP.SYNCS 0x989680 ;  /* 0x009896800000a95d */ /* 0x004fea0003900000 */
[----:B------:R-:W2:Y:S02]  /*1aec0*/  @!P2 SYNCS.PHASECHK.TRANS64 P2, [R9+URZ+0x13230], R10 ;  /* 0x0132300a0900a5a7 */ /* 0x000ea4000804007f */
[----:B--2---:R-:W-:Y:S05]  /*1aed0*/  @!P2 BRA `(.L_x_1925) ;  /* 0xfffffffc00f0a947 */ /* 0x004fea000383ffff */
[----:B------:R-:W-:Y:S05]  /*1aee0*/  BRA `(.L_x_1924) ;  /* 0xffffff0400447947 */ /* 0x000fea000383ffff */
.L_x_1930:
[----:B-1----:R1:W2:Y:S02]  /*1aef0*/  SYNCS.PHASECHK.TRANS64.TRYWAIT P2, [R20+URZ+0x13250], R10 ;  /* 0x0132500a140075a7 */ /* 0x0022a4000804017f */
[----:B--2---:R-:W-:Y:S05]  /*1af00*/  @!P2 NANOSLEEP.SYNCS 0x989680 ;  /* 0x009896800000a95d */ /* 0x004fea0003900000 */
[----:B------:R-:W2:Y:S02]  /*1af10*/  @!P2 SYNCS.PHASECHK.TRANS64 P2, [R20+URZ+0x13250], R10 ;  /* 0x0132500a1400a5a7 */ /* 0x000ea4000804007f */
[----:B--2---:R-:W-:Y:S05]  /*1af20*/  @!P2 BRA `(.L_x_1930) ;  /* 0xfffffffc00f0a947 */ /* 0x004fea000383ffff */
[----:B------:R-:W-:Y:S05]  /*1af30*/  BRA `(.L_x_1929) ;  /* 0xffffff0800b47947 */ /* 0x000fea000383ffff */
.L_x_1939:
[----:B-1----:R1:W2:Y:S02]  /*1af40*/  SYNCS.PHASECHK.TRANS64.TRYWAIT P0, [R8+URZ+0x13230], R11 ;  /* 0x0132300b080075a7 */ /* 0x0022a4000800017f */
[----:B--2---:R-:W-:Y:S05]  /*1af50*/  @!P0 NANOSLEEP.SYNCS 0x989680 ;  /* 0x009896800000895d */ /* 0x004fea0003900000 */
[----:B------:R-:W2:Y:S02]  /*1af60*/  @!P0 SYNCS.PHASECHK.TRANS64 P0, [R8+URZ+0x13230], R11 ;  /* 0x0132300b080085a7 */ /* 0x000ea4000800007f */
[----:B--2---:R-:W-:Y:S05]  /*1af70*/  @!P0 BRA `(.L_x_1939) ;  /* 0xfffffffc00f08947 */ /* 0x004fea000383ffff */
[----:B------:R-:W-:Y:S05]  /*1af80*/  BRA `(.L_x_1938) ;  /* 0xffffff3400707947 */ /* 0x000fea000383ffff */
.L_x_1944:
[----:B-1----:R1:W2:Y:S02]  /*1af90*/  SYNCS.PHASECHK.TRANS64.TRYWAIT P0, [R15+URZ+0x13250], R0 ;  /* 0x013250000f0075a7 */ /* 0x0022a4000800017f */
[----:B--2---:R-:W-:Y:S05]  /*1afa0*/  @!P0 NANOSLEEP.SYNCS 0x989680 ;  /* 0x009896800000895d */ /* 0x004fea0003900000 */
[----:B------:R-:W2:Y:S02]  /*1afb0*/  @!P0 SYNCS.PHASECHK.TRANS64 P0, [R15+URZ+0x13250], R0 ;  /* 0x013250000f0085a7 */ /* 0x000ea4000800007f */
[----:B--2---:R-:W-:Y:S05]  /*1afc0*/  @!P0 BRA `(.L_x_1944) ;  /* 0xfffffffc00f08947 */ /* 0x004fea000383ffff */
[----:B------:R-:W-:Y:S05]  /*1afd0*/  BRA `(.L_x_1943) ;  /* 0xffffff3800e07947 */ /* 0x000fea000383ffff */
.L_x_1951:
[----:B--2---:R2:W3:Y:S02]  /*1afe0*/  SYNCS.PHASECHK.TRANS64.TRYWAIT P0, [R3+URZ+0x13250], R4 ;  /* 0x01325004030075a7 */ /* 0x0044e4000800017f */
[----:B---3--:R-:W-:Y:S05]  /*1aff0*/  @!P0 NANOSLEEP.SYNCS 0x989680 ;  /* 0x009896800000895d */ /* 0x008fea0003900000 */
[----:B------:R-:W3:Y:S02]  /*1b000*/  @!P0 SYNCS.PHASECHK.TRANS64 P0, [R3+URZ+0x13250], R4 ;  /* 0x01325004030085a7 */ /* 0x000ee4000800007f */
[----:B---3--:R-:W-:Y:S05]  /*1b010*/  @!P0 BRA `(.L_x_1951) ;  /* 0xfffffffc00f08947 */ /* 0x008fea000383ffff */
[----:B------:R-:W-:Y:S05]  /*1b020*/  BRA `(.L_x_1950) ;  /* 0xffffff5800787947 */ /* 0x000fea000383ffff */
.L_x_1981:
[----:B------:R-:W0:Y:S01]  /*1b030*/  S2R R7, SR_TID.X ;  /* 0x0000000000077919 */ /* 0x000e220000002100 */
[----:B------:R-:W-:Y:S01]  /*1b040*/  BSSY B1, `(.L_x_2112) ;  /* 0x000000a000017945 */ /* 0x000fe20003800000 */
[----:B------:R-:W-:Y:S02]  /*1b050*/  IMAD.MOV.U32 R12, RZ, RZ, RZ ;  /* 0x000000ffff0c7224 */ /* 0x000fe400078e00ff */
[----:B--2---:R-:W-:Y:S02]  /*1b060*/  IMAD.MOV.U32 R11, RZ, RZ, 0x1f ;  /* 0x0000001fff0b7424 */ /* 0x004fe400078e00ff */
[----:B------:R-:W-:Y:S01]  /*1b070*/  IMAD.MOV.U32 R15, RZ, RZ, -0x1 ;  /* 0xffffffffff0f7424 */ /* 0x000fe200078e00ff */
[----:B0-----:R-:W-:-:S04]  /*1b080*/  SHF.R.U32.HI R7, RZ, 0x5, R7 ;  /* 0x00000005ff077819 */ /* 0x001fc80000011607 */
[----:B------:R-:W-:-:S05]  /*1b090*/  LOP3.LUT R7, R7, 0x3, RZ, 0xc0, !PT ;  /* 0x0000000307077812 */ /* 0x000fca00078ec0ff */
[----:B------:R-:W-:-:S07]  /*1b0a0*/  IMAD.MOV.U32 R13, RZ, RZ, R7 ;  /* 0x000000ffff0d7224 */ /* 0x000fce00078e0007 */
[----:B------:R-:W-:Y:S05]  /*1b0b0*/  WARPSYNC.COLLECTIVE R15, `(.L_x_2113) ;  /* 0x000000000f087348 */ /* 0x000fea0003c00000 */
[----:B------:R0:W1:Y:S02]  /*1b0c0*/  SHFL.IDX P6, R14, R13, R12, R11 ;  /* 0x0000000c0d0e7389 */ /* 0x00006400000c000b */
[----:B01----:R-:W-:Y:S01]  /*1b0d0*/  ENDCOLLECTIVE ;  /* 0x000000000000791b */ /* 0x003fe20003800000 */
.L_x_2113:
[----:B------:R-:W-:Y:S05]  /*1b0e0*/  BSYNC B1 ;  /* 0x0000000000017941 */ /* 0x000fea0003800000 */
.L_x_2112:
[----:B------:R-:W-:Y:S05]  /*1b0f0*/  BRA `(.L_x_2114) ;  /* 0xffffffa800607947 */ /* 0x000fea000383ffff */
.L_x_1983:
[----:B------:R-:W-:Y:S01]  /*1b100*/  BSSY B1, `(.L_x_2115) ;  /* 0x0000006000017945 */ /* 0x000fe20003800000 */
[----:B------:R-:W-:-:S07]  /*1b110*/  IMAD.MOV.U32 R15, RZ, RZ, -0x1 ;  /* 0xffffffffff0f7424 */ /* 0x000fce00078e00ff */
[----:B0-2---:R-:W-:Y:S05]  /*1b120*/  WARPSYNC.COLLECTIVE R15, `(.L_x_2116) ;  /* 0x000000000f0c7348 */ /* 0x005fea0003c00000 */
[----:B------:R-:W-:Y:S02]  /*1b130*/  ELECT P6, UR62, PT ;  /* 0x00000000003e782f */ /* 0x000fe400038c0000 */
[----:B------:R-:W-:Y:S01]  /*1b140*/  MOV R14, UR62 ;  /* 0x0000003e000e7c02 */ /* 0x000fe20008000f00 */
[----:B0-2---:R-:W-:Y:S10]  /*1b150*/  ENDCOLLECTIVE ;  /* 0x000000000000791b */ /* 0x005ff40003800000 */
.L_x_2116:
[----:B------:R-:W-:Y:S05]  /*1b160*/  BSYNC B1 ;  /* 0x0000000000017941 */ /* 0x000fea0003800000 */
.L_x_2115:
[----:B------:R-:W-:Y:S05]  /*1b170*/  BRA `(.L_x_1982) ;  /* 0xffffffa800587947 */ /* 0x000fea000383ffff */
.L_x_1985:
[----:B0-----:R0:W1:Y:S02]  /*1b180*/  SYNCS.PHASECHK.TRANS64.TRYWAIT P0, [R18+URZ+0x13220], R6 ;  /* 0x01322006120075a7 */ /* 0x001064000800017f */
[----:B-1----:R-:W-:Y:S05]  /*1b190*/  @!P0 NANOSLEEP.SYNCS 0x989680 ;  /* 0x009896800000895d */ /* 0x002fea0003900000 */
[----:B------:R-:W1:Y:S02]  /*1b1a0*/  @!P0 SYNCS.PHASECHK.TRANS64 P0, [R18+URZ+0x13220], R6 ;  /* 0x01322006120085a7 */ /* 0x000e64000800007f */
[----:B-1----:R-:W-:Y:S05]  /*1b1b0*/  @!P0 BRA `(.L_x_1985) ;  /* 0xfffffffc00f08947 */ /* 0x002fea000383ffff */
[----:B------:R-:W-:Y:S05]  /*1b1c0*/  BRA `(.L_x_2117) ;  /* 0xffffffa800687947 */ /* 0x000fea000383ffff */
.L_x_1989:
[----:B0-----:R0:W1:Y:S02]  /*1b1d0*/  SYNCS.PHASECHK.TRANS64.TRYWAIT P0, [R6+URZ+0x132a0], R10 ;  /* 0x0132a00a060075a7 */ /* 0x001064000800017f */
[----:B-1----:R-:W-:Y:S05]  /*1b1e0*/  @!P0 NANOSLEEP.SYNCS 0x989680 ;  /* 0x009896800000895d */ /* 0x002fea0003900000 */
[----:B------:R-:W1:Y:S02]  /*1b1f0*/  @!P0 SYNCS.PHASECHK.TRANS64 P0, [R6+URZ+0x132a0], R10 ;  /* 0x0132a00a060085a7 */ /* 0x000e64000800007f */
[----:B-1----:R-:W-:Y:S05]  /*1b200*/  @!P0 BRA `(.L_x_1989) ;  /* 0xfffffffc00f08947 */ /* 0x002fea000383ffff */
[----:B------:R-:W-:Y:S05]  /*1b210*/  BRA `(.L_x_2118) ;  /* 0xffffffa800807947 */ /* 0x000fea000383ffff */
.L_x_1994:
[----:B-1----:R1:W2:Y:S02]  /*1b220*/  SYNCS.PHASECHK.TRANS64.TRYWAIT P0, [R6+URZ+0x132c0], R10 ;  /* 0x0132c00a060075a7 */ /* 0x0022a4000800017f */
[----:B--2---:R-:W-:Y:S05]  /*1b230*/  @!P0 NANOSLEEP.SYNCS 0x989680 ;  /* 0x009896800000895d */ /* 0x004fea0003900000 */
[----:B------:R-:W2:Y:S02]  /*1b240*/  @!P0 SYNCS.PHASECHK.TRANS64 P0, [R6+URZ+0x132c0], R10 ;  /* 0x0132c00a060085a7 */ /* 0x000ea4000800007f */
[----:B--2---:R-:W-:Y:S05]  /*1b250*/  @!P0 BRA `(.L_x_1994) ;  /* 0xfffffffc00f08947 */ /* 0x004fea000383ffff */
[----:B------:R-:W-:Y:S05]  /*1b260*/  BRA `(.L_x_2119) ;  /* 0xffffffa800fc7947 */ /* 0x000fea000383ffff */
.L_x_2001:
[----:B0-----:R0:W1:Y:S02]  /*1b270*/  SYNCS.PHASECHK.TRANS64.TRYWAIT P1, [R6+URZ+0x132a0], R7 ;  /* 0x0132a007060075a7 */ /* 0x001064000802017f */
[----:B-1----:R-:W-:Y:S05]  /*1b280*/  @!P1 NANOSLEEP.SYNCS 0x989680 ;  /* 0x009896800000995d */ /* 0x002fea0003900000 */
[----:B------:R-:W1:Y:S02]  /*1b290*/  @!P1 SYNCS.PHASECHK.TRANS64 P1, [R6+URZ+0x132a0], R7 ;  /* 0x0132a007060095a7 */ /* 0x000e64000802007f */
[----:B-1----:R-:W-:Y:S05]  /*1b2a0*/  @!P1 BRA `(.L_x_2001) ;  /* 0xfffffffc00f09947 */ /* 0x002fea000383ffff */
[----:B------:R-:W-:Y:S05]  /*1b2b0*/  BRA `(.L_x_2120) ;  /* 0xffffffac00b87947 */ /* 0x000fea000383ffff */
.L_x_2006:
[----:B-1----:R1:W2:Y:S02]  /*1b2c0*/  SYNCS.PHASECHK.TRANS64.TRYWAIT P1, [R6+URZ+0x132c0], R7 ;  /* 0x0132c007060075a7 */ /* 0x0022a4000802017f */
[----:B--2---:R-:W-:Y:S05]  /*1b2d0*/  @!P1 NANOSLEEP.SYNCS 0x989680 ;  /* 0x009896800000995d */ /* 0x004fea0003900000 */
[----:B------:R-:W2:Y:S02]  /*1b2e0*/  @!P1 SYNCS.PHASECHK.TRANS64 P1, [R6+URZ+0x132c0], R7 ;  /* 0x0132c007060095a7 */ /* 0x000ea4000802007f */
[----:B--2---:R-:W-:Y:S05]  /*1b2f0*/  @!P1 BRA `(.L_x_2006) ;  /* 0xfffffffc00f09947 */ /* 0x004fea000383ffff */
[----:B------:R-:W-:Y:S05]  /*1b300*/  BRA `(.L_x_2121) ;  /* 0xffffffb000307947 */ /* 0x000fea000383ffff */
.L_x_2023:
[----:B------:R-:W1:Y:S01]  /*1b310*/  S2R R20, SR_TID.X ;  /* 0x0000000000147919 */ /* 0x000e620000002100 */
[----:B------:R-:W-:Y:S01]  /*1b320*/  BSSY B0, `(.L_x_2122) ;  /* 0x000000a000007945 */ /* 0x000fe20003800000 */
[----:B------:R-:W-:Y:S02]  /*1b330*/  IMAD.MOV.U32 R12, RZ, RZ, RZ ;  /* 0x000000ffff0c7224 */ /* 0x000fe400078e00ff */
[----:B--2---:R-:W-:Y:S02]  /*1b340*/  IMAD.MOV.U32 R11, RZ, RZ, 0x1f ;  /* 0x0000001fff0b7424 */ /* 0x004fe400078e00ff */
[----:B------:R-:W-:Y:S01]  /*1b350*/  IMAD.MOV.U32 R15, RZ, RZ, -0x1 ;  /* 0xffffffffff0f7424 */ /* 0x000fe200078e00ff */
[----:B-1----:R-:W-:-:S04]  /*1b360*/  SHF.R.U32.HI R20, RZ, 0x5, R20 ;  /* 0x00000005ff147819 */ /* 0x002fc80000011614 */
[----:B------:R-:W-:-:S05]  /*1b370*/  LOP3.LUT R20, R20, 0x3, RZ, 0xc0, !PT ;  /* 0x0000000314147812 */ /* 0x000fca00078ec0ff */
[----:B------:R-:W-:-:S07]  /*1b380*/  IMAD.MOV.U32 R13, RZ, RZ, R20 ;  /* 0x000000ffff0d7224 */ /* 0x000fce00078e0014 */
[----:B0-----:R-:W-:Y:S05]  /*1b390*/  WARPSYNC.COLLECTIVE R15, `(.L_x_2123) ;  /* 0x000000000f087348 */ /* 0x001fea0003c00000 */
[----:B------:R1:W2:Y:S02]  /*1b3a0*/  SHFL.IDX P6, R14, R13, R12, R11 ;  /* 0x0000000c0d0e7389 */ /* 0x0002a400000c000b */
[----:B012---:R-:W-:Y:S01]  /*1b3b0*/  ENDCOLLECTIVE ;  /* 0x000000000000791b */ /* 0x007fe20003800000 */
.L_x_2123:
[----:B------:R-:W-:Y:S05]  /*1b3c0*/  BSYNC B0 ;  /* 0x0000000000007941 */ /* 0x000fea0003800000 */
.L_x_2122:
[----:B------:R-:W-:Y:S05]  /*1b3d0*/  BRA `(.L_x_2124) ;  /* 0xffffffbc00647947 */ /* 0x000fea000383ffff */
.L_x_2025:
[----:B------:R-:W-:Y:S01]  /*1b3e0*/  BSSY B0, `(.L_x_2125) ;  /* 0x0000006000007945 */ /* 0x000fe20003800000 */
[----:B------:R-:W-:-:S07]  /*1b3f0*/  IMAD.MOV.U32 R15, RZ, RZ, -0x1 ;  /* 0xffffffffff0f7424 */ /* 0x000fce00078e00ff */
[----:B012---:R-:W-:Y:S05]  /*1b400*/  WARPSYNC.COLLECTIVE R15, `(.L_x_2126) ;  /* 0x000000000f0c7348 */ /* 0x007fea0003c00000 */
[----:B------:R-:W-:Y:S02]  /*1b410*/  ELECT P6, UR62, PT ;  /* 0x00000000003e782f */ /* 0x000fe400038c0000 */
[----:B------:R-:W-:Y:S01]  /*1b420*/  MOV R14, UR62 ;  /* 0x0000003e000e7c02 */ /* 0x000fe20008000f00 */
[----:B012---:R-:W-:Y:S10]  /*1b430*/  ENDCOLLECTIVE ;  /* 0x000000000000791b */ /* 0x007ff40003800000 */
.L_x_2126:
[----:B------:R-:W-:Y:S05]  /*1b440*/  BSYNC B0 ;  /* 0x0000000000007941 */ /* 0x000fea0003800000 */
.L_x_2125:
[----:B------:R-:W-:Y:S05]  /*1b450*/  BRA `(.L_x_2127) ;  /* 0xffffffbc00647947 */ /* 0x000fea000383ffff */
.L_x_2027:
[----:B-1----:R1:W3:Y:S02]  /*1b460*/  SYNCS.PHASECHK.TRANS64.TRYWAIT P0, [R4+URZ+0x13280], R3 ;  /* 0x01328003040075a7 */ /* 0x0022e4000800017f */
[----:B---3--:R-:W-:Y:S05]  /*1b470*/  @!P0 NANOSLEEP.SYNCS 0x989680 ;  /* 0x009896800000895d */ /* 0x008fea0003900000 */
[----:B------:R-:W3:Y:S02]  /*1b480*/  @!P0 SYNCS.PHASECHK.TRANS64 P0, [R4+URZ+0x13280], R3 ;  /* 0x01328003040085a7 */ /* 0x000ee4000800007f */
[----:B---3--:R-:W-:Y:S05]  /*1b490*/  @!P0 BRA `(.L_x_2027) ;  /* 0xfffffffc00f08947 */ /* 0x008fea000383ffff */
[----:B------:R-:W-:Y:S05]  /*1b4a0*/  BRA `(.L_x_2128) ;  /* 0xffffffbc00c87947 */ /* 0x000fea000383ffff */
.L_x_2029:
[----:B---3--:R3:W4:Y:S02]  /*1b4b0*/  SYNCS.PHASECHK.TRANS64.TRYWAIT P0, [R4+URZ+0x13240], R3 ;  /* 0x01324003040075a7 */ /* 0x008724000800017f */
[----:B----4-:R-:W-:Y:S05]  /*1b4c0*/  @!P0 NANOSLEEP.SYNCS 0x989680 ;  /* 0x009896800000895d */ /* 0x010fea0003900000 */
[----:B------:R-:W4:Y:S02]  /*1b4d0*/  @!P0 SYNCS.PHASECHK.TRANS64 P0, [R4+URZ+0x13240], R3 ;  /* 0x01324003040085a7 */ /* 0x000f24000800007f */
[----:B----4-:R-:W-:Y:S05]  /*1b4e0*/  @!P0 BRA `(.L_x_2029) ;  /* 0xfffffffc00f08947 */ /* 0x010fea000383ffff */
[----:B------:R-:W-:Y:S05]  /*1b4f0*/  BRA `(.L_x_2129) ;  /* 0xffffffc0001c7947 */ /* 0x000fea000383ffff */
.L_x_2033:
[----:B------:R-:W2:Y:S01]  /*1b500*/  LDL.LU R11, [R1+0x1c] ;  /* 0x00001c00010b7983 */ /* 0x000ea20000300800 */
        /* <DEDUP_REMOVED lines=11> */
.L_x_2130:
[----:B------:R-:W-:Y:S02]  /*1b5c0*/  IMAD.MOV.U32 R13, RZ, RZ, R0 ;  /* 0x000000ffff0d7224 */ /* 0x000fe400078e0000 */
[----:B------:R-:W-:-:S07]  /*1b5d0*/  IMAD.MOV.U32 R6, RZ, RZ, R14 ;  /* 0x000000ffff067224 */ /* 0x000fce00078e000e */
[----:B------:R-:W-:Y:S05]  /*1b5e0*/  WARPSYNC.COLLECTIVE R15, `(.L_x_2131) ;  /* 0x000000000f087348 */ /* 0x000fea0003c00000 */
[----:B------:R0:W1:Y:S02]  /*1b5f0*/  SHFL.IDX P6, R14, R13, R12, R11 ;  /* 0x0000000c0d0e7389 */ /* 0x00006400000c000b */
[----:B01----:R-:W-:Y:S01]  /*1b600*/  ENDCOLLECTIVE ;  /* 0x000000000000791b */ /* 0x003fe20003800000 */
.L_x_2131:
[----:B------:R-:W-:Y:S02]  /*1b610*/  IMAD.MOV.U32 R13, RZ, RZ, R4 ;  /* 0x000000ffff0d7224 */ /* 0x000fe400078e0004 */
[----:B------:R-:W-:Y:S02]  /*1b620*/  IMAD.MOV.U32 R12, RZ, RZ, 0x1 ;  /* 0x00000001ff0c7424 */ /* 0x000fe400078e00ff */
[----:B------:R-:W-:-:S07]  /*1b630*/  IMAD.MOV.U32 R7, RZ, RZ, R14 ;  /* 0x000000ffff077224 */ /* 0x000fce00078e000e */
[----:B------:R-:W-:Y:S05]  /*1b640*/  WARPSYNC.COLLECTIVE R15, `(.L_x_2132) ;  /* 0x000000000f087348 */ /* 0x000fea0003c00000 */
[----:B------:R0:W1:Y:S02]  /*1b650*/  SHFL.IDX P6, R14, R13, R12, R11 ;  /* 0x0000000c0d0e7389 */ /* 0x00006400000c000b */
[----:B01----:R-:W-:Y:S01]  /*1b660*/  ENDCOLLECTIVE ;  /* 0x000000000000791b */ /* 0x003fe20003800000 */
.L_x_2132:
        /* <DEDUP_REMOVED lines=15> */
.L_x_2133:
[----:B------:R-:W-:Y:S02]  /*1b760*/  IMAD.MOV.U32 R13, RZ, RZ, R4 ;  /* 0x000000ffff0d7224 */ /* 0x000fe400078e0004 */
[----:B------:R-:W-:Y:S02]  /*1b770*/  IMAD.MOV.U32 R12, RZ, RZ, 0x2 ;  /* 0x00000002ff0c7424 */ /* 0x000fe400078e00ff */
[----:B------:R-:W-:-:S07]  /*1b780*/  IMAD.MOV.U32 R7, RZ, RZ, R14 ;  /* 0x000000ffff077224 */ /* 0x000fce00078e000e */
[----:B------:R-:W-:Y:S05]  /*1b790*/  WARPSYNC.COLLECTIVE R15, `(.L_x_2134) ;  /* 0x000000000f087348 */ /* 0x000fea0003c00000 */
[----:B------:R0:W1:Y:S02]  /*1b7a0*/  SHFL.IDX P6, R14, R13, R12, R11 ;  /* 0x0000000c0d0e7389 */ /* 0x00006400000c000b */
[----:B01----:R-:W-:Y:S01]  /*1b7b0*/  ENDCOLLECTIVE ;  /* 0x000000000000791b */ /* 0x003fe20003800000 */
.L_x_2134:
        /* <DEDUP_REMOVED lines=16> */
.L_x_2135:
[----:B------:R-:W-:Y:S02]  /*1b8c0*/  IMAD.MOV.U32 R13, RZ, RZ, R4 ;  /* 0x000000ffff0d7224 */ /* 0x000fe400078e0004 */
[----:B------:R-:W-:Y:S02]  /*1b8d0*/  IMAD.MOV.U32 R12, RZ, RZ, 0x3 ;  /* 0x00000003ff0c7424 */ /* 0x000fe400078e00ff */
[----:B------:R-:W-:-:S07]  /*1b8e0*/  IMAD.MOV.U32 R7, RZ, RZ, R14 ;  /* 0x000000ffff077224 */ /* 0x000fce00078e000e */
[----:B------:R-:W-:Y:S05]  /*1b8f0*/  WARPSYNC.COLLECTIVE R15, `(.L_x_2136) ;  /* 0x000000000f087348 */ /* 0x000fea0003c00000 */
[----:B------:R0:W1:Y:S02]  /*1b900*/  SHFL.IDX P6, R14, R13, R12, R11 ;  /* 0x0000000c0d0e7389 */ /* 0x00006400000c000b */
[----:B01----:R-:W-:Y:S01]  /*1b910*/  ENDCOLLECTIVE ;  /* 0x000000000000791b */ /* 0x003fe20003800000 */
.L_x_2136:
        /* <DEDUP_REMOVED lines=11> */
.L_x_2137:
        /* <DEDUP_REMOVED lines=11> */
.L_x_2138:
        /* <DEDUP_REMOVED lines=14> */
.L_x_2139:
[----:B------:R-:W-:Y:S02]  /*1bb60*/  IMAD.MOV.U32 R13, RZ, RZ, R3 ;  /* 0x000000ffff0d7224 */ /* 0x000fe400078e0003 */
[----:B------:R-:W-:Y:S02]  /*1bb70*/  IMAD.MOV.U32 R12, RZ, RZ, 0x1 ;  /* 0x00000001ff0c7424 */ /* 0x000fe400078e00ff */
[----:B------:R-:W-:-:S07]  /*1bb80*/  IMAD.MOV.U32 R8, RZ, RZ, R14 ;  /* 0x000000ffff087224 */ /* 0x000fce00078e000e */
[----:B------:R-:W-:Y:S05]  /*1bb90*/  WARPSYNC.COLLECTIVE R15, `(.L_x_2140) ;  /* 0x000000000f087348 */ /* 0x000fea0003c00000 */
[----:B------:R0:W1:Y:S02]  /*1bba0*/  SHFL.IDX P6, R14, R13, R12, R11 ;  /* 0x0000000c0d0e7389 */ /* 0x00006400000c000b */
[----:B01----:R-:W-:Y:S01]  /*1bbb0*/  ENDCOLLECTIVE ;  /* 0x000000000000791b */ /* 0x003fe20003800000 */
.L_x_2140:
        /* <DEDUP_REMOVED lines=12> */
.L_x_2141:
[----:B------:R-:W-:Y:S01]  /*1bc80*/  IMAD.MOV.U32 R2, RZ, RZ, R14 ;  /* 0x000000ffff027224 */ /* 0x000fe200078e000e */
[----:B------:R-:W-:Y:S06]  /*1bc90*/  BRA `(.L_x_2142) ;  /* 0xffffffc400207947 */ /* 0x000fec000383ffff */
.L_x_2036:
[----:B-1----:R1:W2:Y:S02]  /*1bca0*/  SYNCS.PHASECHK.TRANS64.TRYWAIT P0, [R18+URZ+0x13220], R3 ;  /* 0x01322003120075a7 */ /* 0x0022a4000800017f */
[----:B--2---:R-:W-:Y:S05]  /*1bcb0*/  @!P0 NANOSLEEP.SYNCS 0x989680 ;  /* 0x009896800000895d */ /* 0x004fea0003900000 */
[----:B------:R-:W2:Y:S02]  /*1bcc0*/  @!P0 SYNCS.PHASECHK.TRANS64 P0, [R18+URZ+0x13220], R3 ;  /* 0x01322003120085a7 */ /* 0x000ea4000800007f */
[----:B--2---:R-:W-:Y:S05]  /*1bcd0*/  @!P0 BRA `(.L_x_2036) ;  /* 0xfffffffc00f08947 */ /* 0x004fea000383ffff */
[----:B------:R-:W-:Y:S05]  /*1bce0*/  BRA `(.L_x_2143) ;  /* 0xffffffc4007c7947 */ /* 0x000fea000383ffff */
.L_x_2042:
[----:B0-----:R0:W1:Y:S02]  /*1bcf0*/  SYNCS.PHASECHK.TRANS64.TRYWAIT P0, [R4+URZ+0x13280], R3 ;  /* 0x01328003040075a7 */ /* 0x001064000800017f */
[----:B-1----:R-:W-:Y:S05]  /*1bd00*/  @!P0 NANOSLEEP.SYNCS 0x989680 ;  /* 0x009896800000895d */ /* 0x002fea0003900000 */
[----:B------:R-:W1:Y:S02]  /*1bd10*/  @!P0 SYNCS.PHASECHK.TRANS64 P0, [R4+URZ+0x13280], R3 ;  /* 0x01328003040085a7 */ /* 0x000e64000800007f */
[----:B-1----:R-:W-:Y:S05]  /*1bd20*/  @!P0 BRA `(.L_x_2042) ;  /* 0xfffffffc00f08947 */ /* 0x002fea000383ffff */
[----:B------:R-:W-:Y:S05]  /*1bd30*/  BRA `(.L_x_2144) ;  /* 0xffffffc800287947 */ /* 0x000fea000383ffff */
.L_x_2047:
[----:B-1----:R1:W2:Y:S02]  /*1bd40*/  SYNCS.PHASECHK.TRANS64.TRYWAIT P0, [R4+URZ+0x13240], R3 ;  /* 0x01324003040075a7 */ /* 0x0022a4000800017f */
[----:B--2---:R-:W-:Y:S05]  /*1bd50*/  @!P0 NANOSLEEP.SYNCS 0x989680 ;  /* 0x009896800000895d */ /* 0x004fea0003900000 */
[----:B------:R-:W2:Y:S02]  /*1bd60*/  @!P0 SYNCS.PHASECHK.TRANS64 P0, [R4+URZ+0x13240], R3 ;  /* 0x01324003040085a7 */ /* 0x000ea4000800007f */
[----:B--2---:R-:W-:Y:S05]  /*1bd70*/  @!P0 BRA `(.L_x_2047) ;  /* 0xfffffffc00f08947 */ /* 0x004fea000383ffff */
[----:B------:R-:W-:Y:S05]  /*1bd80*/  BRA `(.L_x_2145) ;  /* 0xffffffc800a47947 */ /* 0x000fea000383ffff */
.L_x_2053:
[----:B0-----:R0:W1:Y:S02]  /*1bd90*/  SYNCS.PHASECHK.TRANS64.TRYWAIT P0, [R3+URZ+0x13270], R2 ;  /* 0x01327002030075a7 */ /* 0x001064000800017f */
[----:B-1----:R-:W-:Y:S05]  /*1bda0*/  @!P0 NANOSLEEP.SYNCS 0x989680 ;  /* 0x009896800000895d */ /* 0x002fea0003900000 */
[----:B------:R-:W1:Y:S02]  /*1bdb0*/  @!P0 SYNCS.PHASECHK.TRANS64 P0, [R3+URZ+0x13270], R2 ;  /* 0x01327002030085a7 */ /* 0x000e64000800007f */
[----:B-1----:R-:W-:Y:S05]  /*1bdc0*/  @!P0 BRA `(.L_x_2053) ;  /* 0xfffffffc00f08947 */ /* 0x002fea000383ffff */
[----:B------:R-:W-:Y:S05]  /*1bdd0*/  BRA `(.L_x_2146) ;  /* 0xffffffcc00407947 */ /* 0x000fea000383ffff */
.L_x_2055:
[----:B0-----:R0:W1:Y:S02]  /*1bde0*/  SYNCS.PHASECHK.TRANS64.TRYWAIT P0, [R3+URZ+0x13260], R2 ;  /* 0x01326002030075a7 */ /* 0x001064000800017f */
[----:B-1----:R-:W-:Y:S05]  /*1bdf0*/  @!P0 NANOSLEEP.SYNCS 0x989680 ;  /* 0x009896800000895d */ /* 0x002fea0003900000 */
[----:B------:R-:W1:Y:S02]  /*1be00*/  @!P0 SYNCS.PHASECHK.TRANS64 P0, [R3+URZ+0x13260], R2 ;  /* 0x01326002030085a7 */ /* 0x000e64000800007f */
[----:B-1----:R-:W-:Y:S05]  /*1be10*/  @!P0 BRA `(.L_x_2055) ;  /* 0xfffffffc00f08947 */ /* 0x002fea000383ffff */
[----:B------:R-:W-:Y:S05]  /*1be20*/  BRA `(.L_x_2147) ;  /* 0xffffffcc00487947 */ /* 0x000fea000383ffff */
.L_x_2062:
[----:B-1----:R1:W2:Y:S02]  /*1be30*/  SYNCS.PHASECHK.TRANS64.TRYWAIT P1, [R3+URZ+0x13270], R0 ;  /* 0x01327000030075a7 */ /* 0x0022a4000802017f */
[----:B--2---:R-:W-:Y:S05]  /*1be40*/  @!P1 NANOSLEEP.SYNCS 0x989680 ;  /* 0x009896800000995d */ /* 0x004fea0003900000 */
[----:B------:R-:W2:Y:S02]  /*1be50*/  @!P1 SYNCS.PHASECHK.TRANS64 P1, [R3+URZ+0x13270], R0 ;  /* 0x01327000030095a7 */ /* 0x000ea4000802007f */
[----:B--2---:R-:W-:Y:S05]  /*1be60*/  @!P1 BRA `(.L_x_2062) ;  /* 0xfffffffc00f09947 */ /* 0x004fea000383ffff */
[----:B------:R-:W-:Y:S05]  /*1be70*/  BRA `(.L_x_2148) ;  /* 0xffffffd000987947 */ /* 0x000fea000383ffff */
.L_x_2064:
[----:B-1----:R1:W2:Y:S02]  /*1be80*/  SYNCS.PHASECHK.TRANS64.TRYWAIT P1, [R3+URZ+0x13260], R0 ;  /* 0x01326000030075a7 */ /* 0x0022a4000802017f */
[----:B--2---:R-:W-:Y:S05]  /*1be90*/  @!P1 NANOSLEEP.SYNCS 0x989680 ;  /* 0x009896800000995d */ /* 0x004fea0003900000 */
[----:B------:R-:W2:Y:S02]  /*1bea0*/  @!P1 SYNCS.PHASECHK.TRANS64 P1, [R3+URZ+0x13260], R0 ;  /* 0x01326000030095a7 */ /* 0x000ea4000802007f */
[----:B--2---:R-:W-:Y:S05]  /*1beb0*/  @!P1 BRA `(.L_x_2064) ;  /* 0xfffffffc00f09947 */ /* 0x004fea000383ffff */
[----:B------:R-:W-:Y:S05]  /*1bec0*/  BRA `(.L_x_2149) ;  /* 0xffffffd0009c7947 */ /* 0x000fea000383ffff */
.L_x_2068:
[----:B------:R-:W-:Y:S01]  /*1bed0*/  BSSY B0, `(.L_x_2150) ;  /* 0x0000008000007945 */ /* 0x000fe20003800000 */
[----:B------:R-:W-:Y:S02]  /*1bee0*/  IMAD.MOV.U32 R13, RZ, RZ, R24 ;  /* 0x000000ffff0d7224 */ /* 0x000fe400078e0018 */
[----:B------:R-:W-:Y:S02]  /*1bef0*/  IMAD.MOV.U32 R12, RZ, RZ, RZ ;  /* 0x000000ffff0c7224 */ /* 0x000fe400078e00ff */
[----:B--2---:R-:W-:Y:S02]  /*1bf00*/  IMAD.MOV.U32 R11, RZ, RZ, 0x1f ;  /* 0x0000001fff0b7424 */ /* 0x004fe400078e00ff */
[----:B------:R-:W-:-:S07]  /*1bf10*/  IMAD.MOV.U32 R15, RZ, RZ, -0x1 ;  /* 0xffffffffff0f7424 */ /* 0x000fce00078e00ff */
[----:B------:R-:W-:Y:S05]  /*1bf20*/  WARPSYNC.COLLECTIVE R15, `(.L_x_2151) ;  /* 0x000000000f087348 */ /* 0x000fea0003c00000 */
[----:B------:R0:W1:Y:S02]  /*1bf30*/  SHFL.IDX P6, R14, R13, R12, R11 ;  /* 0x0000000c0d0e7389 */ /* 0x00006400000c000b */
[----:B01----:R-:W-:Y:S01]  /*1bf40*/  ENDCOLLECTIVE ;  /* 0x000000000000791b */ /* 0x003fe20003800000 */
.L_x_2151:
[----:B------:R-:W-:Y:S05]  /*1bf50*/  BSYNC B0 ;  /* 0x0000000000007941 */ /* 0x000fea0003800000 */
.L_x_2150:
        /* <DEDUP_REMOVED lines=9> */
.L_x_2152:
        /* <DEDUP_REMOVED lines=24> */
.L_x_2153:
[----:B------:R-:W-:Y:S01]  /*1c170*/  IMAD.MOV.U32 R12, RZ, RZ, 0x2 ;  /* 0x00000002ff0c7424 */ /* 0x000fe200078e00ff */
[----:B------:R-:W-:-:S05]  /*1c180*/  SEL R3, R14, RZ, P1 ;  /* 0x000000ff0e037207 */ /* 0x000fca0000800000 */
[----:B------:R-:W-:-:S04]  /*1c190*/  IMAD.IADD R2, R2, 0x1, R3 ;  /* 0x0000000102027824 */ /* 0x000fc800078e0203 */
[----:B------:R-:W-:-:S07]  /*1c1a0*/  IMAD.MOV.U32 R13, RZ, RZ, R2 ;  /* 0x000000ffff0d7224 */ /* 0x000fce00078e0002 */
[----:B------:R-:W-:Y:S05]  /*1c1b0*/  WARPSYNC.COLLECTIVE R15, `(.L_x_2154) ;  /* 0x000000000f087348 */ /* 0x000fea0003c00000 */
[----:B------:R0:W1:Y:S02]  /*1c1c0*/  SHFL.UP P6, R14, R13, R12, R11 ;  /* 0x0400000c0d0e7389 */ /* 0x00006400000c000b */
[----:B01----:R-:W-:Y:S01]  /*1c1d0*/  ENDCOLLECTIVE ;  /* 0x000000000000791b */ /* 0x003fe20003800000 */
.L_x_2154:
[----:B------:R-:W-:Y:S01]  /*1c1e0*/  IMAD.MOV.U32 R12, RZ, RZ, 0x4 ;  /* 0x00000004ff0c7424 */ /* 0x000fe200078e00ff */
[----:B------:R-:W-:-:S05]  /*1c1f0*/  SEL R3, R14, RZ, P2 ;  /* 0x000000ff0e037207 */ /* 0x000fca0001000000 */
[----:B------:R-:W-:-:S04]  /*1c200*/  IMAD.IADD R2, R2, 0x1, R3 ;  /* 0x0000000102027824 */ /* 0x000fc800078e0203 */
[----:B------:R-:W-:-:S07]  /*1c210*/  IMAD.MOV.U32 R13, RZ, RZ, R2 ;  /* 0x000000ffff0d7224 */ /* 0x000fce00078e0002 */
[----:B------:R-:W-:Y:S05]  /*1c220*/  WARPSYNC.COLLECTIVE R15, `(.L_x_2155) ;  /* 0x000000000f087348 */ /* 0x000fea0003c00000 */
[----:B------:R0:W1:Y:S02]  /*1c230*/  SHFL.UP P6, R14, R13, R12, R11 ;  /* 0x0400000c0d0e7389 */ /* 0x00006400000c000b */
[----:B01----:R-:W-:Y:S01]  /*1c240*/  ENDCOLLECTIVE ;  /* 0x000000000000791b */ /* 0x003fe20003800000 */
.L_x_2155:
[----:B------:R-:W-:Y:S01]  /*1c250*/  IMAD.MOV.U32 R12, RZ, RZ, 0x8 ;  /* 0x00000008ff0c7424 */ /* 0x000fe200078e00ff */
[----:B------:R-:W-:-:S05]  /*1c260*/  SEL R3, R14, RZ, P3 ;  /* 0x000000ff0e037207 */ /* 0x000fca0001800000 */
[----:B------:R-:W-:-:S04]  /*1c270*/  IMAD.IADD R2, R2, 0x1, R3 ;  /* 0x0000000102027824 */ /* 0x000fc800078e0203 */
[----:B------:R-:W-:-:S07]  /*1c280*/  IMAD.MOV.U32 R13, RZ, RZ, R2 ;  /* 0x000000ffff0d7224 */ /* 0x000fce00078e0002 */
[----:B------:R-:W-:Y:S05]  /*1c290*/  WARPSYNC.COLLECTIVE R15, `(.L_x_2156) ;  /* 0x000000000f087348 */ /* 0x000fea0003c00000 */
[----:B------:R0:W1:Y:S02]  /*1c2a0*/  SHFL.UP P6, R14, R13, R12, R11 ;  /* 0x0400000c0d0e7389 */ /* 0x00006400000c000b */
[----:B01----:R-:W-:Y:S01]  /*1c2b0*/  ENDCOLLECTIVE ;  /* 0x000000000000791b */ /* 0x003fe20003800000 */
.L_x_2156:
[----:B------:R-:W-:Y:S01]  /*1c2c0*/  IMAD.MOV.U32 R12, RZ, RZ, 0x10 ;  /* 0x00000010ff0c7424 */ /* 0x000fe200078e00ff */
[----:B------:R-:W-:-:S05]  /*1c2d0*/  SEL R3, R14, RZ, P4 ;  /* 0x000000ff0e037207 */ /* 0x000fca0002000000 */
[----:B------:R-:W-:-:S04]  /*1c2e0*/  IMAD.IADD R2, R2, 0x1, R3 ;  /* 0x0000000102027824 */ /* 0x000fc800078e0203 */
[----:B------:R-:W-:-:S07]  /*1c2f0*/  IMAD.MOV.U32 R13, RZ, RZ, R2 ;  /* 0x000000ffff0d7224 */ /* 0x000fce00078e0002 */
[----:B------:R-:W-:Y:S05]  /*1c300*/  WARPSYNC.COLLECTIVE R15, `(.L_x_2157) ;  /* 0x000000000f087348 */ /* 0x000fea0003c00000 */
[----:B------:R0:W1:Y:S02]  /*1c310*/  SHFL.UP P6, R14, R13, R12, R11 ;  /* 0x0400000c0d0e7389 */ /* 0x00006400000c000b */
[----:B01----:R-:W-:Y:S01]  /*1c320*/  ENDCOLLECTIVE ;  /* 0x000000000000791b */ /* 0x003fe20003800000 */
.L_x_2157:
        /* <DEDUP_REMOVED lines=8> */
.L_x_2158:
[----:B------:R-:W-:Y:S05]  /*1c3b0*/  BRA `(.L_x_2159) ;  /* 0xffffffd400187947 */ /* 0x000fea000383ffff */
.L_x_2071:
[----:B------:R-:W-:Y:S01]  /*1c3c0*/  BSSY B0, `(.L_x_2160) ;  /* 0x0000008000007945 */ /* 0x000fe20003800000 */
[----:B------:R-:W-:Y:S02]  /*1c3d0*/  IMAD.MOV.U32 R13, RZ, RZ, R2 ;  /* 0x000000ffff0d7224 */ /* 0x000fe400078e0002 */
[----:B------:R-:W-:Y:S02]  /*1c3e0*/  IMAD.MOV.U32 R12, RZ, RZ, 0x1 ;  /* 0x00000001ff0c7424 */ /* 0x000fe400078e00ff */
[----:B--2---:R-:W-:Y:S02]  /*1c3f0*/  IMAD.MOV.U32 R11, RZ, RZ, RZ ;  /* 0x000000ffff0b7224 */ /* 0x004fe400078e00ff */
[----:B------:R-:W-:-:S07]  /*1c400*/  IMAD.MOV.U32 R15, RZ, RZ, -0x1 ;  /* 0xffffffffff0f7424 */ /* 0x000fce00078e00ff */
[----:B------:R-:W-:Y:S05]  /*1c410*/  WARPSYNC.COLLECTIVE R15, `(.L_x_2161) ;  /* 0x000000000f087348 */ /* 0x000fea0003c00000 */
[----:B------:R0:W1:Y:S02]  /*1c420*/  SHFL.UP P6, R14, R13, R12, R11 ;  /* 0x0400000c0d0e7389 */ /* 0x00006400000c000b */
[----:B01----:R-:W-:Y:S01]  /*1c430*/  ENDCOLLECTIVE ;  /* 0x000000000000791b */ /* 0x003fe20003800000 */
.L_x_2161:
[----:B------:R-:W-:Y:S05]  /*1c440*/  BSYNC B0 ;  /* 0x0000000000007941 */ /* 0x000fea0003800000 */
.L_x_2160:
        /* <DEDUP_REMOVED lines=9> */
.L_x_2162:
[----:B------:R-:W-:Y:S01]  /*1c4e0*/  IMAD.MOV.U32 R12, RZ, RZ, 0x4 ;  /* 0x00000004ff0c7424 */ /* 0x000fe200078e00ff */
[----:B------:R-:W-:-:S05]  /*1c4f0*/  SEL R3, R14, RZ, P2 ;  /* 0x000000ff0e037207 */ /* 0x000fca0001000000 */
[----:B------:R-:W-:-:S04]  /*1c500*/  IMAD.IADD R2, R2, 0x1, R3 ;  /* 0x0000000102027824 */ /* 0x000fc800078e0203 */
[----:B------:R-:W-:-:S07]  /*1c510*/  IMAD.MOV.U32 R13, RZ, RZ, R2 ;  /* 0x000000ffff0d7224 */ /* 0x000fce00078e0002 */
[----:B------:R-:W-:Y:S05]  /*1c520*/  WARPSYNC.COLLECTIVE R15, `(.L_x_2163) ;  /* 0x000000000f087348 */ /* 0x000fea0003c00000 */
[----:B------:R0:W1:Y:S02]  /*1c530*/  SHFL.UP P6, R14, R13, R12, R11 ;  /* 0x0400000c0d0e7389 */ /* 0x00006400000c000b */
[----:B01----:R-:W-:Y:S01]  /*1c540*/  ENDCOLLECTIVE ;  /* 0x000000000000791b */ /* 0x003fe20003800000 */
.L_x_2163:
[----:B------:R-:W-:Y:S01]  /*1c550*/  IMAD.MOV.U32 R12, RZ, RZ, 0x8 ;  /* 0x00000008ff0c7424 */ /* 0x000fe200078e00ff */
[----:B------:R-:W-:-:S05]  /*1c560*/  SEL R3, R14, RZ, P3 ;  /* 0x000000ff0e037207 */ /* 0x000fca0001800000 */
[----:B------:R-:W-:-:S04]  /*1c570*/  IMAD.IADD R2, R2, 0x1, R3 ;  /* 0x0000000102027824 */ /* 0x000fc800078e0203 */
[----:B------:R-:W-:-:S07]  /*1c580*/  IMAD.MOV.U32 R13, RZ, RZ, R2 ;  /* 0x000000ffff0d7224 */ /* 0x000fce00078e0002 */
[----:B------:R-:W-:Y:S05]  /*1c590*/  WARPSYNC.COLLECTIVE R15, `(.L_x_2164) ;  /* 0x000000000f087348 */ /* 0x000fea0003c00000 */
[----:B------:R0:W1:Y:S02]  /*1c5a0*/  SHFL.UP P6, R14, R13, R12, R11 ;  /* 0x0400000c0d0e7389 */ /* 0x00006400000c000b */
[----:B01----:R-:W-:Y:S01]  /*1c5b0*/  ENDCOLLECTIVE ;  /* 0x000000000000791b */ /* 0x003fe20003800000 */
.L_x_2164:
[----:B------:R-:W-:Y:S01]  /*1c5c0*/  IMAD.MOV.U32 R12, RZ, RZ, 0x10 ;  /* 0x00000010ff0c7424 */ /* 0x000fe200078e00ff */
[----:B------:R-:W-:-:S05]  /*1c5d0*/  SEL R3, R14, RZ, P4 ;  /* 0x000000ff0e037207 */ /* 0x000fca0002000000 */
[----:B------:R-:W-:-:S04]  /*1c5e0*/  IMAD.IADD R2, R2, 0x1, R3 ;  /* 0x0000000102027824 */ /* 0x000fc800078e0203 */
[----:B------:R-:W-:-:S07]  /*1c5f0*/  IMAD.MOV.U32 R13, RZ, RZ, R2 ;  /* 0x000000ffff0d7224 */ /* 0x000fce00078e0002 */
[----:B------:R-:W-:Y:S05]  /*1c600*/  WARPSYNC.COLLECTIVE R15, `(.L_x_2165) ;  /* 0x000000000f087348 */ /* 0x000fea0003c00000 */
[----:B------:R0:W1:Y:S02]  /*1c610*/  SHFL.UP P6, R14, R13, R12, R11 ;  /* 0x0400000c0d0e7389 */ /* 0x00006400000c000b */
[----:B01----:R-:W-:Y:S01]  /*1c620*/  ENDCOLLECTIVE ;  /* 0x000000000000791b */ /* 0x003fe20003800000 */
.L_x_2165:
        /* <DEDUP_REMOVED lines=8> */
.L_x_2166:
[----:B------:R-:W-:Y:S05]  /*1c6b0*/  BRA `(.L_x_2167) ;  /* 0xffffffd000fc7947 */ /* 0x000fea000383ffff */
.L_x_2073:
[----:B------:R-:W-:Y:S01]  /*1c6c0*/  BSSY B0, `(.L_x_2168) ;  /* 0x0000006000007945 */ /* 0x000fe20003800000 */
[----:B------:R-:W-:Y:S01]  /*1c6d0*/  PLOP3.LUT P6, PT, P6, PT, PT, 0x8, 0x0 ;  /* 0x000000000000781c */ /* 0x000fe200037ce170 */
[----:B------:R-:W-:-:S12]  /*1c6e0*/  IMAD.MOV.U32 R15, RZ, RZ, -0x1 ;  /* 0xffffffffff0f7424 */ /* 0x000fd800078e00ff */
[----:B0-2---:R-:W-:Y:S05]  /*1c6f0*/  WARPSYNC.COLLECTIVE R15, `(.L_x_2169) ;  /* 0x000000000f087348 */ /* 0x005fea0003c00000 */
[----:B------:R-:W-:Y:S01]  /*1c700*/  VOTE.ANY R14, PT, P6 ;  /* 0x00000000000e7806 */ /* 0x000fe200030e0100 */
[----:B0-2---:R-:W-:Y:S06]  /*1c710*/  ENDCOLLECTIVE ;  /* 0x000000000000791b */ /* 0x005fec0003800000 */
.L_x_2169:
[----:B------:R-:W-:Y:S05]  /*1c720*/  BSYNC B0 ;  /* 0x0000000000007941 */ /* 0x000fea0003800000 */
.L_x_2168:
        /* <DEDUP_REMOVED lines=10> */
.L_x_2170:
[----:B------:R-:W-:Y:S02]  /*1c7d0*/  IMAD.MOV.U32 R13, RZ, RZ, R5 ;  /* 0x000000ffff0d7224 */ /* 0x000fe400078e0005 */
[----:B------:R-:W-:-:S07]  /*1c7e0*/  IMAD.MOV.U32 R25, RZ, RZ, R14 ;  /* 0x000000ffff197224 */ /* 0x000fce00078e000e */
[----:B------:R-:W-:Y:S05]  /*1c7f0*/  WARPSYNC.COLLECTIVE R15, `(.L_x_2171) ;  /* 0x000000000f087348 */ /* 0x000fea0003c00000 */
[----:B------:R0:W1:Y:S02]  /*1c800*/  SHFL.IDX P6, R14, R13, R12, R11 ;  /* 0x0000000c0d0e7389 */ /* 0x00006400000c000b */
[----:B01----:R-:W-:Y:S01]  /*1c810*/  ENDCOLLECTIVE ;  /* 0x000000000000791b */ /* 0x003fe20003800000 */
.L_x_2171:
[----:B------:R-:W-:Y:S01]  /*1c820*/  IMAD.MOV.U32 R5, RZ, RZ, R14 ;  /* 0x000000ffff057224 */ /* 0x000fe200078e000e */
[----:B------:R-:W-:Y:S06]  /*1c830*/  BRA `(.L_x_2172) ;  /* 0xffffffd000dc7947 */ /* 0x000fec000383ffff */
.L_x_2075:
[----:B------:R-:W-:Y:S01]  /*1c840*/  BSSY B0, `(.L_x_2173) ;  /* 0x0000007000007945 */ /* 0x000fe20003800000 */
[----:B------:R-:W-:Y:S02]  /*1c850*/  IMAD.MOV.U32 R13, RZ, RZ, R2 ;  /* 0x000000ffff0d7224 */ /* 0x000fe400078e0002 */
[----:B--2---:R-:W-:Y:S02]  /*1c860*/  IMAD.MOV.U32 R11, RZ, RZ, 0x1f ;  /* 0x0000001fff0b7424 */ /* 0x004fe400078e00ff */
[----:B------:R-:W-:-:S07]  /*1c870*/  IMAD.MOV.U32 R15, RZ, RZ, -0x1 ;  /* 0xffffffffff0f7424 */ /* 0x000fce00078e00ff */
[----:B01-34-:R-:W-:Y:S05]  /*1c880*/  WARPSYNC.COLLECTIVE R15, `(.L_x_2174) ;  /* 0x000000000f087348 */ /* 0x01bfea0003c00000 */
[----:B------:R2:W0:Y:S02]  /*1c890*/  SHFL.IDX P6, R14, R13, R12, R11 ;  /* 0x0000000c0d0e7389 */ /* 0x00042400000c000b */
[----:B01234-:R-:W-:Y:S01]  /*1c8a0*/  ENDCOLLECTIVE ;  /* 0x000000000000791b */ /* 0x01ffe20003800000 */
.L_x_2174:
[----:B------:R-:W-:Y:S05]  /*1c8b0*/  BSYNC B0 ;  /* 0x0000000000007941 */ /* 0x000fea0003800000 */
.L_x_2173:
[----:B------:R-:W-:Y:S01]  /*1c8c0*/  IMAD.MOV.U32 R24, RZ, RZ, R14 ;  /* 0x000000ffff187224 */ /* 0x000fe200078e000e */
[----:B------:R-:W-:Y:S06]  /*1c8d0*/  BRA `(.L_x_2074) ;  /* 0xffffffd000cc7947 */ /* 0x000fec000383ffff */
.L_x_2081:
[----:B0-----:R0:W1:Y:S02]  /*1c8e0*/  SYNCS.PHASECHK.TRANS64.TRYWAIT P0, [R6+URZ+0x13220], R0 ;  /* 0x01322000060075a7 */ /* 0x001064000800017f */
[----:B-1----:R-:W-:Y:S05]  /*1c8f0*/  @!P0 NANOSLEEP.SYNCS 0x989680 ;  /* 0x009896800000895d */ /* 0x002fea0003900000 */
[----:B------:R-:W1:Y:S02]  /*1c900*/  @!P0 SYNCS.PHASECHK.TRANS64 P0, [R6+URZ+0x13220], R0 ;  /* 0x01322000060085a7 */ /* 0x000e64000800007f */
[----:B-1----:R-:W-:Y:S05]  /*1c910*/  @!P0 BRA `(.L_x_2081) ;  /* 0xfffffffc00f08947 */ /* 0x002fea000383ffff */
[----:B------:R-:W-:Y:S05]  /*1c920*/  BRA `(.L_x_2175) ;  /* 0xffffffdc00287947 */ /* 0x000fea000383ffff */
.L_x_2082:
        /* <DEDUP_REMOVED lines=11> */
.L_x_2177:
[----:B------:R-:W-:Y:S05]  /*1c9e0*/  BSYNC B0 ;  /* 0x0000000000007941 */ /* 0x000fea0003800000 */
.L_x_2176:
[----:B------:R-:W-:Y:S05]  /*1c9f0*/  BRA `(.L_x_2178) ;  /* 0xffffffdc00107947 */ /* 0x000fea000383ffff */
.L_x_2083:
[----:B------:R-:W-:Y:S01]  /*1ca00*/  BSSY B0, `(.L_x_2179) ;  /* 0x0000006000007945 */ /* 0x000fe20003800000 */
[----:B------:R-:W-:-:S07]  /*1ca10*/  IMAD.MOV.U32 R15, RZ, RZ, -0x1 ;  /* 0xffffffffff0f7424 */ /* 0x000fce00078e00ff */
[----:B0-2---:R-:W-:Y:S05]  /*1ca20*/  WARPSYNC.COLLECTIVE R15, `(.L_x_2180) ;  /* 0x000000000f0c7348 */ /* 0x005fea0003c00000 */
[----:B------:R-:W-:Y:S02]  /*1ca30*/  ELECT P6, UR62, PT ;  /* 0x00000000003e782f */ /* 0x000fe400038c0000 */
[----:B------:R-:W-:Y:S01]  /*1ca40*/  MOV R14, UR62 ;  /* 0x0000003e000e7c02 */ /* 0x000fe20008000f00 */
[----:B0-2---:R-:W-:Y:S10]  /*1ca50*/  ENDCOLLECTIVE ;  /* 0x000000000000791b */ /* 0x005ff40003800000 */
.L_x_2180:
[----:B------:R-:W-:Y:S05]  /*1ca60*/  BSYNC B0 ;  /* 0x0000000000007941 */ /* 0x000fea0003800000 */
.L_x_2179:
[----:B------:R-:W-:Y:S05]  /*1ca70*/  BRA `(.L_x_2181) ;  /* 0xffffffdc00047947 */ /* 0x000fea000383ffff */
.L_x_2085:
[----:B0-----:R0:W1:Y:S02]  /*1ca80*/  SYNCS.PHASECHK.TRANS64.TRYWAIT P1, [R5+URZ], R4 ;  /* 0x00000004050075a7 */ /* 0x001064000802017f */
[----:B-1----:R-:W-:Y:S05]  /*1ca90*/  @!P1 NANOSLEEP.SYNCS 0x989680 ;  /* 0x009896800000995d */ /* 0x002fea0003900000 */
[----:B------:R-:W1:Y:S02]  /*1caa0*/  @!P1 SYNCS.PHASECHK.TRANS64 P1, [R5+URZ], R4 ;  /* 0x00000004050095a7 */ /* 0x000e64000802007f */
[----:B-1----:R-:W-:Y:S05]  /*1cab0*/  @!P1 BRA `(.L_x_2085) ;  /* 0xfffffffc00f09947 */ /* 0x002fea000383ffff */
[----:B------:R-:W-:Y:S05]  /*1cac0*/  BRA `(.L_x_2182) ;  /* 0xffffffdc00387947 */ /* 0x000fea000383ffff */
.L_x_2086:
[----:B-1----:R1:W3:Y:S02]  /*1cad0*/  SYNCS.PHASECHK.TRANS64.TRYWAIT P1, [R9+URZ], R0 ;  /* 0x00000000090075a7 */ /* 0x0022e4000802017f */
[----:B---3--:R-:W-:Y:S05]  /*1cae0*/  @!P1 NANOSLEEP.SYNCS 0x989680 ;  /* 0x009896800000995d */ /* 0x008fea0003900000 */
[----:B------:R-:W3:Y:S02]  /*1caf0*/  @!P1 SYNCS.PHASECHK.TRANS64 P1, [R9+URZ], R0 ;  /* 0x00000000090095a7 */ /* 0x000ee4000802007f */
[----:B---3--:R-:W-:Y:S05]  /*1cb00*/  @!P1 BRA `(.L_x_2086) ;  /* 0xfffffffc00f09947 */ /* 0x008fea000383ffff */
[----:B------:R-:W-:Y:S05]  /*1cb10*/  BRA `(.L_x_2183) ;  /* 0xffffffdc002c7947 */ /* 0x000fea000383ffff */
.L_x_2088:
[----:B---3--:R3:W4:Y:S02]  /*1cb20*/  SYNCS.PHASECHK.TRANS64.TRYWAIT P1, [R19+URZ+0x13260], R4 ;  /* 0x01326004130075a7 */ /* 0x008724000802017f */
[----:B----4-:R-:W-:Y:S05]  /*1cb30*/  @!P1 NANOSLEEP.SYNCS 0x989680 ;  /* 0x009896800000995d */ /* 0x010fea0003900000 */
[----:B------:R-:W4:Y:S02]  /*1cb40*/  @!P1 SYNCS.PHASECHK.TRANS64 P1, [R19+URZ+0x13260], R4 ;  /* 0x01326004130095a7 */ /* 0x000f24000802007f */
[----:B----4-:R-:W-:Y:S05]  /*1cb50*/  @!P1 BRA `(.L_x_2088) ;  /* 0xfffffffc00f09947 */ /* 0x010fea000383ffff */
[----:B------:R-:W-:Y:S05]  /*1cb60*/  BRA `(.L_x_2184) ;  /* 0xffffffdc002c7947 */ /* 0x000fea000383ffff */
.L_x_2090:
[----:B----4-:R4:W0:Y:S02]  /*1cb70*/  SYNCS.PHASECHK.TRANS64.TRYWAIT P1, [R7+URZ+0x13260], R0 ;  /* 0x01326000070075a7 */ /* 0x010824000802017f */
[----:B0-----:R-:W-:Y:S05]  /*1cb80*/  @!P1 NANOSLEEP.SYNCS 0x989680 ;  /* 0x009896800000995d */ /* 0x001fea0003900000 */
[----:B------:R-:W0:Y:S02]  /*1cb90*/  @!P1 SYNCS.PHASECHK.TRANS64 P1, [R7+URZ+0x13260], R0 ;  /* 0x01326000070095a7 */ /* 0x000e24000802007f */
[----:B0-----:R-:W-:Y:S05]  /*1cba0*/  @!P1 BRA `(.L_x_2090) ;  /* 0xfffffffc00f09947 */ /* 0x001fea000383ffff */
[----:B------:R-:W-:Y:S05]  /*1cbb0*/  BRA `(.L_x_2185) ;  /* 0xffffffdc002c7947 */ /* 0x000fea000383ffff */
.L_x_2092:
[----:B------:R0:W0:Y:S02]  /*1cbc0*/  SYNCS.PHASECHK.TRANS64.TRYWAIT P0, [R19+URZ+0x13280], R4 ;  /* 0x01328004130075a7 */ /* 0x000024000800017f */
[----:B0-----:R-:W-:Y:S05]  /*1cbd0*/  @!P0 NANOSLEEP.SYNCS 0x989680 ;  /* 0x009896800000895d */ /* 0x001fea0003900000 */
[----:B------:R-:W0:Y:S02]  /*1cbe0*/  @!P0 SYNCS.PHASECHK.TRANS64 P0, [R19+URZ+0x13280], R4 ;  /* 0x01328004130085a7 */ /* 0x000e24000800007f */
[----:B0-----:R-:W-:Y:S05]  /*1cbf0*/  @!P0 BRA `(.L_x_2092) ;  /* 0xfffffffc00f08947 */ /* 0x001fea000383ffff */
[----:B------:R-:W-:Y:S05]  /*1cc00*/  BRA `(.L_x_2093) ;  /* 0xffffffdc00287947 */ /* 0x000fea000383ffff */
.L_x_2186:
        /* <DEDUP_REMOVED lines=15> */
.L_x_2195:


//--------------------- .nv.global.init           --------------------------
	.section	.nv.global.init,"aw",@progbits
	.align	4
.nv.global.init:
	.type		_ZZN5flash28permute_output_fp8_VcolmajorIN4cute6TensorINS1_11ArrayEngineIfLm32EEENS1_6LayoutINS1_5tupleIJNS6_IJNS1_1CILi2EEES8_NS7_ILi8EEEEEENS7_ILi1EEESB_EEENS6_IJNS6_IJSB_S8_NS7_ILi4EEEEEENS7_ILi0EEESF_EEEEEEEEEvRT_E9upper_map,@object
	.size		_ZZN5flash28permute_output_fp8_VcolmajorIN4cute6TensorINS1_11ArrayEngineIfLm32EEENS1_6LayoutINS1_5tupleIJNS6_IJNS1_1CILi2EEES8_NS7_ILi8EEEEEENS7_ILi1EEESB_EEENS6_IJNS6_IJSB_S8_NS7_ILi4EEEEEENS7_ILi0EEESF_EEEEEEEEEvRT_E9upper_map,($str$23 - _ZZN5flash28permute_output_fp8_VcolmajorIN4cute6TensorINS1_11ArrayEngineIfLm32EEENS1_6LayoutINS1_5tupleIJNS6_IJNS1_1CILi2EEES8_NS7_ILi8EEEEEENS7_ILi1EEESB_EEENS6_IJNS6_IJSB_S8_NS7_ILi4EEEEEENS7_ILi0EEESF_EEEEEEEEEvRT_E9upper_map)
_ZZN5flash28permute_output_fp8_VcolmajorIN4cute6TensorINS1_11ArrayEngineIfLm32EEENS1_6LayoutINS1_5tupleIJNS6_IJNS1_1CILi2EEES8_NS7_ILi8EEEEEENS7_ILi1EEESB_EEENS6_IJNS6_IJSB_S8_NS7_ILi4EEEEEENS7_ILi0EEESF_EEEEEEEEEvRT_E9upper_map:
        /*0000*/ 	.byte	0x00, 0x00, 0x00, 0x00, 0x02, 0x00, 0x00, 0x00, 0x03, 0x00, 0x00, 0x00, 0x01, 0x00, 0x00, 0x00
	.type		$str$23,@object
	.size		$str$23,($str$24 - $str$23)
$str$23:
        /*0010*/ 	.byte	0x28, 0x61, 0x64, 0x64, 0x72, 0x65, 0x73, 0x73, 0x20, 0x26, 0x20, 0x6d, 0x61, 0x73, 0x6b, 0x29
        /*0020*/ 	.byte	0x20, 0x3d, 0x3d, 0x20, 0x30, 0x00
	.type		$str$24,@object
	.size		$str$24,(__unnamed_5 - $str$24)
$str$24:
        /*0026*/ 	.byte	0x2f, 0x74, 0x6d, 0x70, 0x2f, 0x6f, 0x73, 0x73, 0x5f, 0x6b, 0x65, 0x72, 0x6e, 0x65, 0x6c, 0x73
        /*0036*/ 	.byte	0x5f, 0x73, 0x72, 0x63, 0x2f, 0x66, 0x6c, 0x61, 0x73, 0x68, 0x5f, 0x61, 0x74, 0x74, 0x65, 0x6e
        /*0046*/ 	.byte	0x74, 0x69, 0x6f, 0x6e, 0x2f, 0x63, 0x73, 0x72, 0x63, 0x2f, 0x63, 0x75, 0x74, 0x6c, 0x61, 0x73
        /*0056*/ 	.byte	0x73, 0x2f, 0x69, 0x6e, 0x63, 0x6c, 0x75, 0x64, 0x65, 0x2f, 0x63, 0x75, 0x74, 0x65, 0x2f, 0x70
        /*0066*/ 	.byte	0x6f, 0x69, 0x6e, 0x74, 0x65, 0x72, 0x5f, 0x66, 0x6c, 0x61, 0x67, 0x67, 0x65, 0x64, 0x2e, 0x68
        /*0076*/ 	.byte	0x70, 0x70, 0x00
	.type		__unnamed_5,@object
	.size		__unnamed_5,(__unnamed_6 - __unnamed_5)
__unnamed_5:
        /* <DEDUP_REMOVED lines=24> */
        /*01f9*/ 	.byte	0x26, 0x5d, 0x00
	.type		__unnamed_6,@object
	.size		__unnamed_6,(__unnamed_4 - __unnamed_6)
__unnamed_6:
        /* <DEDUP_REMOVED lines=24> */
        /*037c*/ 	.byte	0x3e, 0x3e, 0x20, 0x26, 0x5d, 0x00
	.type		__unnamed_4,@object
	.size		__unnamed_4,(__unnamed_2 - __unnamed_4)
__unnamed_4:
        /* <DEDUP_REMOVED lines=28> */
        /*0542*/ 	.byte	0x3a, 0x43, 0x3c, 0x31, 0x30, 0x32, 0x34, 0x30, 0x3e, 0x3e, 0x3e, 0x3e, 0x3e, 0x5d, 0x00
	.type		__unnamed_2,@object
	.size		__unnamed_2,(__unnamed_1 - __unnamed_2)
__unnamed_2:
        /* <DEDUP_REMOVED lines=29> */
	.type		__unnamed_1,@object
	.size		__unnamed_1,(__unnamed_3 - __unnamed_1)
__unnamed_1:
        /* <DEDUP_REMOVED lines=29> */
        /*08f0*/ 	.byte	0x00
	.type		__unnamed_3,@object
	.size		__unnamed_3,(.L_2 - __unnamed_3)
__unnamed_3:
        /* <DEDUP_REMOVED lines=30> */
.L_2:


//--------------------- .nv.shared._ZN7cutlass13device_kernelIN5flash11enable_sm90INS1_16FlashAttnFwdSm90INS1_25CollectiveMainloopFwdSm90ILi2EN4cute5tupleIJNS5_1CILi1EEES8_S8_EEENS6_IJNS7_ILi192EEENS7_ILi160EEENS7_ILi64EEEEEELi64ENS_12float_e4m3_tEfNS_4arch4Sm90ELb0ELb0ELb0ELb0ELb0ELb0ELb0ELb1ELb1ELb1ELb1ELb0EEENS1_21CollectiveEpilogueFwdINS6_IJSA_SC_SB_EEES9_NS_10bfloat16_tESG_Li384ELb0ELb1ELb1ELb1EEENS1_19SingleTileSchedulerILb0ELb1ELb1ELi192EEEEEEEEEvNT_6ParamsE --------------------------
	.section	.nv.shared._ZN7cutlass13device_kernelIN5flash11enable_sm90INS1_16FlashAttnFwdSm90INS1_25CollectiveMainloopFwdSm90ILi2EN4cute5tupleIJNS5_1CILi1EEES8_S8_EEENS6_IJNS7_ILi192EEENS7_ILi160EEENS7_ILi64EEEEEELi64ENS_12float_e4m3_tEfNS_4arch4Sm90ELb0ELb0ELb0ELb0ELb0ELb0ELb0ELb1ELb1ELb1ELb1ELb0EEENS1_21CollectiveEpilogueFwdINS6_IJSA_SC_SB_EEES9_NS_10bfloat16_tESG_Li384ELb0ELb1ELb1ELb1EEENS1_19SingleTileSchedulerILb0ELb1ELb1ELi192EEEEEEEEEvNT_6ParamsE,"aw",@nobits
	.sectionflags	@""
	.align	16
	.zero		1024


//--------------------- .nv.shared.reserved.0     --------------------------
	.section	.nv.shared.reserved.0,"aw",@nobits
	.weak		__nv_reservedSMEM_offset_0_alias
	.size		__nv_reservedSMEM_offset_0_alias, 0, 0
	.other		__nv_reservedSMEM_offset_0_alias,@"STO_CUDA_RESERVED_SHARED STV_DEFAULT"
__nv_reservedSMEM_offset_0_alias:
	.zero		0


//--------------------- .nv.global                --------------------------
	.section	.nv.global,"aw",@nobits
.nv.global:
	.type		_ZN71_INTERNAL_7ffc3415_35_flash_fwd_hdim64_e4m3_split_sm90_cu_3fbc093a_34174cute1_E,@object
	.size		_ZN71_INTERNAL_7ffc3415_35_flash_fwd_hdim64_e4m3_split_sm90_cu_3fbc093a_34174cute1_E,(_ZN71_INTERNAL_7ffc3415_35_flash_fwd_hdim64_e4m3_split_sm90_cu_3fbc093a_34174cuda3std3__45__cpo6cbeginE - _ZN71_INTERNAL_7ffc3415_35_flash_fwd_hdim64_e4m3_split_sm90_cu_3fbc093a_34174cute1_E)
_ZN71_INTERNAL_7ffc3415_35_flash_fwd_hdim64_e4m3_split_sm90_cu_3fbc093a_34174cute1_E:
	.zero		1
	.type		_ZN71_INTERNAL_7ffc3415_35_flash_fwd_hdim64_e4m3_split_sm90_cu_3fbc093a_34174cuda3std3__45__cpo6cbeginE,@object
	.size		_ZN71_INTERNAL_7ffc3415_35_flash_fwd_hdim64_e4m3_split_sm90_cu_3fbc093a_34174cuda3std3__45__cpo6cbeginE,(_ZN71_INTERNAL_7ffc3415_35_flash_fwd_hdim64_e4m3_split_sm90_cu_3fbc093a_34174cuda3std3__48in_placeE - _ZN71_INTERNAL_7ffc3415_35_flash_fwd_hdim64_e4m3_split_sm90_cu_3fbc093a_34174cuda3std3__45__cpo6cbeginE)
_ZN71_INTERNAL_7ffc3415_35_flash_fwd_hdim64_e4m3_split_sm90_cu_3fbc093a_34174cuda3std3__45__cpo6cbeginE:
	.zero		1
	.type		_ZN71_INTERNAL_7ffc3415_35_flash_fwd_hdim64_e4m3_split_sm90_cu_3fbc093a_34174cuda3std3__48in_placeE,@object
	.size		_ZN71_INTERNAL_7ffc3415_35_flash_fwd_hdim64_e4m3_split_sm90_cu_3fbc093a_34174cuda3std3__48in_placeE,(_ZN71_INTERNAL_7ffc3415_35_flash_fwd_hdim64_e4m3_split_sm90_cu_3fbc093a_34174cuda3std6ranges3__45__cpo9iter_moveE - _ZN71_INTERNAL_7ffc3415_35_flash_fwd_hdim64_e4m3_split_sm90_cu_3fbc093a_34174cuda3std3__48in_placeE)
_ZN71_INTERNAL_7ffc3415_35_flash_fwd_hdim64_e4m3_split_sm90_cu_3fbc093a_34174cuda3std3__48in_placeE:
	.zero		1
	.type		_ZN71_INTERNAL_7ffc3415_35_flash_fwd_hdim64_e4m3_split_sm90_cu_3fbc093a_34174cuda3std6ranges3__45__cpo9iter_moveE,@object
	.size		_ZN71_INTERNAL_7ffc3415_35_flash_fwd_hdim64_e4m3_split_sm90_cu_3fbc093a_34174cuda3std6ranges3__45__cpo9iter_moveE,(_ZN71_INTERNAL_7ffc3415_35_flash_fwd_hdim64_e4m3_split_sm90_cu_3fbc093a_34174cuda3std3__45__cpo5beginE - _ZN71_INTERNAL_7ffc3415_35_flash_fwd_hdim64_e4m3_split_sm90_cu_3fbc093a_34174cuda3std6ranges3__45__cpo9iter_moveE)
_ZN71_INTERNAL_7ffc3415_35_flash_fwd_hdim64_e4m3_split_sm90_cu_3fbc093a_34174cuda3std6ranges3__45__cpo9iter_moveE:
	.zero		1
	.type		_ZN71_INTERNAL_7ffc3415_35_flash_fwd_hdim64_e4m3_split_sm90_cu_3fbc093a_34174cuda3std3__45__cpo5beginE,@object
	.size		_ZN71_INTERNAL_7ffc3415_35_flash_fwd_hdim64_e4m3_split_sm90_cu_3fbc093a_34174cuda3std3__45__cpo5beginE,(_ZN71_INTERNAL_7ffc3415_35_flash_fwd_hdim64_e4m3_split_sm90_cu_3fbc093a_34174cuda3std3__473_GLOBAL__N__7ffc3415_35_flash_fwd_hdim64_e4m3_split_sm90_cu_3fbc093a_34176ignoreE - _ZN71_INTERNAL_7ffc3415_35_flash_fwd_hdim64_e4m3_split_sm90_cu_3fbc093a_34174cuda3std3__45__cpo5beginE)
_ZN71_INTERNAL_7ffc3415_35_flash_fwd_hdim64_e4m3_split_sm90_cu_3fbc093a_34174cuda3std3__45__cpo5beginE:
	.zero		1
	.type		_ZN71_INTERNAL_7ffc3415_35_flash_fwd_hdim64_e4m3_split_sm90_cu_3fbc093a_34174cuda3std3__473_GLOBAL__N__7ffc3415_35_flash_fwd_hdim64_e4m3_split_sm90_cu_3fbc093a_34176ignoreE,@object
	.size		_ZN71_INTERNAL_7ffc3415_35_flash_fwd_hdim64_e4m3_split_sm90_cu_3fbc093a_34174cuda3std3__473_GLOBAL__N__7ffc3415_35_flash_fwd_hdim64_e4m3_split_sm90_cu_3fbc093a_34176ignoreE,(_ZN71_INTERNAL_7ffc3415_35_flash_fwd_hdim64_e4m3_split_sm90_cu_3fbc093a_34174cute7productE - _ZN71_INTERNAL_7ffc3415_35_flash_fwd_hdim64_e4m3_split_sm90_cu_3fbc093a_34174cuda3std3__473_GLOBAL__N__7ffc3415_35_flash_fwd_hdim64_e4m3_split_sm90_cu_3fbc093a_34176ignoreE)
_ZN71_INTERNAL_7ffc3415_35_flash_fwd_hdim64_e4m3_split_sm90_cu_3fbc093a_34174cuda3std3__473_GLOBAL__N__7ffc3415_35_flash_fwd_hdim64_e4m3_split_sm90_cu_3fbc093a_34176ignoreE:
	.zero		1
	.type		_ZN71_INTERNAL_7ffc3415_35_flash_fwd_hdim64_e4m3_split_sm90_cu_3fbc093a_34174cute7productE,@object
	.size		_ZN71_INTERNAL_7ffc3415_35_flash_fwd_hdim64_e4m3_split_sm90_cu_3fbc093a_34174cute7productE,(_ZN71_INTERNAL_7ffc3415_35_flash_fwd_hdim64_e4m3_split_sm90_cu_3fbc093a_34174cuda3std3__45__cpo3endE - _ZN71_INTERNAL_7ffc3415_35_flash_fwd_hdim64_e4m3_split_sm90_cu_3fbc093a_34174cute7productE)
_ZN71_INTERNAL_7ffc3415_35_flash_fwd_hdim64_e4m3_split_sm90_cu_3fbc093a_34174cute7productE:
	.zero		1
	.type		_ZN71_INTERNAL_7ffc3415_35_flash_fwd_hdim64_e4m3_split_sm90_cu_3fbc093a_34174cuda3std3__45__cpo3endE,@object
	.size		_ZN71_INTERNAL_7ffc3415_35_flash_fwd_hdim64_e4m3_split_sm90_cu_3fbc093a_34174cuda3std3__45__cpo3endE,(_ZN71_INTERNAL_7ffc3415_35_flash_fwd_hdim64_e4m3_split_sm90_cu_3fbc093a_34174cuda3std3__419piecewise_constructE - _ZN71_INTERNAL_7ffc3415_35_flash_fwd_hdim64_e4m3_split_sm90_cu_3fbc093a_34174cuda3std3__45__cpo3endE)
_ZN71_INTERNAL_7ffc3415_35_flash_fwd_hdim64_e4m3_split_sm90_cu_3fbc093a_34174cuda3std3__45__cpo3endE:
	.zero		1
	.type		_ZN71_INTERNAL_7ffc3415_35_flash_fwd_hdim64_e4m3_split_sm90_cu_3fbc093a_34174cuda3std3__419piecewise_constructE,@object
	.size		_ZN71_INTERNAL_7ffc3415_35_flash_fwd_hdim64_e4m3_split_sm90_cu_3fbc093a_34174cuda3std3__419piecewise_constructE,(_ZN71_INTERNAL_7ffc3415_35_flash_fwd_hdim64_e4m3_split_sm90_cu_3fbc093a_34174cuda3std3__45__cpo4cendE - _ZN71_INTERNAL_7ffc3415_35_flash_fwd_hdim64_e4m3_split_sm90_cu_3fbc093a_34174cuda3std3__419piecewise_constructE)
_ZN71_INTERNAL_7ffc3415_35_flash_fwd_hdim64_e4m3_split_sm90_cu_3fbc093a_34174cuda3std3__419piecewise_constructE:
	.zero		1
	.type		_ZN71_INTERNAL_7ffc3415_35_flash_fwd_hdim64_e4m3_split_sm90_cu_3fbc093a_34174cuda3std3__45__cpo4cendE,@object
	.size		_ZN71_INTERNAL_7ffc3415_35_flash_fwd_hdim64_e4m3_split_sm90_cu_3fbc093a_34174cuda3std3__45__cpo4cendE,(_ZN71_INTERNAL_7ffc3415_35_flash_fwd_hdim64_e4m3_split_sm90_cu_3fbc093a_34174cuda3std6ranges3__45__cpo4swapE - _ZN71_INTERNAL_7ffc3415_35_flash_fwd_hdim64_e4m3_split_sm90_cu_3fbc093a_34174cuda3std3__45__cpo4cendE)
_ZN71_INTERNAL_7ffc3415_35_flash_fwd_hdim64_e4m3_split_sm90_cu_3fbc093a_34174cuda3std3__45__cpo4cendE:
	.zero		1
	.type		_ZN71_INTERNAL_7ffc3415_35_flash_fwd_hdim64_e4m3_split_sm90_cu_3fbc093a_34174cuda3std6ranges3__45__cpo4swapE,@object
	.size		_ZN71_INTERNAL_7ffc3415_35_flash_fwd_hdim64_e4m3_split_sm90_cu_3fbc093a_34174cuda3std6ranges3__45__cpo4swapE,(.L_14 - _ZN71_INTERNAL_7ffc3415_35_flash_fwd_hdim64_e4m3_split_sm90_cu_3fbc093a_34174cuda3std6ranges3__45__cpo4swapE)
_ZN71_INTERNAL_7ffc3415_35_flash_fwd_hdim64_e4m3_split_sm90_cu_3fbc093a_34174cuda3std6ranges3__45__cpo4swapE:
	.zero		1
.L_14:


//--------------------- .nv.shared._ZN7cutlass13device_kernelIN5flash11enable_sm90INS1_16FlashAttnFwdSm90INS1_25CollectiveMainloopFwdSm90ILi2EN4cute5tupleIJNS5_1CILi1EEES8_S8_EEENS6_IJNS7_ILi192EEENS7_ILi160EEENS7_ILi64EEEEEELi64ENS_12float_e4m3_tEfNS_4arch4Sm90ELb0ELb0ELb0ELb1ELb0ELb0ELb0ELb1ELb1ELb1ELb1ELb0EEENS1_21CollectiveEpilogueFwdINS6_IJSA_SC_SB_EEES9_NS_10bfloat16_tESG_Li384ELb1ELb1ELb1ELb1EEENS1_36VarlenDynamicPersistentTileSchedulerILi192ELi160ELi384ELi128ELb1ELb1ELb1ELb0ELb1ELb1EEEEEEEEEvNT_6ParamsE --------------------------
	.section	.nv.shared._ZN7cutlass13device_kernelIN5flash11enable_sm90INS1_16FlashAttnFwdSm90INS1_25CollectiveMainloopFwdSm90ILi2EN4cute5tupleIJNS5_1CILi1EEES8_S8_EEENS6_IJNS7_ILi192EEENS7_ILi160EEENS7_ILi64EEEEEELi64ENS_12float_e4m3_tEfNS_4arch4Sm90ELb0ELb0ELb0ELb1ELb0ELb0ELb0ELb1ELb1ELb1ELb1ELb0EEENS1_21CollectiveEpilogueFwdINS6_IJSA_SC_SB_EEES9_NS_10bfloat16_tESG_Li384ELb1ELb1ELb1ELb1EEENS1_36VarlenDynamicPersistentTileSchedulerILi192ELi160ELi384ELi128ELb1ELb1ELb1ELb0ELb1ELb1EEEEEEEEEvNT_6ParamsE,"aw",@nobits
	.sectionflags	@""
	.align	16
	.zero		1024


//--------------------- .nv.shared._ZN7cutlass13device_kernelIN5flash11enable_sm90INS1_16FlashAttnFwdSm90INS1_25CollectiveMainloopFwdSm90ILi2EN4cute5tupleIJNS5_1CILi1EEES8_S8_EEENS6_IJNS7_ILi192EEENS7_ILi160EEENS7_ILi64EEEEEELi64ENS_12float_e4m3_tEfNS_4arch4Sm90ELb0ELb0ELb0ELb1ELb0ELb1ELb0ELb1ELb1ELb1ELb1ELb0EEENS1_21CollectiveEpilogueFwdINS6_IJSA_SC_SB_EEES9_NS_10bfloat16_tESG_Li384ELb1ELb1ELb1ELb1EEENS1_36VarlenDynamicPersistentTileSchedulerILi192ELi160ELi384ELi128ELb1ELb1ELb1ELb0ELb1ELb1EEEEEEEEEvNT_6ParamsE --------------------------
	.section	.nv.shared._ZN7cutlass13device_kernelIN5flash11enable_sm90INS1_16FlashAttnFwdSm90INS1_25CollectiveMainloopFwdSm90ILi2EN4cute5tupleIJNS5_1CILi1EEES8_S8_EEENS6_IJNS7_ILi192EEENS7_ILi160EEENS7_ILi64EEEEEELi64ENS_12float_e4m3_tEfNS_4arch4Sm90ELb0ELb0ELb0ELb1ELb0ELb1ELb0ELb1ELb1ELb1ELb1ELb0EEENS1_21CollectiveEpilogueFwdINS6_IJSA_SC_SB_EEES9_NS_10bfloat16_tESG_Li384ELb1ELb1ELb1ELb1EEENS1_36VarlenDynamicPersistentTileSchedulerILi192ELi160ELi384ELi128ELb1ELb1ELb1ELb0ELb1ELb1EEEEEEEEEvNT_6ParamsE,"aw",@nobits
	.sectionflags	@""
	.align	16
	.zero		1024


//--------------------- .nv.shared._ZN7cutlass13device_kernelIN5flash11enable_sm90INS1_16FlashAttnFwdSm90INS1_25CollectiveMainloopFwdSm90ILi2EN4cute5tupleIJNS5_1CILi1EEES8_S8_EEENS6_IJNS7_ILi192EEENS7_ILi160EEENS7_ILi64EEEEEELi64ENS_12float_e4m3_tEfNS_4arch4Sm90ELb0ELb1ELb0ELb0ELb0ELb0ELb0ELb1ELb1ELb1ELb1ELb0EEENS1_21CollectiveEpilogueFwdINS6_IJSA_SC_SB_EEES9_NS_10bfloat16_tESG_Li384ELb0ELb1ELb1ELb1EEENS1_19SingleTileSchedulerILb0ELb1ELb1ELi192EEEEEEEEEvNT_6ParamsE --------------------------
	.section	.nv.shared._ZN7cutlass13device_kernelIN5flash11enable_sm90INS1_16FlashAttnFwdSm90INS1_25CollectiveMainloopFwdSm90ILi2EN4cute5tupleIJNS5_1CILi1EEES8_S8_EEENS6_IJNS7_ILi192EEENS7_ILi160EEENS7_ILi64EEEEEELi64ENS_12float_e4m3_tEfNS_4arch4Sm90ELb0ELb1ELb0ELb0ELb0ELb0ELb0ELb1ELb1ELb1ELb1ELb0EEENS1_21CollectiveEpilogueFwdINS6_IJSA_SC_SB_EEES9_NS_10bfloat16_tESG_Li384ELb0ELb1ELb1ELb1EEENS1_19SingleTileSchedulerILb0ELb1ELb1ELi192EEEEEEEEEvNT_6ParamsE,"aw",@nobits
	.sectionflags	@""
	.align	16
	.zero		1024


//--------------------- .nv.shared._ZN7cutlass13device_kernelIN5flash11enable_sm90INS1_16FlashAttnFwdSm90INS1_25CollectiveMainloopFwdSm90ILi2EN4cute5tupleIJNS5_1CILi1EEES8_S8_EEENS6_IJNS7_ILi192EEENS7_ILi160EEENS7_ILi64EEEEEELi64ENS_12float_e4m3_tEfNS_4arch4Sm90ELb0ELb1ELb0ELb1ELb0ELb0ELb0ELb1ELb1ELb1ELb1ELb0EEENS1_21CollectiveEpilogueFwdINS6_IJSA_SC_SB_EEES9_NS_10bfloat16_tESG_Li384ELb1ELb1ELb1ELb1EEENS1_36VarlenDynamicPersistentTileSchedulerILi192ELi160ELi384ELi128ELb1ELb1ELb1ELb1ELb0ELb1EEEEEEEEEvNT_6ParamsE --------------------------
	.section	.nv.shared._ZN7cutlass13device_kernelIN5flash11enable_sm90INS1_16FlashAttnFwdSm90INS1_25CollectiveMainloopFwdSm90ILi2EN4cute5tupleIJNS5_1CILi1EEES8_S8_EEENS6_IJNS7_ILi192EEENS7_ILi160EEENS7_ILi64EEEEEELi64ENS_12float_e4m3_tEfNS_4arch4Sm90ELb0ELb1ELb0ELb1ELb0ELb0ELb0ELb1ELb1ELb1ELb1ELb0EEENS1_21CollectiveEpilogueFwdINS6_IJSA_SC_SB_EEES9_NS_10bfloat16_tESG_Li384ELb1ELb1ELb1ELb1EEENS1_36VarlenDynamicPersistentTileSchedulerILi192ELi160ELi384ELi128ELb1ELb1ELb1ELb1ELb0ELb1EEEEEEEEEvNT_6ParamsE,"aw",@nobits
	.sectionflags	@""
	.align	16
	.zero		1024


//--------------------- .nv.shared._ZN7cutlass13device_kernelIN5flash11enable_sm90INS1_16FlashAttnFwdSm90INS1_25CollectiveMainloopFwdSm90ILi2EN4cute5tupleIJNS5_1CILi1EEES8_S8_EEENS6_IJNS7_ILi192EEENS7_ILi160EEENS7_ILi64EEEEEELi64ENS_12float_e4m3_tEfNS_4arch4Sm90ELb0ELb1ELb0ELb1ELb0ELb1ELb0ELb1ELb1ELb1ELb1ELb0EEENS1_21CollectiveEpilogueFwdINS6_IJSA_SC_SB_EEES9_NS_10bfloat16_tESG_Li384ELb1ELb1ELb1ELb1EEENS1_36VarlenDynamicPersistentTileSchedulerILi192ELi160ELi384ELi128ELb1ELb1ELb1ELb1ELb0ELb1EEEEEEEEEvNT_6ParamsE --------------------------
	.section	.nv.shared._ZN7cutlass13device_kernelIN5flash11enable_sm90INS1_16FlashAttnFwdSm90INS1_25CollectiveMainloopFwdSm90ILi2EN4cute5tupleIJNS5_1CILi1EEES8_S8_EEENS6_IJNS7_ILi192EEENS7_ILi160EEENS7_ILi64EEEEEELi64ENS_12float_e4m3_tEfNS_4arch4Sm90ELb0ELb1ELb0ELb1ELb0ELb1ELb0ELb1ELb1ELb1ELb1ELb0EEENS1_21CollectiveEpilogueFwdINS6_IJSA_SC_SB_EEES9_NS_10bfloat16_tESG_Li384ELb1ELb1ELb1ELb1EEENS1_36VarlenDynamicPersistentTileSchedulerILi192ELi160ELi384ELi128ELb1ELb1ELb1ELb1ELb0ELb1EEEEEEEEEvNT_6ParamsE,"aw",@nobits
	.sectionflags	@""
	.align	16
	.zero		1024


//--------------------- .nv.shared._ZN7cutlass13device_kernelIN5flash11enable_sm90INS1_16FlashAttnFwdSm90INS1_25CollectiveMainloopFwdSm90ILi2EN4cute5tupleIJNS5_1CILi1EEES8_S8_EEENS6_IJNS7_ILi192EEENS7_ILi160EEENS7_ILi64EEEEEELi64ENS_12float_e4m3_tEfNS_4arch4Sm90ELb1ELb0ELb0ELb0ELb0ELb0ELb0ELb1ELb1ELb1ELb1ELb0EEENS1_21CollectiveEpilogueFwdINS6_IJSA_SC_SB_EEES9_NS_10bfloat16_tESG_Li384ELb0ELb1ELb1ELb1EEENS1_19SingleTileSchedulerILb0ELb1ELb1ELi192EEEEEEEEEvNT_6ParamsE --------------------------
	.section	.nv.shared._ZN7cutlass13device_kernelIN5flash11enable_sm90INS1_16FlashAttnFwdSm90INS1_25CollectiveMainloopFwdSm90ILi2EN4cute5tupleIJNS5_1CILi1EEES8_S8_EEENS6_IJNS7_ILi192EEENS7_ILi160EEENS7_ILi64EEEEEELi64ENS_12float_e4m3_tEfNS_4arch4Sm90ELb1ELb0ELb0ELb0ELb0ELb0ELb0ELb1ELb1ELb1ELb1ELb0EEENS1_21CollectiveEpilogueFwdINS6_IJSA_SC_SB_EEES9_NS_10bfloat16_tESG_Li384ELb0ELb1ELb1ELb1EEENS1_19SingleTileSchedulerILb0ELb1ELb1ELi192EEEEEEEEEvNT_6ParamsE,"aw",@nobits
	.sectionflags	@""
	.align	16
	.zero		1024


//--------------------- .nv.shared._ZN7cutlass13device_kernelIN5flash11enable_sm90INS1_16FlashAttnFwdSm90INS1_25CollectiveMainloopFwdSm90ILi2EN4cute5tupleIJNS5_1CILi1EEES8_S8_EEENS6_IJNS7_ILi192EEENS7_ILi160EEENS7_ILi64EEEEEELi64ENS_12float_e4m3_tEfNS_4arch4Sm90ELb1ELb0ELb0ELb1ELb0ELb0ELb0ELb1ELb1ELb1ELb1ELb0EEENS1_21CollectiveEpilogueFwdINS6_IJSA_SC_SB_EEES9_NS_10bfloat16_tESG_Li384ELb1ELb1ELb1ELb1EEENS1_36VarlenDynamicPersistentTileSchedulerILi192ELi160ELi384ELi128ELb1ELb1ELb1ELb1ELb1ELb1EEEEEEEEEvNT_6ParamsE --------------------------
	.section	.nv.shared._ZN7cutlass13device_kernelIN5flash11enable_sm90INS1_16FlashAttnFwdSm90INS1_25CollectiveMainloopFwdSm90ILi2EN4cute5tupleIJNS5_1CILi1EEES8_S8_EEENS6_IJNS7_ILi192EEENS7_ILi160EEENS7_ILi64EEEEEELi64ENS_12float_e4m3_tEfNS_4arch4Sm90ELb1ELb0ELb0ELb1ELb0ELb0ELb0ELb1ELb1ELb1ELb1ELb0EEENS1_21CollectiveEpilogueFwdINS6_IJSA_SC_SB_EEES9_NS_10bfloat16_tESG_Li384ELb1ELb1ELb1ELb1EEENS1_36VarlenDynamicPersistentTileSchedulerILi192ELi160ELi384ELi128ELb1ELb1ELb1ELb1ELb1ELb1EEEEEEEEEvNT_6ParamsE,"aw",@nobits
	.sectionflags	@""
	.align	16
	.zero		1024


//--------------------- .nv.shared._ZN7cutlass13device_kernelIN5flash11enable_sm90INS1_16FlashAttnFwdSm90INS1_25CollectiveMainloopFwdSm90ILi2EN4cute5tupleIJNS5_1CILi1EEES8_S8_EEENS6_IJNS7_ILi192EEENS7_ILi160EEENS7_ILi64EEEEEELi64ENS_12float_e4m3_tEfNS_4arch4Sm90ELb1ELb0ELb0ELb1ELb0ELb1ELb0ELb1ELb1ELb1ELb1ELb0EEENS1_21CollectiveEpilogueFwdINS6_IJSA_SC_SB_EEES9_NS_10bfloat16_tESG_Li384ELb1ELb1ELb1ELb1EEENS1_36VarlenDynamicPersistentTileSchedulerILi192ELi160ELi384ELi128ELb1ELb1ELb1ELb1ELb1ELb1EEEEEEEEEvNT_6ParamsE --------------------------
	.section	.nv.shared._ZN7cutlass13device_kernelIN5flash11enable_sm90INS1_16FlashAttnFwdSm90INS1_25CollectiveMainloopFwdSm90ILi2EN4cute5tupleIJNS5_1CILi1EEES8_S8_EEENS6_IJNS7_ILi192EEENS7_ILi160EEENS7_ILi64EEEEEELi64ENS_12float_e4m3_tEfNS_4arch4Sm90ELb1ELb0ELb0ELb1ELb0ELb1ELb0ELb1ELb1ELb1ELb1ELb0EEENS1_21CollectiveEpilogueFwdINS6_IJSA_SC_SB_EEES9_NS_10bfloat16_tESG_Li384ELb1ELb1ELb1ELb1EEENS1_36VarlenDynamicPersistentTileSchedulerILi192ELi160ELi384ELi128ELb1ELb1ELb1ELb1ELb1ELb1EEEEEEEEEvNT_6ParamsE,"aw",@nobits
	.sectionflags	@""
	.align	16
	.zero		1024


//--------------------- .nv.constant0._ZN7cutlass13device_kernelIN5flash11enable_sm90INS1_16FlashAttnFwdSm90INS1_25CollectiveMainloopFwdSm90ILi2EN4cute5tupleIJNS5_1CILi1EEES8_S8_EEENS6_IJNS7_ILi192EEENS7_ILi160EEENS7_ILi64EEEEEELi64ENS_12float_e4m3_tEfNS_4arch4Sm90ELb0ELb0ELb0ELb0ELb0ELb0ELb0ELb1ELb1ELb1ELb1ELb0EEENS1_21CollectiveEpilogueFwdINS6_IJSA_SC_SB_EEES9_NS_10bfloat16_tESG_Li384ELb0ELb1ELb1ELb1EEENS1_19SingleTileSchedulerILb0ELb1ELb1ELi192EEEEEEEEEvNT_6ParamsE --------------------------
	.section	.nv.constant0._ZN7cutlass13device_kernelIN5flash11enable_sm90INS1_16FlashAttnFwdSm90INS1_25CollectiveMainloopFwdSm90ILi2EN4cute5tupleIJNS5_1CILi1EEES8_S8_EEENS6_IJNS7_ILi192EEENS7_ILi160EEENS7_ILi64EEEEEELi64ENS_12float_e4m3_tEfNS_4arch4Sm90ELb0ELb0ELb0ELb0ELb0ELb0ELb0ELb1ELb1ELb1ELb1ELb0EEENS1_21CollectiveEpilogueFwdINS6_IJSA_SC_SB_EEES9_NS_10bfloat16_tESG_Li384ELb0ELb1ELb1ELb1EEENS1_19SingleTileSchedulerILb0ELb1ELb1ELi192EEEEEEEEEvNT_6ParamsE,"a",@progbits
	.sectionflags	@""
	.align	4
.nv.constant0._ZN7cutlass13device_kernelIN5flash11enable_sm90INS1_16FlashAttnFwdSm90INS1_25CollectiveMainloopFwdSm90ILi2EN4cute5tupleIJNS5_1CILi1EEES8_S8_EEENS6_IJNS7_ILi192EEENS7_ILi160EEENS7_ILi64EEEEEELi64ENS_12float_e4m3_tEfNS_4arch4Sm90ELb0ELb0ELb0ELb0ELb0ELb0ELb0ELb1ELb1ELb1ELb1ELb0EEENS1_21CollectiveEpilogueFwdINS6_IJSA_SC_SB_EEES9_NS_10bfloat16_tESG_Li384ELb0ELb1ELb1ELb1EEENS1_19SingleTileSchedulerILb0ELb1ELb1ELi192EEEEEEEEEvNT_6ParamsE:
	.zero		3200


//--------------------- .nv.constant0._ZN7cutlass13device_kernelIN5flash11enable_sm90INS1_16FlashAttnFwdSm90INS1_25CollectiveMainloopFwdSm90ILi2EN4cute5tupleIJNS5_1CILi1EEES8_S8_EEENS6_IJNS7_ILi192EEENS7_ILi160EEENS7_ILi64EEEEEELi64ENS_12float_e4m3_tEfNS_4arch4Sm90ELb0ELb0ELb0ELb1ELb0ELb0ELb0ELb1ELb1ELb1ELb1ELb0EEENS1_21CollectiveEpilogueFwdINS6_IJSA_SC_SB_EEES9_NS_10bfloat16_tESG_Li384ELb1ELb1ELb1ELb1EEENS1_36VarlenDynamicPersistentTileSchedulerILi192ELi160ELi384ELi128ELb1ELb1ELb1ELb0ELb1ELb1EEEEEEEEEvNT_6ParamsE --------------------------
	.section	.nv.constant0._ZN7cutlass13device_kernelIN5flash11enable_sm90INS1_16FlashAttnFwdSm90INS1_25CollectiveMainloopFwdSm90ILi2EN4cute5tupleIJNS5_1CILi1EEES8_S8_EEENS6_IJNS7_ILi192EEENS7_ILi160EEENS7_ILi64EEEEEELi64ENS_12float_e4m3_tEfNS_4arch4Sm90ELb0ELb0ELb0ELb1ELb0ELb0ELb0ELb1ELb1ELb1ELb1ELb0EEENS1_21CollectiveEpilogueFwdINS6_IJSA_SC_SB_EEES9_NS_10bfloat16_tESG_Li384ELb1ELb1ELb1ELb1EEENS1_36VarlenDynamicPersistentTileSchedulerILi192ELi160ELi384ELi128ELb1ELb1ELb1ELb0ELb1ELb1EEEEEEEEEvNT_6ParamsE,"a",@progbits
	.sectionflags	@""
	.align	4
.nv.constant0._ZN7cutlass13device_kernelIN5flash11enable_sm90INS1_16FlashAttnFwdSm90INS1_25CollectiveMainloopFwdSm90ILi2EN4cute5tupleIJNS5_1CILi1EEES8_S8_EEENS6_IJNS7_ILi192EEENS7_ILi160EEENS7_ILi64EEEEEELi64ENS_12float_e4m3_tEfNS_4arch4Sm90ELb0ELb0ELb0ELb1ELb0ELb0ELb0ELb1ELb1ELb1ELb1ELb0EEENS1_21CollectiveEpilogueFwdINS6_IJSA_SC_SB_EEES9_NS_10bfloat16_tESG_Li384ELb1ELb1ELb1ELb1EEENS1_36VarlenDynamicPersistentTileSchedulerILi192ELi160ELi384ELi128ELb1ELb1ELb1ELb0ELb1ELb1EEEEEEEEEvNT_6ParamsE:
	.zero		3328


//--------------------- .nv.constant0._ZN7cutlass13device_kernelIN5flash11enable_sm90INS1_16FlashAttnFwdSm90INS1_25CollectiveMainloopFwdSm90ILi2EN4cute5tupleIJNS5_1CILi1EEES8_S8_EEENS6_IJNS7_ILi192EEENS7_ILi160EEENS7_ILi64EEEEEELi64ENS_12float_e4m3_tEfNS_4arch4Sm90ELb0ELb0ELb0ELb1ELb0ELb1ELb0ELb1ELb1ELb1ELb1ELb0EEENS1_21CollectiveEpilogueFwdINS6_IJSA_SC_SB_EEES9_NS_10bfloat16_tESG_Li384ELb1ELb1ELb1ELb1EEENS1_36VarlenDynamicPersistentTileSchedulerILi192ELi160ELi384ELi128ELb1ELb1ELb1ELb0ELb1ELb1EEEEEEEEEvNT_6ParamsE --------------------------
	.section	.nv.constant0._ZN7cutlass13device_kernelIN5flash11enable_sm90INS1_16FlashAttnFwdSm90INS1_25CollectiveMainloopFwdSm90ILi2EN4cute5tupleIJNS5_1CILi1EEES8_S8_EEENS6_IJNS7_ILi192EEENS7_ILi160EEENS7_ILi64EEEEEELi64ENS_12float_e4m3_tEfNS_4arch4Sm90ELb0ELb0ELb0ELb1ELb0ELb1ELb0ELb1ELb1ELb1ELb1ELb0EEENS1_21CollectiveEpilogueFwdINS6_IJSA_SC_SB_EEES9_NS_10bfloat16_tESG_Li384ELb1ELb1ELb1ELb1EEENS1_36VarlenDynamicPersistentTileSchedulerILi192ELi160ELi384ELi128ELb1ELb1ELb1ELb0ELb1ELb1EEEEEEEEEvNT_6ParamsE,"a",@progbits
	.sectionflags	@""
	.align	4
.nv.constant0._ZN7cutlass13device_kernelIN5flash11enable_sm90INS1_16FlashAttnFwdSm90INS1_25CollectiveMainloopFwdSm90ILi2EN4cute5tupleIJNS5_1CILi1EEES8_S8_EEENS6_IJNS7_ILi192EEENS7_ILi160EEENS7_ILi64EEEEEELi64ENS_12float_e4m3_tEfNS_4arch4Sm90ELb0ELb0ELb0ELb1ELb0ELb1ELb0ELb1ELb1ELb1ELb1ELb0EEENS1_21CollectiveEpilogueFwdINS6_IJSA_SC_SB_EEES9_NS_10bfloat16_tESG_Li384ELb1ELb1ELb1ELb1EEENS1_36VarlenDynamicPersistentTileSchedulerILi192ELi160ELi384ELi128ELb1ELb1ELb1ELb0ELb1ELb1EEEEEEEEEvNT_6ParamsE:
	.zero		3328


//--------------------- .nv.constant0._ZN7cutlass13device_kernelIN5flash11enable_sm90INS1_16FlashAttnFwdSm90INS1_25CollectiveMainloopFwdSm90ILi2EN4cute5tupleIJNS5_1CILi1EEES8_S8_EEENS6_IJNS7_ILi192EEENS7_ILi160EEENS7_ILi64EEEEEELi64ENS_12float_e4m3_tEfNS_4arch4Sm90ELb0ELb1ELb0ELb0ELb0ELb0ELb0ELb1ELb1ELb1ELb1ELb0EEENS1_21CollectiveEpilogueFwdINS6_IJSA_SC_SB_EEES9_NS_10bfloat16_tESG_Li384ELb0ELb1ELb1ELb1EEENS1_19SingleTileSchedulerILb0ELb1ELb1ELi192EEEEEEEEEvNT_6ParamsE --------------------------
	.section	.nv.constant0._ZN7cutlass13device_kernelIN5flash11enable_sm90INS1_16FlashAttnFwdSm90INS1_25CollectiveMainloopFwdSm90ILi2EN4cute5tupleIJNS5_1CILi1EEES8_S8_EEENS6_IJNS7_ILi192EEENS7_ILi160EEENS7_ILi64EEEEEELi64ENS_12float_e4m3_tEfNS_4arch4Sm90ELb0ELb1ELb0ELb0ELb0ELb0ELb0ELb1ELb1ELb1ELb1ELb0EEENS1_21CollectiveEpilogueFwdINS6_IJSA_SC_SB_EEES9_NS_10bfloat16_tESG_Li384ELb0ELb1ELb1ELb1EEENS1_19SingleTileSchedulerILb0ELb1ELb1ELi192EEEEEEEEEvNT_6ParamsE,"a",@progbits
	.sectionflags	@""
	.align	4
.nv.constant0._ZN7cutlass13device_kernelIN5flash11enable_sm90INS1_16FlashAttnFwdSm90INS1_25CollectiveMainloopFwdSm90ILi2EN4cute5tupleIJNS5_1CILi1EEES8_S8_EEENS6_IJNS7_ILi192EEENS7_ILi160EEENS7_ILi64EEEEEELi64ENS_12float_e4m3_tEfNS_4arch4Sm90ELb0ELb1ELb0ELb0ELb0ELb0ELb0ELb1ELb1ELb1ELb1ELb0EEENS1_21CollectiveEpilogueFwdINS6_IJSA_SC_SB_EEES9_NS_10bfloat16_tESG_Li384ELb0ELb1ELb1ELb1EEENS1_19SingleTileSchedulerILb0ELb1ELb1ELi192EEEEEEEEEvNT_6ParamsE:
	.zero		3200


//--------------------- .nv.constant0._ZN7cutlass13device_kernelIN5flash11enable_sm90INS1_16FlashAttnFwdSm90INS1_25CollectiveMainloopFwdSm90ILi2EN4cute5tupleIJNS5_1CILi1EEES8_S8_EEENS6_IJNS7_ILi192EEENS7_ILi160EEENS7_ILi64EEEEEELi64ENS_12float_e4m3_tEfNS_4arch4Sm90ELb0ELb1ELb0ELb1ELb0ELb0ELb0ELb1ELb1ELb1ELb1ELb0EEENS1_21CollectiveEpilogueFwdINS6_IJSA_SC_SB_EEES9_NS_10bfloat16_tESG_Li384ELb1ELb1ELb1ELb1EEENS1_36VarlenDynamicPersistentTileSchedulerILi192ELi160ELi384ELi128ELb1ELb1ELb1ELb1ELb0ELb1EEEEEEEEEvNT_6ParamsE --------------------------
	.section	.nv.constant0._ZN7cutlass13device_kernelIN5flash11enable_sm90INS1_16FlashAttnFwdSm90INS1_25CollectiveMainloopFwdSm90ILi2EN4cute5tupleIJNS5_1CILi1EEES8_S8_EEENS6_IJNS7_ILi192EEENS7_ILi160EEENS7_ILi64EEEEEELi64ENS_12float_e4m3_tEfNS_4arch4Sm90ELb0ELb1ELb0ELb1ELb0ELb0ELb0ELb1ELb1ELb1ELb1ELb0EEENS1_21CollectiveEpilogueFwdINS6_IJSA_SC_SB_EEES9_NS_10bfloat16_tESG_Li384ELb1ELb1ELb1ELb1EEENS1_36VarlenDynamicPersistentTileSchedulerILi192ELi160ELi384ELi128ELb1ELb1ELb1ELb1ELb0ELb1EEEEEEEEEvNT_6ParamsE,"a",@progbits
	.sectionflags	@""
	.align	4
.nv.constant0._ZN7cutlass13device_kernelIN5flash11enable_sm90INS1_16FlashAttnFwdSm90INS1_25CollectiveMainloopFwdSm90ILi2EN4cute5tupleIJNS5_1CILi1EEES8_S8_EEENS6_IJNS7_ILi192EEENS7_ILi160EEENS7_ILi64EEEEEELi64ENS_12float_e4m3_tEfNS_4arch4Sm90ELb0ELb1ELb0ELb1ELb0ELb0ELb0ELb1ELb1ELb1ELb1ELb0EEENS1_21CollectiveEpilogueFwdINS6_IJSA_SC_SB_EEES9_NS_10bfloat16_tESG_Li384ELb1ELb1ELb1ELb1EEENS1_36VarlenDynamicPersistentTileSchedulerILi192ELi160ELi384ELi128ELb1ELb1ELb1ELb1ELb0ELb1EEEEEEEEEvNT_6ParamsE:
	.zero		3328


//--------------------- .nv.constant0._ZN7cutlass13device_kernelIN5flash11enable_sm90INS1_16FlashAttnFwdSm90INS1_25CollectiveMainloopFwdSm90ILi2EN4cute5tupleIJNS5_1CILi1EEES8_S8_EEENS6_IJNS7_ILi192EEENS7_ILi160EEENS7_ILi64EEEEEELi64ENS_12float_e4m3_tEfNS_4arch4Sm90ELb0ELb1ELb0ELb1ELb0ELb1ELb0ELb1ELb1ELb1ELb1ELb0EEENS1_21CollectiveEpilogueFwdINS6_IJSA_SC_SB_EEES9_NS_10bfloat16_tESG_Li384ELb1ELb1ELb1ELb1EEENS1_36VarlenDynamicPersistentTileSchedulerILi192ELi160ELi384ELi128ELb1ELb1ELb1ELb1ELb0ELb1EEEEEEEEEvNT_6ParamsE --------------------------
	.section	.nv.constant0._ZN7cutlass13device_kernelIN5flash11enable_sm90INS1_16FlashAttnFwdSm90INS1_25CollectiveMainloopFwdSm90ILi2EN4cute5tupleIJNS5_1CILi1EEES8_S8_EEENS6_IJNS7_ILi192EEENS7_ILi160EEENS7_ILi64EEEEEELi64ENS_12float_e4m3_tEfNS_4arch4Sm90ELb0ELb1ELb0ELb1ELb0ELb1ELb0ELb1ELb1ELb1ELb1ELb0EEENS1_21CollectiveEpilogueFwdINS6_IJSA_SC_SB_EEES9_NS_10bfloat16_tESG_Li384ELb1ELb1ELb1ELb1EEENS1_36VarlenDynamicPersistentTileSchedulerILi192ELi160ELi384ELi128ELb1ELb1ELb1ELb1ELb0ELb1EEEEEEEEEvNT_6ParamsE,"a",@progbits
	.sectionflags	@""
	.align	4
.nv.constant0._ZN7cutlass13device_kernelIN5flash11enable_sm90INS1_16FlashAttnFwdSm90INS1_25CollectiveMainloopFwdSm90ILi2EN4cute5tupleIJNS5_1CILi1EEES8_S8_EEENS6_IJNS7_ILi192EEENS7_ILi160EEENS7_ILi64EEEEEELi64ENS_12float_e4m3_tEfNS_4arch4Sm90ELb0ELb1ELb0ELb1ELb0ELb1ELb0ELb1ELb1ELb1ELb1ELb0EEENS1_21CollectiveEpilogueFwdINS6_IJSA_SC_SB_EEES9_NS_10bfloat16_tESG_Li384ELb1ELb1ELb1ELb1EEENS1_36VarlenDynamicPersistentTileSchedulerILi192ELi160ELi384ELi128ELb1ELb1ELb1ELb1ELb0ELb1EEEEEEEEEvNT_6ParamsE:
	.zero		3328


//--------------------- .nv.constant0._ZN7cutlass13device_kernelIN5flash11enable_sm90INS1_16FlashAttnFwdSm90INS1_25CollectiveMainloopFwdSm90ILi2EN4cute5tupleIJNS5_1CILi1EEES8_S8_EEENS6_IJNS7_ILi192EEENS7_ILi160EEENS7_ILi64EEEEEELi64ENS_12float_e4m3_tEfNS_4arch4Sm90ELb1ELb0ELb0ELb0ELb0ELb0ELb0ELb1ELb1ELb1ELb1ELb0EEENS1_21CollectiveEpilogueFwdINS6_IJSA_SC_SB_EEES9_NS_10bfloat16_tESG_Li384ELb0ELb1ELb1ELb1EEENS1_19SingleTileSchedulerILb0ELb1ELb1ELi192EEEEEEEEEvNT_6ParamsE --------------------------
	.section	.nv.constant0._ZN7cutlass13device_kernelIN5flash11enable_sm90INS1_16FlashAttnFwdSm90INS1_25CollectiveMainloopFwdSm90ILi2EN4cute5tupleIJNS5_1CILi1EEES8_S8_EEENS6_IJNS7_ILi192EEENS7_ILi160EEENS7_ILi64EEEEEELi64ENS_12float_e4m3_tEfNS_4arch4Sm90ELb1ELb0ELb0ELb0ELb0ELb0ELb0ELb1ELb1ELb1ELb1ELb0EEENS1_21CollectiveEpilogueFwdINS6_IJSA_SC_SB_EEES9_NS_10bfloat16_tESG_Li384ELb0ELb1ELb1ELb1EEENS1_19SingleTileSchedulerILb0ELb1ELb1ELi192EEEEEEEEEvNT_6ParamsE,"a",@progbits
	.sectionflags	@""
	.align	4
.nv.constant0._ZN7cutlass13device_kernelIN5flash11enable_sm90INS1_16FlashAttnFwdSm90INS1_25CollectiveMainloopFwdSm90ILi2EN4cute5tupleIJNS5_1CILi1EEES8_S8_EEENS6_IJNS7_ILi192EEENS7_ILi160EEENS7_ILi64EEEEEELi64ENS_12float_e4m3_tEfNS_4arch4Sm90ELb1ELb0ELb0ELb0ELb0ELb0ELb0ELb1ELb1ELb1ELb1ELb0EEENS1_21CollectiveEpilogueFwdINS6_IJSA_SC_SB_EEES9_NS_10bfloat16_tESG_Li384ELb0ELb1ELb1ELb1EEENS1_19SingleTileSchedulerILb0ELb1ELb1ELi192EEEEEEEEEvNT_6ParamsE:
	.zero		3200


//--------------------- .nv.constant0._ZN7cutlass13device_kernelIN5flash11enable_sm90INS1_16FlashAttnFwdSm90INS1_25CollectiveMainloopFwdSm90ILi2EN4cute5tupleIJNS5_1CILi1EEES8_S8_EEENS6_IJNS7_ILi192EEENS7_ILi160EEENS7_ILi64EEEEEELi64ENS_12float_e4m3_tEfNS_4arch4Sm90ELb1ELb0ELb0ELb1ELb0ELb0ELb0ELb1ELb1ELb1ELb1ELb0EEENS1_21CollectiveEpilogueFwdINS6_IJSA_SC_SB_EEES9_NS_10bfloat16_tESG_Li384ELb1ELb1ELb1ELb1EEENS1_36VarlenDynamicPersistentTileSchedulerILi192ELi160ELi384ELi128ELb1ELb1ELb1ELb1ELb1ELb1EEEEEEEEEvNT_6ParamsE --------------------------
	.section	.nv.constant0._ZN7cutlass13device_kernelIN5flash11enable_sm90INS1_16FlashAttnFwdSm90INS1_25CollectiveMainloopFwdSm90ILi2EN4cute5tupleIJNS5_1CILi1EEES8_S8_EEENS6_IJNS7_ILi192EEENS7_ILi160EEENS7_ILi64EEEEEELi64ENS_12float_e4m3_tEfNS_4arch4Sm90ELb1ELb0ELb0ELb1ELb0ELb0ELb0ELb1ELb1ELb1ELb1ELb0EEENS1_21CollectiveEpilogueFwdINS6_IJSA_SC_SB_EEES9_NS_10bfloat16_tESG_Li384ELb1ELb1ELb1ELb1EEENS1_36VarlenDynamicPersistentTileSchedulerILi192ELi160ELi384ELi128ELb1ELb1ELb1ELb1ELb1ELb1EEEEEEEEEvNT_6ParamsE,"a",@progbits
	.sectionflags	@""
	.align	4
.nv.constant0._ZN7cutlass13device_kernelIN5flash11enable_sm90INS1_16FlashAttnFwdSm90INS1_25CollectiveMainloopFwdSm90ILi2EN4cute5tupleIJNS5_1CILi1EEES8_S8_EEENS6_IJNS7_ILi192EEENS7_ILi160EEENS7_ILi64EEEEEELi64ENS_12float_e4m3_tEfNS_4arch4Sm90ELb1ELb0ELb0ELb1ELb0ELb0ELb0ELb1ELb1ELb1ELb1ELb0EEENS1_21CollectiveEpilogueFwdINS6_IJSA_SC_SB_EEES9_NS_10bfloat16_tESG_Li384ELb1ELb1ELb1ELb1EEENS1_36VarlenDynamicPersistentTileSchedulerILi192ELi160ELi384ELi128ELb1ELb1ELb1ELb1ELb1ELb1EEEEEEEEEvNT_6ParamsE:
	.zero		3328


//--------------------- .nv.constant0._ZN7cutlass13device_kernelIN5flash11enable_sm90INS1_16FlashAttnFwdSm90INS1_25CollectiveMainloopFwdSm90ILi2EN4cute5tupleIJNS5_1CILi1EEES8_S8_EEENS6_IJNS7_ILi192EEENS7_ILi160EEENS7_ILi64EEEEEELi64ENS_12float_e4m3_tEfNS_4arch4Sm90ELb1ELb0ELb0ELb1ELb0ELb1ELb0ELb1ELb1ELb1ELb1ELb0EEENS1_21CollectiveEpilogueFwdINS6_IJSA_SC_SB_EEES9_NS_10bfloat16_tESG_Li384ELb1ELb1ELb1ELb1EEENS1_36VarlenDynamicPersistentTileSchedulerILi192ELi160ELi384ELi128ELb1ELb1ELb1ELb1ELb1ELb1EEEEEEEEEvNT_6ParamsE --------------------------
	.section	.nv.constant0._ZN7cutlass13device_kernelIN5flash11enable_sm90INS1_16FlashAttnFwdSm90INS1_25CollectiveMainloopFwdSm90ILi2EN4cute5tupleIJNS5_1CILi1EEES8_S8_EEENS6_IJNS7_ILi192EEENS7_ILi160EEENS7_ILi64EEEEEELi64ENS_12float_e4m3_tEfNS_4arch4Sm90ELb1ELb0ELb0ELb1ELb0ELb1ELb0ELb1ELb1ELb1ELb1ELb0EEENS1_21CollectiveEpilogueFwdINS6_IJSA_SC_SB_EEES9_NS_10bfloat16_tESG_Li384ELb1ELb1ELb1ELb1EEENS1_36VarlenDynamicPersistentTileSchedulerILi192ELi160ELi384ELi128ELb1ELb1ELb1ELb1ELb1ELb1EEEEEEEEEvNT_6ParamsE,"a",@progbits
	.sectionflags	@""
	.align	4
.nv.constant0._ZN7cutlass13device_kernelIN5flash11enable_sm90INS1_16FlashAttnFwdSm90INS1_25CollectiveMainloopFwdSm90ILi2EN4cute5tupleIJNS5_1CILi1EEES8_S8_EEENS6_IJNS7_ILi192EEENS7_ILi160EEENS7_ILi64EEEEEELi64ENS_12float_e4m3_tEfNS_4arch4Sm90ELb1ELb0ELb0ELb1ELb0ELb1ELb0ELb1ELb1ELb1ELb1ELb0EEENS1_21CollectiveEpilogueFwdINS6_IJSA_SC_SB_EEES9_NS_10bfloat16_tESG_Li384ELb1ELb1ELb1ELb1EEENS1_36VarlenDynamicPersistentTileSchedulerILi192ELi160ELi384ELi128ELb1ELb1ELb1ELb1ELb1ELb1EEEEEEEEEvNT_6ParamsE:
	.zero		3328


//--------------------- SYMBOLS --------------------------

	.type		.nv.reservedSmem.offset0,@object
	.size		.nv.reservedSmem.offset0,0x4
	.type		__assertfail,@function
